def matmul_kernel(
    a_ptr,
    b_ptr,
    c_ptr,
    M,
    N,
    K,
    stride_am,
    stride_ak,
    stride_bk,
    stride_bn,
    stride_cm,
    stride_cn,
    BLOCK_M: tl.constexpr,
    BLOCK_N: tl.constexpr,
    BLOCK_K: tl.constexpr,
    GROUP_M: tl.constexpr,
):
    pid = tl.program_id(axis=0)
    num_pid_m = tl.cdiv(M, BLOCK_M)
    num_pid_n = tl.cdiv(N, BLOCK_N)
    num_pid_in_group = GROUP_M * num_pid_n
    group_id = pid // num_pid_in_group
    first_pid_m = group_id * GROUP_M
    group_size_m = min(num_pid_m - first_pid_m, GROUP_M)
    pid_m = first_pid_m + ((pid % num_pid_in_group) % group_size_m)
    pid_n = (pid % num_pid_in_group) // group_size_m

    offs_am = (pid_m * BLOCK_M + tl.arange(0, BLOCK_M)) % M
    offs_bn = (pid_n * BLOCK_N + tl.arange(0, BLOCK_N)) % N
    offs_k = tl.arange(0, BLOCK_K)
    a_ptrs = a_ptr + offs_am[:, None] * stride_am + offs_k[None, :] * stride_ak
    b_ptrs = b_ptr + offs_k[:, None] * stride_bk + offs_bn[None, :] * stride_bn

    acc = tl.zeros((BLOCK_M, BLOCK_N), dtype=tl.float32)
    for kk in range(0, tl.cdiv(K, BLOCK_K)):
        a = tl.load(a_ptrs, mask=offs_k[None, :] < K - kk * BLOCK_K, other=0.0)
        b = tl.load(b_ptrs, mask=offs_k[:, None] < K - kk * BLOCK_K, other=0.0)
        acc = tl.dot(a, b, acc)
        a_ptrs += BLOCK_K * stride_ak
        b_ptrs += BLOCK_K * stride_bk

    c = acc.to(c_ptr.dtype.element_ty)
    offs_cm = pid_m * BLOCK_M + tl.arange(0, BLOCK_M)
    offs_cn = pid_n * BLOCK_N + tl.arange(0, BLOCK_N)
    c_ptrs = c_ptr + offs_cm[:, None] * stride_cm + offs_cn[None, :] * stride_cn
    mask = (offs_cm[:, None] < M) & (offs_cn[None, :] < N)
    tl.store(c_ptrs, c, mask=mask)

# config = {"BLOCK_K": 64, "BLOCK_M": 256, "BLOCK_N": 256, "GROUP_M": 8, "arch": "sm_100", "dtype": "fp32", "num_ctas": 1, "num_stages": 3, "num_warps": 2}
# arch = sm_100


// ===== COMPILED SASS (sm_100a) =====

	.target	sm_100a

	.elftype	@"ET_EXEC"


//--------------------- .note.nv.tkinfo           --------------------------
	.section	.note.nv.tkinfo,"",@"SHT_NOTE"
	.sectionflags	@"SHF_NOTE_NV_TKINFO"
	.tkinfo
        /*0018*/ 	.word	0x00000081
        /*0030*/ 	.string	""
        /*0030*/ 	.string	"ptxas-blackwell"
        /*0030*/ 	.string	"Cuda compilation tools, release 12.9, V12.9.86"
        /*0030*/ 	.string	"Build cuda_12.9.r12.9/compiler.36037853_0"
        /*0030*/ 	.string	"-v  -suppress-debug-info  -lineinfo  -arch sm_100a "



//--------------------- .note.nv.cuver            --------------------------
	.section	.note.nv.cuver,"",@"SHT_NOTE"
	.sectionflags	@"SHF_NOTE_NV_CUVER"
        /*0018*/ 	.short	0x0001
        /*001a*/ 	.short	0x0064
        /*001c*/ 	.short	0x0001
        /*001e*/ 	.short	0x0000
        /*0020*/ 	.short	0x0001
        /*0022*/ 	.short	0x0000


//--------------------- .nv.info                  --------------------------
	.section	.nv.info,"",@"SHT_CUDA_INFO"
	.align	4


	//----- nvinfo : EIATTR_REGCOUNT
	.align		4
        /*0000*/ 	.byte	0x04, 0x2f
        /*0002*/ 	.short	(.L_1 - .L_0)
	.align		4
.L_0:
        /*0004*/ 	.word	index@(matmul_kernel)
        /*0008*/ 	.word	0x000000ff


	//----- nvinfo : EIATTR_FRAME_SIZE
	.align		4
.L_1:
        /*000c*/ 	.byte	0x04, 0x11
        /*000e*/ 	.short	(.L_3 - .L_2)
	.align		4
.L_2:
        /*0010*/ 	.word	index@(matmul_kernel)
        /*0014*/ 	.word	0x00003b78


	//----- nvinfo : EIATTR_MIN_STACK_SIZE
	.align		4
.L_3:
        /*0018*/ 	.byte	0x04, 0x12
        /*001a*/ 	.short	(.L_5 - .L_4)
	.align		4
.L_4:
        /*001c*/ 	.word	index@(matmul_kernel)
        /*0020*/ 	.word	0x00003b78
.L_5:


//--------------------- .nv.info.matmul_kernel    --------------------------
	.section	.nv.info.matmul_kernel,"",@"SHT_CUDA_INFO"
	.sectionflags	@""
	.align	4


	//----- nvinfo : EIATTR_CUDA_API_VERSION
	.align		4
        /*0000*/ 	.byte	0x04, 0x37
        /*0002*/ 	.short	(.L_7 - .L_6)
.L_6:
        /*0004*/ 	.word	0x00000081


	//----- nvinfo : EIATTR_KPARAM_INFO
	.align		4
.L_7:
        /*0008*/ 	.byte	0x04, 0x17
        /*000a*/ 	.short	(.L_9 - .L_8)
.L_8:
        /*000c*/ 	.word	0x00000000
        /*0010*/ 	.short	0x000d
        /*0012*/ 	.short	0x0048
        /*0014*/ 	.byte	0x00, 0xf4, 0x21, 0x00


	//----- nvinfo : EIATTR_KPARAM_INFO
	.align		4
.L_9:
        /*0018*/ 	.byte	0x04, 0x17
        /*001a*/ 	.short	(.L_11 - .L_10)
.L_10:
        /*001c*/ 	.word	0x00000000
        /*0020*/ 	.short	0x000c
        /*0022*/ 	.short	0x0040
        /*0024*/ 	.byte	0x00, 0xf4, 0x21, 0x00


	//----- nvinfo : EIATTR_KPARAM_INFO
	.align		4
.L_11:
        /*0028*/ 	.byte	0x04, 0x17
        /*002a*/ 	.short	(.L_13 - .L_12)
.L_12:
        /*002c*/ 	.word	0x00000000
        /*0030*/ 	.short	0x000b
        /*0032*/ 	.short	0x0038
        /*0034*/ 	.byte	0x00, 0xf0, 0x11, 0x00


	//----- nvinfo : EIATTR_KPARAM_INFO
	.align		4
.L_13:
        /*0038*/ 	.byte	0x04, 0x17
        /*003a*/ 	.short	(.L_15 - .L_14)
.L_14:
        /*003c*/ 	.word	0x00000000
        /*0040*/ 	.short	0x000a
        /*0042*/ 	.short	0x0034
        /*0044*/ 	.byte	0x00, 0xf0, 0x11, 0x00


	//----- nvinfo : EIATTR_KPARAM_INFO
	.align		4
.L_15:
        /*0048*/ 	.byte	0x04, 0x17
        /*004a*/ 	.short	(.L_17 - .L_16)
.L_16:
        /*004c*/ 	.word	0x00000000
        /*0050*/ 	.short	0x0009
        /*0052*/ 	.short	0x0030
        /*0054*/ 	.byte	0x00, 0xf0, 0x11, 0x00


	//----- nvinfo : EIATTR_KPARAM_INFO
	.align		4
.L_17:
        /*0058*/ 	.byte	0x04, 0x17
        /*005a*/ 	.short	(.L_19 - .L_18)
.L_18:
        /*005c*/ 	.word	0x00000000
        /*0060*/ 	.short	0x0008
        /*0062*/ 	.short	0x002c
        /*0064*/ 	.byte	0x00, 0xf0, 0x11, 0x00


	//----- nvinfo : EIATTR_KPARAM_INFO
	.align		4
.L_19:
        /*0068*/ 	.byte	0x04, 0x17
        /*006a*/ 	.short	(.L_21 - .L_20)
.L_20:
        /*006c*/ 	.word	0x00000000
        /*0070*/ 	.short	0x0007
        /*0072*/ 	.short	0x0028
        /*0074*/ 	.byte	0x00, 0xf0, 0x11, 0x00


	//----- nvinfo : EIATTR_KPARAM_INFO
	.align		4
.L_21:
        /*0078*/ 	.byte	0x04, 0x17
        /*007a*/ 	.short	(.L_23 - .L_22)
.L_22:
        /*007c*/ 	.word	0x00000000
        /*0080*/ 	.short	0x0006
        /*0082*/ 	.short	0x0024
        /*0084*/ 	.byte	0x00, 0xf0, 0x11, 0x00


	//----- nvinfo : EIATTR_KPARAM_INFO
	.align		4
.L_23:
        /*0088*/ 	.byte	0x04, 0x17
        /*008a*/ 	.short	(.L_25 - .L_24)
.L_24:
        /*008c*/ 	.word	0x00000000
        /*0090*/ 	.short	0x0005
        /*0092*/ 	.short	0x0020
        /*0094*/ 	.byte	0x00, 0xf0, 0x11, 0x00


	//----- nvinfo : EIATTR_KPARAM_INFO
	.align		4
.L_25:
        /*0098*/ 	.byte	0x04, 0x17
        /*009a*/ 	.short	(.L_27 - .L_26)
.L_26:
        /*009c*/ 	.word	0x00000000
        /*00a0*/ 	.short	0x0004
        /*00a2*/ 	.short	0x001c
        /*00a4*/ 	.byte	0x00, 0xf0, 0x11, 0x00


	//----- nvinfo : EIATTR_KPARAM_INFO
	.align		4
.L_27:
        /*00a8*/ 	.byte	0x04, 0x17
        /*00aa*/ 	.short	(.L_29 - .L_28)
.L_28:
        /*00ac*/ 	.word	0x00000000
        /*00b0*/ 	.short	0x0003
        /*00b2*/ 	.short	0x0018
        /*00b4*/ 	.byte	0x00, 0xf0, 0x11, 0x00


	//----- nvinfo : EIATTR_KPARAM_INFO
	.align		4
.L_29:
        /*00b8*/ 	.byte	0x04, 0x17
        /*00ba*/ 	.short	(.L_31 - .L_30)
.L_30:
        /*00bc*/ 	.word	0x00000000
        /*00c0*/ 	.short	0x0002
        /*00c2*/ 	.short	0x0010
        /*00c4*/ 	.byte	0x00, 0xf4, 0x21, 0x00


	//----- nvinfo : EIATTR_KPARAM_INFO
	.align		4
.L_31:
        /*00c8*/ 	.byte	0x04, 0x17
        /*00ca*/ 	.short	(.L_33 - .L_32)
.L_32:
        /*00cc*/ 	.word	0x00000000
        /*00d0*/ 	.short	0x0001
        /*00d2*/ 	.short	0x0008
        /*00d4*/ 	.byte	0x00, 0xf4, 0x21, 0x00


	//----- nvinfo : EIATTR_KPARAM_INFO
	.align		4
.L_33:
        /*00d8*/ 	.byte	0x04, 0x17
        /*00da*/ 	.short	(.L_35 - .L_34)
.L_34:
        /*00dc*/ 	.word	0x00000000
        /*00e0*/ 	.short	0x0000
        /*00e2*/ 	.short	0x0000
        /*00e4*/ 	.byte	0x00, 0xf4, 0x21, 0x00


	//----- nvinfo : EIATTR_SPARSE_MMA_MASK
	.align		4
.L_35:
        /*00e8*/ 	.byte	0x03, 0x50
        /*00ea*/ 	.short	0x0000


	//----- nvinfo : EIATTR_MAXREG_COUNT
	.align		4
        /*00ec*/ 	.byte	0x03, 0x1b
        /*00ee*/ 	.short	0x00ff


	//----- nvinfo : EIATTR_NUM_BARRIERS
	.align		4
        /*00f0*/ 	.byte	0x02, 0x4c
        /*00f2*/ 	.byte	0x01
	.zero		1


	//----- nvinfo : EIATTR_ANNOTATIONS
	.align		4
        /*00f4*/ 	.byte	0x04, 0x55
        /*00f6*/ 	.short	(.L_37 - .L_36)


	//   ....[0]....
.L_36:
        /*00f8*/ 	.word	0x00000001
        /*00fc*/ 	.byte	0xd0, 0x00, 0x00, 0x00, 0x01, 0x00, 0x00, 0x00, 0x30, 0x0a, 0x00, 0x00, 0x01, 0x00, 0x00, 0x00
        /* <DEDUP_REMOVED lines=1992> */
        /*7d8c*/ 	.byte	0x20, 0xad, 0x02, 0x00, 0x01, 0x00, 0x00, 0x00, 0x30, 0xad, 0x02, 0x00


	//----- nvinfo : EIATTR_VRC_CTA_INIT_COUNT
	.align		4
.L_37:
        /*7d98*/ 	.byte	0x02, 0x4a
	.zero		1
	.zero		1


	//----- nvinfo : EIATTR_EXIT_INSTR_OFFSETS
	.align		4
        /*7d9c*/ 	.byte	0x04, 0x1c
        /*7d9e*/ 	.short	(.L_39 - .L_38)


	//   ....[0]....
.L_38:
        /*7da0*/ 	.word	0x000a8a20


	//   ....[1]....
        /*7da4*/ 	.word	0x000a8a40


	//----- nvinfo : EIATTR_REQNTID
	.align		4
.L_39:
        /*7da8*/ 	.byte	0x04, 0x10
        /*7daa*/ 	.short	(.L_41 - .L_40)
.L_40:
        /*7dac*/ 	.word	0x00000040
        /*7db0*/ 	.word	0x00000001
        /*7db4*/ 	.word	0x00000001


	//----- nvinfo : EIATTR_CBANK_PARAM_SIZE
	.align		4
.L_41:
        /*7db8*/ 	.byte	0x03, 0x19
        /*7dba*/ 	.short	0x0050


	//----- nvinfo : EIATTR_PARAM_CBANK
	.align		4
        /*7dbc*/ 	.byte	0x04, 0x0a
        /*7dbe*/ 	.short	(.L_43 - .L_42)
	.align		4
.L_42:
        /*7dc0*/ 	.word	index@(.nv.constant0.matmul_kernel)
        /*7dc4*/ 	.short	0x0380
        /*7dc6*/ 	.short	0x0050


	//----- nvinfo : EIATTR_SW_WAR
	.align		4
.L_43:
        /*7dc8*/ 	.byte	0x04, 0x36
        /*7dca*/ 	.short	(.L_45 - .L_44)
.L_44:
        /*7dcc*/ 	.word	0x00000008
.L_45:


//--------------------- .nv.compat                --------------------------
	.section	.nv.compat,"",@"SHT_CUDA_COMPAT_INFO"
	.align	4
        /*0000*/ 	.byte	0x02, 0x02, 0x01, 0x00, 0x02, 0x05, 0x05, 0x00, 0x02, 0x03, 0x00, 0x00, 0x02, 0x06, 0x01, 0x00


//--------------------- .nv.callgraph             --------------------------
	.section	.nv.callgraph,"",@"SHT_CUDA_CALLGRAPH"
	.align	4
	.sectionentsize	8
	.align		4
        /*0000*/ 	.word	0x00000000
	.align		4
        /*0004*/ 	.word	0xffffffff
	.align		4
        /*0008*/ 	.word	0x00000000
	.align		4
        /*000c*/ 	.word	0xfffffffe
	.align		4
        /*0010*/ 	.word	0x00000000
	.align		4
        /*0014*/ 	.word	0xfffffffd
	.align		4
        /*0018*/ 	.word	0x00000000
	.align		4
        /*001c*/ 	.word	0xfffffffc


//--------------------- .text.matmul_kernel       --------------------------
	.section	.text.matmul_kernel,"ax",@progbits
	.align	128
        .global         matmul_kernel
        .type           matmul_kernel,@function
        .size           matmul_kernel,(.L_x_3 - matmul_kernel)
        .other          matmul_kernel,@"STO_CUDA_ENTRY STV_DEFAULT"
matmul_kernel:
.text.matmul_kernel:
[----:B------:R-:W1:Y:S08]  /*0000*/  LDC R1, c[0x0][0x37c] ;  /* 0x0000df00ff017b82 */ /* 0x000e700000000800 */
[----:B------:R-:W2:Y:S01]  /*0010*/  LDC.64 R114, c[0x0][0x398] ;  /* 0x0000e600ff727b82 */ /* 0x000ea20000000a00 */
[----:B------:R-:W3:Y:S01]  /*0020*/  S2R R5, SR_CTAID.X ;  /* 0x0000000000057919 */ /* 0x000ee20000002500 */
[----:B-1----:R-:W-:Y:S01]  /*0030*/  VIADD R1, R1, 0xffffc488 ;  /* 0xffffc48801017836 */ /* 0x002fe20000000000 */
[----:B------:R-:W1:Y:S01]  /*0040*/  LDCU UR55, c[0x0][0x3a4] ;  /* 0x00007480ff3777ac */ /* 0x000e620008000800 */
[----:B------:R-:W4:Y:S01]  /*0050*/  S2R R11, SR_TID.X ;  /* 0x00000000000b7919 */ /* 0x000f220000002100 */
[----:B------:R-:W5:Y:S01]  /*0060*/  LDCU.128 UR8, c[0x0][0x380] ;  /* 0x00007000ff0877ac */ /* 0x000f620008000c00 */
[----:B------:R-:W1:Y:S01]  /*0070*/  LDCU UR75, c[0x0][0x3b0] ;  /* 0x00007600ff4b77ac */ /* 0x000e620008000800 */
[----:B------:R-:W1:Y:S01]  /*0080*/  LDCU UR56, c[0x0][0x3b0] ;  /* 0x00007600ff3877ac */ /* 0x000e620008000800 */
[----:B------:R-:W1:Y:S01]  /*0090*/  LDCU UR57, c[0x0][0x3b0] ;  /* 0x00007600ff3977ac */ /* 0x000e620008000800 */
[----:B------:R-:W1:Y:S01]  /*00a0*/  LDCU UR58, c[0x0][0x3b0] ;  /* 0x00007600ff3a77ac */ /* 0x000e620008000800 */
[----:B--2---:R-:W-:Y:S01]  /*00b0*/  VIADD R0, R115, 0xff ;  /* 0x000000ff73007836 */ /* 0x004fe20000000000 */
[----:B------:R-:W-:Y:S01]  /*00c0*/  IABS R234, R115 ;  /* 0x0000007300ea7213 */ /* 0x000fe20000000000 */
[----:B------:R-:W-:Y:S01]  /*00d0*/  STL [R1+0x2b3c], R115 ;  /* 0x002b3c7301007387 */ /* 0x000fe20000100800 */
[----:B------:R-:W-:Y:S01]  /*00e0*/  IABS R13, R114 ;  /* 0x00000072000d7213 */ /* 0x000fe20000000000 */
[----:B------:R-:W2:Y:S01]  /*00f0*/  LDCU UR59, c[0x0][0x3b0] ;  /* 0x00007600ff3b77ac */ /* 0x000ea20008000800 */
[----:B------:R-:W-:Y:S01]  /*0100*/  SHF.R.S32.HI R3, RZ, 0x1f, R0 ;  /* 0x0000001fff037819 */ /* 0x000fe20000011400 */
[----:B------:R-:W1:Y:S03]  /*0110*/  LDCU UR60, c[0x0][0x3b0] ;  /* 0x00007600ff3c77ac */ /* 0x000e660008000800 */
[----:B------:R-:W-:-:S02]  /*0120*/  LEA.HI R3, R3, R0, RZ, 0x8 ;  /* 0x0000000003037211 */ /* 0x000fc400078f40ff */
[----:B---3--:R-:W-:Y:S01]  /*0130*/  IABS R8, R5 ;  /* 0x0000000500087213 */ /* 0x008fe20000000000 */
[----:B------:R-:W3:Y:S01]  /*0140*/  LDCU UR61, c[0x0][0x3b0] ;  /* 0x00007600ff3d77ac */ /* 0x000ee20008000800 */
[----:B------:R-:W-:Y:S01]  /*0150*/  SHF.R.S32.HI R3, RZ, 0x8, R3 ;  /* 0x00000008ff037819 */ /* 0x000fe20000011403 */
[----:B------:R-:W1:Y:S04]  /*0160*/  LDCU UR62, c[0x0][0x3b0] ;  /* 0x00007600ff3e77ac */ /* 0x000e680008000800 */
[----:B------:R-:W-:Y:S01]  /*0170*/  IMAD.SHL.U32 R4, R3, 0x8, RZ ;  /* 0x0000000803047824 */ /* 0x000fe200078e00ff */
[----:B------:R-:W1:Y:S04]  /*0180*/  LDCU UR63, c[0x0][0x3b0] ;  /* 0x00007600ff3f77ac */ /* 0x000e680008000800 */
[-C--:B------:R-:W-:Y:S01]  /*0190*/  IABS R7, R4.reuse ;  /* 0x0000000400077213 */ /* 0x080fe20000000000 */
[----:B------:R-:W1:Y:S01]  /*01a0*/  LDCU UR64, c[0x0][0x3b0] ;  /* 0x00007600ff4077ac */ /* 0x000e620008000800 */
[----:B------:R-:W-:-:S02]  /*01b0*/  IABS R10, R4 ;  /* 0x00000004000a7213 */ /* 0x000fc40000000000 */
[----:B------:R-:W1:Y:S01]  /*01c0*/  I2F.RP R0, R7 ;  /* 0x0000000700007306 */ /* 0x000e620000209400 */
[----:B------:R-:W2:Y:S01]  /*01d0*/  LDCU UR65, c[0x0][0x3b0] ;  /* 0x00007600ff4177ac */ /* 0x000ea20008000800 */
[----:B------:R-:W2:Y:S01]  /*01e0*/  LDCU UR66, c[0x0][0x3b0] ;  /* 0x00007600ff4277ac */ /* 0x000ea20008000800 */
[----:B------:R-:W2:Y:S01]  /*01f0*/  LDCU UR67, c[0x0][0x3b0] ;  /* 0x00007600ff4377ac */ /* 0x000ea20008000800 */
[----:B------:R-:W2:Y:S04]  /*0200*/  LDCU UR68, c[0x0][0x3b0] ;  /* 0x00007600ff4477ac */ /* 0x000ea80008000800 */
[----:B-1----:R-:W1:Y:S01]  /*0210*/  MUFU.RCP R0, R0 ;  /* 0x0000000000007308 */ /* 0x002e620000001000 */
[----:B------:R-:W2:Y:S01]  /*0220*/  LDCU UR69, c[0x0][0x3b0] ;  /* 0x00007600ff4577ac */ /* 0x000ea20008000800 */
[----:B------:R-:W2:Y:S01]  /*0230*/  LDCU UR70, c[0x0][0x3b0] ;  /* 0x00007600ff4677ac */ /* 0x000ea20008000800 */
[----:B------:R-:W2:Y:S01]  /*0240*/  LDCU UR71, c[0x0][0x3b0] ;  /* 0x00007600ff4777ac */ /* 0x000ea20008000800 */
[----:B------:R-:W2:Y:S01]  /*0250*/  LDCU UR72, c[0x0][0x3b0] ;  /* 0x00007600ff4877ac */ /* 0x000ea20008000800 */
[----:B-1----:R-:W-:Y:S01]  /*0260*/  VIADD R2, R0, 0xffffffe ;  /* 0x0ffffffe00027836 */ /* 0x002fe20000000000 */
[----:B------:R-:W1:Y:S01]  /*0270*/  LDCU UR54, c[0x0][0x3b0] ;  /* 0x00007600ff3677ac */ /* 0x000e620008000800 */
[----:B------:R-:W-:-:S02]  /*0280*/  IMAD.MOV R0, RZ, RZ, -R10 ;  /* 0x000000ffff007224 */ /* 0x000fc400078e0a0a */
[----:B------:R2:W1:Y:S01]  /*0290*/  F2I.FTZ.U32.TRUNC.NTZ R3, R2 ;  /* 0x0000000200037305 */ /* 0x000462000021f000 */
[----:B------:R-:W3:Y:S01]  /*02a0*/  LDCU UR53, c[0x0][0x3b0] ;  /* 0x00007600ff3577ac */ /* 0x000ee20008000800 */
[----:B------:R-:W3:Y:S01]  /*02b0*/  LDCU UR52, c[0x0][0x3b0] ;  /* 0x00007600ff3477ac */ /* 0x000ee20008000800 */
[----:B--2---:R-:W-:Y:S01]  /*02c0*/  IMAD.MOV.U32 R2, RZ, RZ, RZ ;  /* 0x000000ffff027224 */ /* 0x004fe200078e00ff */
[----:B------:R-:W2:Y:S01]  /*02d0*/  LDCU UR51, c[0x0][0x3b0] ;  /* 0x00007600ff3377ac */ /* 0x000ea20008000800 */
[----:B------:R-:W2:Y:S01]  /*02e0*/  LDCU UR50, c[0x0][0x3b0] ;  /* 0x00007600ff3277ac */ /* 0x000ea20008000800 */
[----:B-1----:R-:W-:Y:S01]  /*02f0*/  IMAD.MOV R6, RZ, RZ, -R3 ;  /* 0x000000ffff067224 */ /* 0x002fe200078e0a03 */
[----:B------:R-:W1:Y:S03]  /*0300*/  LDCU UR4, c[0x0][0x3b0] ;  /* 0x00007600ff0477ac */ /* 0x000e660008000800 */
[----:B------:R-:W-:-:S02]  /*0310*/  IMAD R9, R6, R7, RZ ;  /* 0x0000000706097224 */ /* 0x000fc400078e02ff */
[----:B------:R-:W-:Y:S01]  /*0320*/  IMAD.MOV.U32 R6, RZ, RZ, R8 ;  /* 0x000000ffff067224 */ /* 0x000fe200078e0008 */
[----:B------:R-:W1:Y:S01]  /*0330*/  LDCU UR6, c[0x0][0x3b0] ;  /* 0x00007600ff0677ac */ /* 0x000e620008000800 */
[----:B------:R-:W-:Y:S01]  /*0340*/  IMAD.HI.U32 R3, R3, R9, R2 ;  /* 0x0000000903037227 */ /* 0x000fe200078e0002 */
[----:B------:R-:W1:Y:S05]  /*0350*/  LDCU UR7, c[0x0][0x3b0] ;  /* 0x00007600ff0777ac */ /* 0x000e6a0008000800 */
[----:B------:R-:W-:Y:S01]  /*0360*/  IMAD.HI.U32 R3, R3, R6, RZ ;  /* 0x0000000603037227 */ /* 0x000fe200078e00ff */
[----:B------:R-:W1:Y:S03]  /*0370*/  LDCU UR77, c[0x0][0x3b0] ;  /* 0x00007600ff4d77ac */ /* 0x000e660008000800 */
[----:B------:R-:W-:Y:S01]  /*0380*/  IMAD R0, R3, R0, R6 ;  /* 0x0000000003007224 */ /* 0x000fe200078e0206 */
[----:B------:R-:W1:Y:S04]  /*0390*/  LDCU UR76, c[0x0][0x3b0] ;  /* 0x00007600ff4c77ac */ /* 0x000e680008000800 */
[----:B------:R-:W-:Y:S01]  /*03a0*/  ISETP.GT.U32.AND P1, PT, R7, R0, PT ;  /* 0x000000000700720c */ /* 0x000fe20003f24070 */
[----:B------:R-:W1:Y:S01]  /*03b0*/  LDCU UR49, c[0x0][0x3b0] ;  /* 0x00007600ff3177ac */ /* 0x000e620008000800 */
[----:B------:R-:W1:Y:S01]  /*03c0*/  LDCU UR48, c[0x0][0x3b0] ;  /* 0x00007600ff3077ac */ /* 0x000e620008000800 */
[----:B------:R-:W1:Y:S10]  /*03d0*/  LDCU UR12, c[0x0][0x3b0] ;  /* 0x00007600ff0c77ac */ /* 0x000e740008000800 */
[----:B------:R-:W-:Y:S01]  /*03e0*/  @!P1 IMAD.IADD R0, R0, 0x1, -R7 ;  /* 0x0000000100009824 */ /* 0x000fe200078e0a07 */
[----:B------:R-:W1:Y:S01]  /*03f0*/  LDCU UR13, c[0x0][0x3b0] ;  /* 0x00007600ff0d77ac */ /* 0x000e620008000800 */
[----:B------:R-:W-:Y:S01]  /*0400*/  @!P1 VIADD R3, R3, 0x1 ;  /* 0x0000000103039836 */ /* 0x000fe20000000000 */
[----:B------:R-:W-:-:S02]  /*0410*/  ISETP.NE.AND P1, PT, R4, RZ, PT ;  /* 0x000000ff0400720c */ /* 0x000fc40003f25270 */
[----:B------:R-:W-:Y:S01]  /*0420*/  ISETP.GE.U32.AND P0, PT, R0, R7, PT ;  /* 0x000000070000720c */ /* 0x000fe20003f06070 */
[----:B------:R-:W1:Y:S01]  /*0430*/  LDCU UR14, c[0x0][0x3b0] ;  /* 0x00007600ff0e77ac */ /* 0x000e620008000800 */
[-C--:B------:R-:W-:Y:S01]  /*0440*/  LOP3.LUT R0, R5, R4.reuse, RZ, 0x3c, !PT ;  /* 0x0000000405007212 */ /* 0x080fe200078e3cff */
[----:B------:R-:W1:Y:S03]  /*0450*/  LDCU UR15, c[0x0][0x3b0] ;  /* 0x00007600ff0f77ac */ /* 0x000e660008000800 */
[----:B------:R-:W-:Y:S01]  /*0460*/  ISETP.GE.AND P2, PT, R0, RZ, PT ;  /* 0x000000ff0000720c */ /* 0x000fe20003f46270 */
[----:B------:R-:W-:Y:S01]  /*0470*/  VIADD R0, R114, 0xff ;  /* 0x000000ff72007836 */ /* 0x000fe20000000000 */
[----:B------:R-:W1:Y:S05]  /*0480*/  LDCU UR16, c[0x0][0x3b0] ;  /* 0x00007600ff1077ac */ /* 0x000e6a0008000800 */
[----:B------:R-:W-:Y:S01]  /*0490*/  @P0 VIADD R3, R3, 0x1 ;  /* 0x0000000103030836 */ /* 0x000fe20000000000 */
[----:B------:R-:W1:Y:S03]  /*04a0*/  LDCU UR17, c[0x0][0x3b0] ;  /* 0x00007600ff1177ac */ /* 0x000e660008000800 */
[----:B------:R-:W-:Y:S01]  /*04b0*/  IMAD.MOV.U32 R2, RZ, RZ, R3 ;  /* 0x000000ffff027224 */ /* 0x000fe200078e0003 */
[----:B------:R-:W-:Y:S01]  /*04c0*/  SHF.R.S32.HI R3, RZ, 0x1f, R0 ;  /* 0x0000001fff037819 */ /* 0x000fe20000011400 */
[----:B------:R-:W1:Y:S02]  /*04d0*/  LDCU UR18, c[0x0][0x3b0] ;  /* 0x00007600ff1277ac */ /* 0x000e640008000800 */
[----:B------:R-:W-:Y:S01]  /*04e0*/  @!P2 IMAD.MOV R2, RZ, RZ, -R2 ;  /* 0x000000ffff02a224 */ /* 0x000fe200078e0a02 */
[----:B------:R-:W-:Y:S01]  /*04f0*/  @!P1 LOP3.LUT R2, RZ, R4, RZ, 0x33, !PT ;  /* 0x00000004ff029212 */ /* 0x000fe200078e33ff */
[----:B------:R-:W1:Y:S01]  /*0500*/  LDCU UR19, c[0x0][0x3b0] ;  /* 0x00007600ff1377ac */ /* 0x000e620008000800 */
[----:B------:R-:W-:-:S02]  /*0510*/  LEA.HI R3, R3, R0, RZ, 0x8 ;  /* 0x0000000003037211 */ /* 0x000fc400078f40ff */
[----:B------:R-:W-:Y:S01]  /*0520*/  SHF.L.U32 R8, R2, 0x3, RZ ;  /* 0x0000000302087819 */ /* 0x000fe200000006ff */
[----:B------:R-:W-:Y:S01]  /*0530*/  IMAD.MOV R2, RZ, RZ, -R2 ;  /* 0x000000ffff027224 */ /* 0x000fe200078e0a02 */
[----:B------:R-:W1:Y:S02]  /*0540*/  LDCU UR20, c[0x0][0x3b0] ;  /* 0x00007600ff1477ac */ /* 0x000e640008000800 */
[----:B------:R-:W-:Y:S01]  /*0550*/  LEA.HI.SX32 R3, R3, -R8, 0x18 ;  /* 0x8000000803037211 */ /* 0x000fe200078fc2ff */
[----:B------:R-:W-:Y:S01]  /*0560*/  IMAD R10, R4, R2, R5 ;  /* 0x00000002040a7224 */ /* 0x000fe200078e0205 */
[----:B------:R-:W1:Y:S01]  /*0570*/  LDCU UR21, c[0x0][0x3b0] ;  /* 0x00007600ff1577ac */ /* 0x000e620008000800 */
[----:B------:R-:W-:Y:S01]  /*0580*/  IMAD.MOV.U32 R2, RZ, RZ, RZ ;  /* 0x000000ffff027224 */ /* 0x000fe200078e00ff */
[----:B------:R-:W-:Y:S02]  /*0590*/  VIMNMX R9, PT, PT, R3, 0x8, PT ;  /* 0x0000000803097848 */ /* 0x000fe40003fe0100 */
[----:B------:R-:W-:Y:S01]  /*05a0*/  IABS R4, R10 ;  /* 0x0000000a00047213 */ /* 0x000fe20000000000 */
[----:B------:R-:W1:Y:S01]  /*05b0*/  LDCU UR22, c[0x0][0x3b0] ;  /* 0x00007600ff1677ac */ /* 0x000e620008000800 */
[----:B------:R-:W-:Y:S01]  /*05c0*/  IABS R7, R9 ;  /* 0x0000000900077213 */ /* 0x000fe20000000000 */
[----:B------:R-:W1:Y:S03]  /*05d0*/  LDCU UR23, c[0x0][0x3b0] ;  /* 0x00007600ff1777ac */ /* 0x000e660008000800 */
[----:B------:R-:W1:Y:S01]  /*05e0*/  I2F.RP R0, R7 ;  /* 0x0000000700007306 */ /* 0x000e620000209400 */
[----:B------:R-:W2:Y:S01]  /*05f0*/  LDCU UR24, c[0x0][0x3b0] ;  /* 0x00007600ff1877ac */ /* 0x000ea20008000800 */
[----:B------:R-:W2:Y:S01]  /*0600*/  LDCU UR25, c[0x0][0x3b0] ;  /* 0x00007600ff1977ac */ /* 0x000ea20008000800 */
[----:B------:R-:W2:Y:S05]  /*0610*/  LDCU UR26, c[0x0][0x3b0] ;  /* 0x00007600ff1a77ac */ /* 0x000eaa0008000800 */
[----:B-1----:R-:W1:Y:S01]  /*0620*/  MUFU.RCP R0, R0 ;  /* 0x0000000000007308 */ /* 0x002e620000001000 */
[----:B------:R-:W2:Y:S01]  /*0630*/  LDCU UR27, c[0x0][0x3b0] ;  /* 0x00007600ff1b77ac */ /* 0x000ea20008000800 */
[----:B------:R-:W2:Y:S01]  /*0640*/  LDCU UR28, c[0x0][0x3b0] ;  /* 0x00007600ff1c77ac */ /* 0x000ea20008000800 */
[----:B------:R-:W2:Y:S01]  /*0650*/  LDCU UR29, c[0x0][0x3b0] ;  /* 0x00007600ff1d77ac */ /* 0x000ea20008000800 */
[----:B------:R-:W2:Y:S01]  /*0660*/  LDCU UR30, c[0x0][0x3b0] ;  /* 0x00007600ff1e77ac */ /* 0x000ea20008000800 */
[----:B-1----:R-:W-:Y:S01]  /*0670*/  VIADD R3, R0, 0xffffffe ;  /* 0x0ffffffe00037836 */ /* 0x002fe20000000000 */
[----:B------:R-:W1:Y:S01]  /*0680*/  LDCU UR31, c[0x0][0x3b0] ;  /* 0x00007600ff1f77ac */ /* 0x000e620008000800 */
[----:B------:R-:W1:Y:S04]  /*0690*/  LDCU UR32, c[0x0][0x3b0] ;  /* 0x00007600ff2077ac */ /* 0x000e680008000800 */
[----:B------:R-:W1:Y:S01]  /*06a0*/  F2I.FTZ.U32.TRUNC.NTZ R3, R3 ;  /* 0x0000000300037305 */ /* 0x000e62000021f000 */
[----:B------:R-:W2:Y:S01]  /*06b0*/  LDCU UR33, c[0x0][0x3b0] ;  /* 0x00007600ff2177ac */ /* 0x000ea20008000800 */
[----:B------:R-:W2:Y:S01]  /*06c0*/  LDCU UR34, c[0x0][0x3b0] ;  /* 0x00007600ff2277ac */ /* 0x000ea20008000800 */
[----:B------:R-:W2:Y:S01]  /*06d0*/  LDCU UR35, c[0x0][0x3b0] ;  /* 0x00007600ff2377ac */ /* 0x000ea20008000800 */
[--C-:B-1----:R-:W-:Y:S01]  /*06e0*/  IMAD.MOV R6, RZ, RZ, -R3.reuse ;  /* 0x000000ffff067224 */ /* 0x102fe200078e0a03 */
[----:B------:R-:W1:Y:S03]  /*06f0*/  LDCU UR36, c[0x0][0x3b0] ;  /* 0x00007600ff2477ac */ /* 0x000e660008000800 */
[----:B------:R-:W-:Y:S01]  /*0700*/  IMAD R5, R6, R7, RZ ;  /* 0x0000000706057224 */ /* 0x000fe200078e02ff */
[----:B------:R-:W-:Y:S01]  /*0710*/  IABS R6, R9 ;  /* 0x0000000900067213 */ /* 0x000fe20000000000 */
[----:B------:R-:W1:Y:S02]  /*0720*/  LDCU UR37, c[0x0][0x3b0] ;  /* 0x00007600ff2577ac */ /* 0x000e640008000800 */
[----:B------:R-:W-:Y:S01]  /*0730*/  IMAD.HI.U32 R2, R3, R5, R2 ;  /* 0x0000000503027227 */ /* 0x000fe200078e0002 */
[----:B------:R-:W1:Y:S03]  /*0740*/  LDCU UR38, c[0x0][0x3b0] ;  /* 0x00007600ff2677ac */ /* 0x000e660008000800 */
[----:B------:R-:W-:-:S02]  /*0750*/  IMAD.MOV.U32 R3, RZ, RZ, R4 ;  /* 0x000000ffff037224 */ /* 0x000fc400078e0004 */
[----:B------:R-:W-:Y:S01]  /*0760*/  IMAD.MOV R0, RZ, RZ, -R6 ;  /* 0x000000ffff007224 */ /* 0x000fe200078e0a06 */
[----:B------:R-:W1:Y:S01]  /*0770*/  LDCU UR39, c[0x0][0x3b0] ;  /* 0x00007600ff2777ac */ /* 0x000e620008000800 */
[----:B------:R-:W-:Y:S01]  /*0780*/  IMAD.HI.U32 R2, R2, R3, RZ ;  /* 0x0000000302027227 */ /* 0x000fe200078e00ff */
[----:B------:R-:W1:Y:S01]  /*0790*/  I2F.RP R6, R234 ;  /* 0x000000ea00067306 */ /* 0x000e620000209400 */
[----:B------:R-:W2:Y:S02]  /*07a0*/  LDCU UR40, c[0x0][0x3b0] ;  /* 0x00007600ff2877ac */ /* 0x000ea40008000800 */
[----:B------:R-:W-:Y:S01]  /*07b0*/  IMAD R0, R2, R0, R3 ;  /* 0x0000000002007224 */ /* 0x000fe200078e0203 */
[----:B------:R-:W2:Y:S04]  /*07c0*/  LDCU UR41, c[0x0][0x3b0] ;  /* 0x00007600ff2977ac */ /* 0x000ea80008000800 */
[----:B------:R-:W2:Y:S01]  /*07d0*/  I2F.RP R3, R13 ;  /* 0x0000000d00037306 */ /* 0x000ea20000209400 */
[----:B------:R-:W-:Y:S01]  /*07e0*/  ISETP.GT.U32.AND P1, PT, R7, R0, PT ;  /* 0x000000000700720c */ /* 0x000fe20003f24070 */
[----:B------:R-:W3:Y:S01]  /*07f0*/  LDCU UR45, c[0x0][0x3b0] ;  /* 0x00007600ff2d77ac */ /* 0x000ee20008000800 */
[----:B------:R-:W3:Y:S05]  /*0800*/  LDCU UR73, c[0x0][0x3b0] ;  /* 0x00007600ff4977ac */ /* 0x000eea0008000800 */
[----:B-1----:R-:W1:Y:S01]  /*0810*/  MUFU.RCP R6, R6 ;  /* 0x0000000600067308 */ /* 0x002e620000001000 */
[----:B------:R-:W3:Y:S05]  /*0820*/  LDCU UR44, c[0x0][0x3b0] ;  /* 0x00007600ff2c77ac */ /* 0x000eea0008000800 */
[----:B------:R-:W-:Y:S01]  /*0830*/  @!P1 IMAD.IADD R0, R0, 0x1, -R7 ;  /* 0x0000000100009824 */ /* 0x000fe200078e0a07 */
[----:B------:R-:W3:Y:S01]  /*0840*/  LDCU UR42, c[0x0][0x3b0] ;  /* 0x00007600ff2a77ac */ /* 0x000ee20008000800 */
[----:B--2---:R-:W2:Y:S01]  /*0850*/  MUFU.RCP R3, R3 ;  /* 0x0000000300037308 */ /* 0x004ea20000001000 */
[----:B------:R-:W-:Y:S01]  /*0860*/  @!P1 VIADD R2, R2, 0x1 ;  /* 0x0000000102029836 */ /* 0x000fe20000000000 */
[----:B------:R-:W-:Y:S01]  /*0870*/  ISETP.NE.AND P1, PT, R9, RZ, PT ;  /* 0x000000ff0900720c */ /* 0x000fe20003f25270 */
[----:B------:R-:W3:Y:S01]  /*0880*/  LDCU UR47, c[0x0][0x3b0] ;  /* 0x00007600ff2f77ac */ /* 0x000ee20008000800 */
[----:B------:R-:W-:-:S02]  /*0890*/  ISETP.GE.U32.AND P0, PT, R0, R7, PT ;  /* 0x000000070000720c */ /* 0x000fc40003f06070 */
[----:B------:R-:W-:Y:S01]  /*08a0*/  LOP3.LUT R0, R10, R9, RZ, 0x3c, !PT ;  /* 0x000000090a007212 */ /* 0x000fe200078e3cff */
[----:B------:R-:W3:Y:S01]  /*08b0*/  LDCU UR74, c[0x0][0x3b0] ;  /* 0x00007600ff4a77ac */ /* 0x000ee20008000800 */
[----:B----4-:R-:W-:Y:S01]  /*08c0*/  LOP3.LUT R7, R11, 0x3f, RZ, 0xc0, !PT ;  /* 0x0000003f0b077812 */ /* 0x010fe200078ec0ff */
[----:B-1----:R-:W-:Y:S01]  /*08d0*/  VIADD R5, R6, 0xffffffe ;  /* 0x0ffffffe06057836 */ /* 0x002fe20000000000 */
[----:B------:R-:W-:Y:S01]  /*08e0*/  ISETP.GE.AND P2, PT, R0, RZ, PT ;  /* 0x000000ff0000720c */ /* 0x000fe20003f46270 */
[----:B------:R-:W1:Y:S04]  /*08f0*/  LDCU UR5, c[0x0][0x3b0] ;  /* 0x00007600ff0577ac */ /* 0x000e680008000800 */
[----:B------:R-:W4:Y:S01]  /*0900*/  F2I.FTZ.U32.TRUNC.NTZ R5, R5 ;  /* 0x0000000500057305 */ /* 0x000f22000021f000 */
[----:B------:R-:W1:Y:S01]  /*0910*/  LDCU UR43, c[0x0][0x3b0] ;  /* 0x00007600ff2b77ac */ /* 0x000e620008000800 */
[----:B--2---:R-:W-:-:S02]  /*0920*/  VIADD R4, R3, 0xffffffe ;  /* 0x0ffffffe03047836 */ /* 0x004fc40000000000 */
[----:B------:R-:W-:Y:S01]  /*0930*/  @P0 VIADD R2, R2, 0x1 ;  /* 0x0000000102020836 */ /* 0x000fe20000000000 */
[----:B------:R-:W2:Y:S03]  /*0940*/  LDCU UR46, c[0x0][0x3b0] ;  /* 0x00007600ff2e77ac */ /* 0x000ea60008000800 */
[----:B------:R-:W1:Y:S01]  /*0950*/  F2I.FTZ.U32.TRUNC.NTZ R3, R4 ;  /* 0x0000000400037305 */ /* 0x000e62000021f000 */
[----:B------:R-:W-:Y:S01]  /*0960*/  @!P2 IMAD.MOV R2, RZ, RZ, -R2 ;  /* 0x000000ffff02a224 */ /* 0x000fe200078e0a02 */
[----:B------:R-:W-:-:S05]  /*0970*/  @!P1 LOP3.LUT R2, RZ, R9, RZ, 0x33, !PT ;  /* 0x00000009ff029212 */ /* 0x000fca00078e33ff */
[----:B------:R-:W-:Y:S02]  /*0980*/  IMAD.MOV R0, RZ, RZ, -R2 ;  /* 0x000000ffff007224 */ /* 0x000fe400078e0a02 */
[----:B----4-:R-:W-:Y:S02]  /*0990*/  IMAD.MOV R101, RZ, RZ, -R5 ;  /* 0x000000ffff657224 */ /* 0x010fe400078e0a05 */
[----:B------:R-:W-:Y:S02]  /*09a0*/  IMAD R0, R9, R0, R10 ;  /* 0x0000000009007224 */ /* 0x000fe400078e020a */
[----:B------:R-:W-:Y:S01]  /*09b0*/  IMAD R101, R101, R234, RZ ;  /* 0x000000ea65657224 */ /* 0x000fe200078e02ff */
[----:B-1----:R-:W-:Y:S01]  /*09c0*/  IADD3 R6, PT, PT, RZ, -R3, RZ ;  /* 0x80000003ff067210 */ /* 0x002fe20007ffe0ff */
[----:B------:R-:W-:Y:S02]  /*09d0*/  IMAD.MOV.U32 R4, RZ, RZ, RZ ;  /* 0x000000ffff047224 */ /* 0x000fe400078e00ff */
[----:B------:R-:W-:-:S02]  /*09e0*/  IMAD.IADD R0, R8, 0x1, R0 ;  /* 0x0000000108007824 */ /* 0x000fc400078e0200 */
[----:B------:R-:W-:-:S04]  /*09f0*/  IMAD.HI.U32 R101, R5, R101, R4 ;  /* 0x0000006505657227 */ /* 0x000fc800078e0004 */
[----:B------:R-:W-:Y:S02]  /*0a00*/  IMAD.SHL.U32 R18, R2, 0x100, RZ ;  /* 0x0000010002127824 */ /* 0x000fe400078e00ff */
[----:B------:R-:W-:Y:S02]  /*0a10*/  IMAD R5, R6, R13, RZ ;  /* 0x0000000d06057224 */ /* 0x000fe400078e02ff */
[----:B------:R-:W-:Y:S01]  /*0a20*/  IMAD R17, R0, 0x100, R7 ;  /* 0x0000010000117824 */ /* 0x000fe200078e0207 */
[----:B------:R-:W-:Y:S01]  /*0a30*/  STL [R1+0x1800], R18 ;  /* 0x0018001201007387 */ /* 0x000fe20000100800 */
[----:B------:R-:W-:Y:S02]  /*0a40*/  IMAD.MOV.U32 R2, RZ, RZ, RZ ;  /* 0x000000ffff027224 */ /* 0x000fe400078e00ff */
[----:B------:R-:W-:Y:S01]  /*0a50*/  VIADD R16, R17, 0x40 ;  /* 0x0000004011107836 */ /* 0x000fe20000000000 */
[----:B------:R-:W-:Y:S01]  /*0a60*/  IABS R6, R17 ;  /* 0x0000001100067213 */ /* 0x000fe20000000000 */
[----:B------:R-:W-:Y:S01]  /*0a70*/  IMAD.HI.U32 R2, R3, R5, R2 ;  /* 0x0000000503027227 */ /* 0x000fe200078e0002 */
[----:B------:R-:W-:Y:S02]  /*0a80*/  STL [R1+0x1804], R17 ;  /* 0x0018041101007387 */ /* 0x000fe40000100800 */
[----:B------:R-:W-:Y:S01]  /*0a90*/  IABS R7, R16 ;  /* 0x0000001000077213 */ /* 0x000fe20000000000 */
[----:B------:R-:W-:-:S02]  /*0aa0*/  VIADD R14, R17, 0x80 ;  /* 0x00000080110e7836 */ /* 0x000fc40000000000 */
[----:B------:R-:W-:-:S03]  /*0ab0*/  IMAD.HI.U32 R0, R2, R6, RZ ;  /* 0x0000000602007227 */ /* 0x000fc600078e00ff */
[----:B------:R-:W-:Y:S01]  /*0ac0*/  IABS R8, R14 ;  /* 0x0000000e00087213 */ /* 0x000fe20000000000 */
[----:B------:R-:W-:Y:S02]  /*0ad0*/  VIADD R12, R17, 0xc0 ;  /* 0x000000c0110c7836 */ /* 0x000fe40000000000 */
[----:B------:R-:W-:Y:S02]  /*0ae0*/  IMAD.MOV R0, RZ, RZ, -R0 ;  /* 0x000000ffff007224 */ /* 0x000fe400078e0a00 */
[----:B------:R-:W-:Y:S01]  /*0af0*/  IMAD.HI.U32 R3, R2, R7, RZ ;  /* 0x0000000702037227 */ /* 0x000fe200078e00ff */
[----:B------:R-:W-:-:S03]  /*0b00*/  IABS R9, R12 ;  /* 0x0000000c00097213 */ /* 0x000fc60000000000 */
[----:B------:R-:W-:Y:S02]  /*0b10*/  IMAD R0, R13, R0, R6 ;  /* 0x000000000d007224 */ /* 0x000fe400078e0206 */
[----:B------:R-:W-:-:S03]  /*0b20*/  IMAD.HI.U32 R4, R2, R8, RZ ;  /* 0x0000000802047227 */ /* 0x000fc600078e00ff */
[----:B------:R-:W-:Y:S01]  /*0b30*/  ISETP.GT.U32.AND P0, PT, R13, R0, PT ;  /* 0x000000000d00720c */ /* 0x000fe20003f04070 */
[----:B------:R-:W-:-:S04]  /*0b40*/  IMAD.HI.U32 R2, R2, R9, RZ ;  /* 0x0000000902027227 */ /* 0x000fc800078e00ff */
[----:B------:R-:W-:Y:S01]  /*0b50*/  IMAD.MOV R6, RZ, RZ, -R3 ;  /* 0x000000ffff067224 */ /* 0x000fe200078e0a03 */
[C---:B------:R-:W-:Y:S01]  /*0b60*/  IADD3 R3, PT, PT, R18.reuse, 0x1, RZ ;  /* 0x0000000112037810 */ /* 0x040fe20007ffe0ff */
[----:B------:R-:W-:Y:S02]  /*0b70*/  IMAD.MOV R10, RZ, RZ, -R2 ;  /* 0x000000ffff0a7224 */ /* 0x000fe400078e0a02 */
[----:B------:R-:W-:Y:S01]  /*0b80*/  IMAD R2, R13, R6, R7 ;  /* 0x000000060d027224 */ /* 0x000fe200078e0207 */
[----:B------:R-:W-:Y:S01]  /*0b90*/  IABS R7, R3 ;  /* 0x0000000300077213 */ /* 0x000fe20000000000 */
[----:B------:R-:W-:Y:S01]  /*0ba0*/  VIADD R15, R18, 0xff ;  /* 0x000000ff120f7836 */ /* 0x000fe20000000000 */
[----:B------:R-:W-:Y:S01]  /*0bb0*/  ISETP.GE.AND P3, PT, R3, RZ, PT ;  /* 0x000000ff0300720c */ /* 0x000fe20003f66270 */
[----:B------:R-:W-:Y:S01]  /*0bc0*/  IMAD.MOV R4, RZ, RZ, -R4 ;  /* 0x000000ffff047224 */ /* 0x000fe200078e0a04 */
[C---:B------:R-:W-:Y:S01]  /*0bd0*/  ISETP.GT.U32.AND P1, PT, R13.reuse, R2, PT ;  /* 0x000000020d00720c */ /* 0x040fe20003f24070 */
[----:B------:R-:W-:Y:S01]  /*0be0*/  @!P0 IMAD.IADD R0, R0, 0x1, -R13 ;  /* 0x0000000100008824 */ /* 0x000fe200078e0a0d */
[----:B------:R-:W-:Y:S01]  /*0bf0*/  IABS R102, R15 ;  /* 0x0000000f00667213 */ /* 0x000fe20000000000 */
[C---:B------:R-:W-:Y:S01]  /*0c00*/  IMAD R4, R13.reuse, R4, R8 ;  /* 0x000000040d047224 */ /* 0x040fe200078e0208 */
[----:B------:R-:W-:Y:S01]  /*0c10*/  STL [R1+0x29d0], R15 ;  /* 0x0029d00f01007387 */ /* 0x000fe20000100800 */
[----:B------:R-:W-:Y:S01]  /*0c20*/  VIADD R6, R18, 0x2 ;  /* 0x0000000212067836 */ /* 0x000fe20000000000 */
[----:B------:R-:W-:Y:S01]  /*0c30*/  ISETP.GT.U32.AND P0, PT, R13, R0, PT ;  /* 0x000000000d00720c */ /* 0x000fe20003f04070 */
[----:B------:R-:W-:Y:S01]  /*0c40*/  IMAD.HI.U32 R5, R101, R102, RZ ;  /* 0x0000006665057227 */ /* 0x000fe200078e00ff */
[----:B------:R-:W-:Y:S01]  /*0c50*/  ISETP.GT.U32.AND P5, PT, R13, R4, PT ;  /* 0x000000040d00720c */ /* 0x000fe20003fa4070 */
[----:B------:R-:W-:Y:S01]  /*0c60*/  STL [R1+0x1808], R16 ;  /* 0x0018081001007387 */ /* 0x000fe20000100800 */
[----:B------:R-:W-:Y:S01]  /*0c70*/  ISETP.GE.AND P4, PT, R6, RZ, PT ;  /* 0x000000ff0600720c */ /* 0x000fe20003f86270 */
[----:B------:R-:W-:-:S02]  /*0c80*/  IMAD.MOV R5, RZ, RZ, -R5 ;  /* 0x000000ffff057224 */ /* 0x000fc400078e0a05 */
[----:B------:R-:W-:Y:S01]  /*0c90*/  @!P1 IMAD.IADD R2, R2, 0x1, -R13 ;  /* 0x0000000102029824 */ /* 0x000fe200078e0a0d */
[----:B------:R-:W-:Y:S01]  /*0ca0*/  ISETP.GE.AND P1, PT, R17, RZ, PT ;  /* 0x000000ff1100720c */ /* 0x000fe20003f26270 */
[----:B------:R-:W-:Y:S01]  /*0cb0*/  IMAD R102, R234, R5, R102 ;  /* 0x00000005ea667224 */ /* 0x000fe200078e0266 */
[----:B------:R1:W-:Y:S01]  /*0cc0*/  STL [R1+0x180c], R14 ;  /* 0x00180c0e01007387 */ /* 0x0003e20000100800 */
[C---:B------:R-:W-:Y:S01]  /*0cd0*/  IMAD R5, R13.reuse, R10, R9 ;  /* 0x0000000a0d057224 */ /* 0x040fe200078e0209 */
[----:B------:R-:W-:Y:S01]  /*0ce0*/  IABS R9, R6 ;  /* 0x0000000600097213 */ /* 0x000fe20000000000 */
[--C-:B------:R-:W-:Y:S01]  /*0cf0*/  @!P0 IMAD.IADD R0, R0, 0x1, -R13.reuse ;  /* 0x0000000100008824 */ /* 0x100fe200078e0a0d */
[----:B------:R-:W-:Y:S01]  /*0d00*/  ISETP.GT.U32.AND P2, PT, R234, R102, PT ;  /* 0x00000066ea00720c */ /* 0x000fe20003f44070 */
[----:B------:R-:W-:Y:S01]  /*0d10*/  @!P5 IMAD.IADD R4, R4, 0x1, -R13 ;  /* 0x000000010404d824 */ /* 0x000fe200078e0a0d */
[C---:B------:R-:W-:Y:S01]  /*0d20*/  ISETP.GT.U32.AND P6, PT, R13.reuse, R5, PT ;  /* 0x000000050d00720c */ /* 0x040fe20003fc4070 */
[----:B------:R-:W-:Y:S01]  /*0d30*/  VIADD R8, R18, 0x3 ;  /* 0x0000000312087836 */ /* 0x000fe20000000000 */
[----:B------:R-:W-:Y:S01]  /*0d40*/  ISETP.GT.U32.AND P5, PT, R13, R2, PT ;  /* 0x000000020d00720c */ /* 0x000fe20003fa4070 */
[----:B------:R-:W-:Y:S01]  /*0d50*/  IMAD.HI.U32 R3, R101, R7, RZ ;  /* 0x0000000765037227 */ /* 0x000fe200078e00ff */
[----:B------:R-:W-:Y:S01]  /*0d60*/  ISETP.GT.U32.AND P0, PT, R13, R4, PT ;  /* 0x000000040d00720c */ /* 0x000fe20003f04070 */
[----:B------:R4:W-:Y:S01]  /*0d70*/  STL [R1+0x1810], R12 ;  /* 0x0018100c01007387 */ /* 0x0009e20000100800 */
[----:B------:R-:W-:Y:S01]  /*0d80*/  IABS R11, R8 ;  /* 0x00000008000b7213 */ /* 0x000fe20000000000 */
[----:B------:R-:W-:Y:S01]  /*0d90*/  @!P1 IMAD.MOV R0, RZ, RZ, -R0 ;  /* 0x000000ffff009224 */ /* 0x000fe200078e0a00 */
[----:B------:R-:W-:Y:S01]  /*0da0*/  ISETP.GE.AND P1, PT, R16, RZ, PT ;  /* 0x000000ff1000720c */ /* 0x000fe20003f26270 */
[----:B------:R-:W-:-:S02]  /*0db0*/  VIADD R10, R18, 0x5 ;  /* 0x00000005120a7836 */ /* 0x000fc40000000000 */
[----:B------:R-:W-:Y:S01]  /*0dc0*/  @!P2 IMAD.IADD R102, R102, 0x1, -R234 ;  /* 0x000000016666a824 */ /* 0x000fe200078e0aea */
[----:B------:R-:W-:Y:S01]  /*0dd0*/  ISETP.GE.AND P2, PT, R8, RZ, PT ;  /* 0x000000ff0800720c */ /* 0x000fe20003f46270 */
[--C-:B------:R-:W-:Y:S02]  /*0de0*/  @!P6 IMAD.IADD R5, R5, 0x1, -R13.reuse ;  /* 0x000000010505e824 */ /* 0x100fe400078e0a0d */
[--C-:B------:R-:W-:Y:S01]  /*0df0*/  @!P5 IMAD.IADD R2, R2, 0x1, -R13.reuse ;  /* 0x000000010202d824 */ /* 0x100fe200078e0a0d */
[----:B------:R-:W-:Y:S01]  /*0e00*/  ISETP.GE.AND P5, PT, R14, RZ, PT ;  /* 0x000000ff0e00720c */ /* 0x000fe20003fa6270 */
[----:B------:R-:W-:Y:S01]  /*0e10*/  @!P0 IMAD.IADD R4, R4, 0x1, -R13 ;  /* 0x0000000104048824 */ /* 0x000fe200078e0a0d */
[----:B------:R-:W-:Y:S01]  /*0e20*/  ISETP.GT.U32.AND P6, PT, R13, R5, PT ;  /* 0x000000050d00720c */ /* 0x000fe20003fc4070 */
[----:B------:R-:W-:Y:S01]  /*0e30*/  IMAD.MOV R8, RZ, RZ, -R3 ;  /* 0x000000ffff087224 */ /* 0x000fe200078e0a03 */
[----:B------:R-:W-:Y:S01]  /*0e40*/  ISETP.GE.AND P0, PT, R12, RZ, PT ;  /* 0x000000ff0c00720c */ /* 0x000fe20003f06270 */
[----:B------:R-:W-:Y:S01]  /*0e50*/  @!P1 IMAD.MOV R2, RZ, RZ, -R2 ;  /* 0x000000ffff029224 */ /* 0x000fe200078e0a02 */
[----:B------:R-:W-:Y:S01]  /*0e60*/  ISETP.GT.U32.AND P1, PT, R234, R102, PT ;  /* 0x00000066ea00720c */ /* 0x000fe20003f24070 */
[----:B------:R-:W-:-:S04]  /*0e70*/  IMAD.HI.U32 R3, R101, R9, RZ ;  /* 0x0000000965037227 */ /* 0x000fc800078e00ff */
[----:B------:R-:W-:Y:S02]  /*0e80*/  IMAD.MOV R3, RZ, RZ, -R3 ;  /* 0x000000ffff037224 */ /* 0x000fe400078e0a03 */
[C---:B------:R-:W-:Y:S02]  /*0e90*/  IMAD R7, R234.reuse, R8, R7 ;  /* 0x00000008ea077224 */ /* 0x040fe400078e0207 */
[----:B------:R-:W-:Y:S01]  /*0ea0*/  @!P6 IADD3 R5, PT, PT, R5, -R13, RZ ;  /* 0x8000000d0505e210 */ /* 0x000fe20007ffe0ff */
[----:B------:R-:W-:Y:S01]  /*0eb0*/  IMAD R9, R234, R3, R9 ;  /* 0x00000003ea097224 */ /* 0x000fe200078e0209 */
[----:B------:R-:W-:Y:S01]  /*0ec0*/  ISETP.NE.AND P6, PT, R114, RZ, PT ;  /* 0x000000ff7200720c */ /* 0x000fe20003fc5270 */
[----:B------:R-:W-:Y:S01]  /*0ed0*/  IMAD.HI.U32 R6, R101, R11, RZ ;  /* 0x0000000b65067227 */ /* 0x000fe200078e00ff */
[----:B------:R-:W-:-:S03]  /*0ee0*/  LOP3.LUT R3, RZ, R114, RZ, 0x33, !PT ;  /* 0x00000072ff037212 */ /* 0x000fc600078e33ff */
[----:B------:R-:W-:Y:S01]  /*0ef0*/  @!P1 IMAD.IADD R102, R102, 0x1, -R234 ;  /* 0x0000000166669824 */ /* 0x000fe200078e0aea */
[----:B------:R-:W-:Y:S01]  /*0f00*/  ISETP.GE.AND P1, PT, R15, RZ, PT ;  /* 0x000000ff0f00720c */ /* 0x000fe20003f26270 */
[----:B------:R-:W-:Y:S01]  /*0f10*/  @!P5 IMAD.MOV R4, RZ, RZ, -R4 ;  /* 0x000000ffff04d224 */ /* 0x000fe200078e0a04 */
[C---:B------:R-:W-:Y:S01]  /*0f20*/  ISETP.GT.U32.AND P5, PT, R234.reuse, R7, PT ;  /* 0x00000007ea00720c */ /* 0x040fe20003fa4070 */
[----:B------:R-:W-:Y:S01]  /*0f30*/  @!P0 IMAD.MOV R5, RZ, RZ, -R5 ;  /* 0x000000ffff058224 */ /* 0x000fe200078e0a05 */
[----:B------:R-:W-:Y:S01]  /*0f40*/  ISETP.GT.U32.AND P0, PT, R234, R9, PT ;  /* 0x00000009ea00720c */ /* 0x000fe20003f04070 */
[----:B------:R-:W-:Y:S01]  /*0f50*/  IMAD.MOV R6, RZ, RZ, -R6 ;  /* 0x000000ffff067224 */ /* 0x000fe200078e0a06 */
[C---:B------:R-:W-:Y:S01]  /*0f60*/  SEL R4, R3.reuse, R4, !P6 ;  /* 0x0000000403047207 */ /* 0x040fe20007000000 */
[----:B-1----:R-:W-:Y:S02]  /*0f70*/  VIADD R14, R18, 0x7 ;  /* 0x00000007120e7836 */ /* 0x002fe40000000000 */
[----:B------:R-:W-:Y:S01]  /*0f80*/  IMAD R11, R234, R6, R11 ;  /* 0x00000006ea0b7224 */ /* 0x000fe200078e020b */
[C---:B------:R-:W-:Y:S01]  /*0f90*/  SEL R6, R3.reuse, R0, !P6 ;  /* 0x0000000003067207 */ /* 0x040fe20007000000 */
[----:B----4-:R-:W-:Y:S01]  /*0fa0*/  VIADD R12, R18, 0x6 ;  /* 0x00000006120c7836 */ /* 0x010fe20000000000 */
[----:B------:R-:W-:Y:S01]  /*0fb0*/  SEL R0, R3, R2, !P6 ;  /* 0x0000000203007207 */ /* 0x000fe20007000000 */
[----:B------:R-:W-:Y:S01]  /*0fc0*/  @!P1 IMAD.MOV R102, RZ, RZ, -R102 ;  /* 0x000000ffff669224 */ /* 0x000fe200078e0a66 */
[----:B------:R-:W-:Y:S01]  /*0fd0*/  ISETP.GT.U32.AND P1, PT, R234, R11, PT ;  /* 0x0000000bea00720c */ /* 0x000fe20003f24070 */
[--C-:B------:R-:W-:Y:S01]  /*0fe0*/  @!P5 IMAD.IADD R7, R7, 0x1, -R234.reuse ;  /* 0x000000010707d824 */ /* 0x100fe200078e0aea */
[----:B------:R-:W-:Y:S01]  /*0ff0*/  STL [R1+0x58], R6 ;  /* 0x0000580601007387 */ /* 0x000fe20000100800 */
[----:B------:R-:W-:Y:S01]  /*1000*/  @!P0 IMAD.IADD R9, R9, 0x1, -R234 ;  /* 0x0000000109098824 */ /* 0x000fe200078e0aea */
[----:B------:R-:W-:-:S02]  /*1010*/  SEL R2, R3, R5, !P6 ;  /* 0x0000000503027207 */ /* 0x000fc40007000000 */
[----:B------:R1:W-:Y:S01]  /*1020*/  STL [R1+0x19c], R0 ;  /* 0x00019c0001007387 */ /* 0x0003e20000100800 */
[C---:B------:R-:W-:Y:S02]  /*1030*/  ISETP.GT.U32.AND P5, PT, R234.reuse, R7, PT ;  /* 0x00000007ea00720c */ /* 0x040fe40003fa4070 */
[----:B------:R-:W-:Y:S01]  /*1040*/  ISETP.GT.U32.AND P0, PT, R234, R9, PT ;  /* 0x00000009ea00720c */ /* 0x000fe20003f04070 */
[----:B------:R-:W-:Y:S01]  /*1050*/  STL [R1+0x1a0], R4 ;  /* 0x0001a00401007387 */ /* 0x000fe20000100800 */
[----:B------:R-:W-:Y:S02]  /*1060*/  IABS R5, R10 ;  /* 0x0000000a00057213 */ /* 0x000fe40000000000 */
[--C-:B------:R-:W-:Y:S01]  /*1070*/  @!P1 IMAD.IADD R11, R11, 0x1, -R234.reuse ;  /* 0x000000010b0b9824 */ /* 0x100fe200078e0aea */
[----:B------:R4:W-:Y:S01]  /*1080*/  STL [R1+0x1a4], R2 ;  /* 0x0001a40201007387 */ /* 0x0009e20000100800 */
[----:B------:R-:W-:Y:S01]  /*1090*/  IABS R8, R14 ;  /* 0x0000000e00087213 */ /* 0x000fe20000000000 */
[----:B-1----:R-:W-:Y:S01]  /*10a0*/  VIADD R0, R18, 0x4 ;  /* 0x0000000412007836 */ /* 0x002fe20000000000 */
[----:B------:R-:W-:Y:S01]  /*10b0*/  IABS R6, R12 ;  /* 0x0000000c00067213 */ /* 0x000fe20000000000 */
[----:B------:R-:W-:Y:S01]  /*10c0*/  STL [R1+0x2b40], R102 ;  /* 0x002b406601007387 */ /* 0x000fe20000100800 */
[----:B------:R-:W-:Y:S01]  /*10d0*/  ISETP.GT.U32.AND P1, PT, R234, R11, PT ;  /* 0x0000000bea00720c */ /* 0x000fe20003f24070 */
[--C-:B------:R-:W-:Y:S01]  /*10e0*/  @!P5 IMAD.IADD R7, R7, 0x1, -R234.reuse ;  /* 0x000000010707d824 */ /* 0x100fe200078e0aea */
[----:B------:R-:W-:Y:S01]  /*10f0*/  IABS R3, R0 ;  /* 0x0000000000037213 */ /* 0x000fe20000000000 */
[----:B------:R-:W-:Y:S01]  /*1100*/  @!P0 IMAD.IADD R9, R9, 0x1, -R234 ;  /* 0x0000000109098824 */ /* 0x000fe200078e0aea */
[----:B------:R-:W-:Y:S01]  /*1110*/  ISETP.GE.AND P6, PT, R0, RZ, PT ;  /* 0x000000ff0000720c */ /* 0x000fe20003fc6270 */
[----:B----4-:R-:W-:Y:S01]  /*1120*/  IMAD.HI.U32 R2, R101, R5, RZ ;  /* 0x0000000565027227 */ /* 0x010fe200078e00ff */
[----:B------:R-:W-:-:S03]  /*1130*/  ISETP.GE.AND P5, PT, R10, RZ, PT ;  /* 0x000000ff0a00720c */ /* 0x000fc60003fa6270 */
[----:B------:R-:W-:-:S04]  /*1140*/  IMAD.HI.U32 R0, R101, R3, RZ ;  /* 0x0000000365007227 */ /* 0x000fc800078e00ff */
[----:B------:R-:W-:Y:S02]  /*1150*/  IMAD.MOV R4, RZ, RZ, -R0 ;  /* 0x000000ffff047224 */ /* 0x000fe400078e0a00 */
[----:B------:R-:W-:Y:S02]  /*1160*/  IMAD.MOV R2, RZ, RZ, -R2 ;  /* 0x000000ffff027224 */ /* 0x000fe400078e0a02 */
[C---:B------:R-:W-:Y:S02]  /*1170*/  IMAD R3, R234.reuse, R4, R3 ;  /* 0x00000004ea037224 */ /* 0x040fe400078e0203 */
[----:B------:R-:W-:Y:S02]  /*1180*/  IMAD.MOV.U32 R17, RZ, RZ, R7 ;  /* 0x000000ffff117224 */ /* 0x000fe400078e0007 */
[----:B------:R-:W-:Y:S01]  /*1190*/  IMAD.MOV.U32 R16, RZ, RZ, R9 ;  /* 0x000000ffff107224 */ /* 0x000fe200078e0009 */
[C---:B------:R-:W-:Y:S01]  /*11a0*/  ISETP.GT.U32.AND P0, PT, R234.reuse, R3, PT ;  /* 0x00000003ea00720c */ /* 0x040fe20003f04070 */
[----:B------:R-:W-:-:S02]  /*11b0*/  IMAD R5, R234, R2, R5 ;  /* 0x00000002ea057224 */ /* 0x000fc400078e0205 */
[----:B------:R-:W-:-:S04]  /*11c0*/  IMAD.HI.U32 R2, R101, R8, RZ ;  /* 0x0000000865027227 */ /* 0x000fc800078e00ff */
[----:B------:R-:W-:Y:S01]  /*11d0*/  @!P3 IMAD.MOV R17, RZ, RZ, -R17 ;  /* 0x000000ffff11b224 */ /* 0x000fe200078e0a11 */
[----:B------:R-:W-:Y:S01]  /*11e0*/  ISETP.GT.U32.AND P3, PT, R234, R5, PT ;  /* 0x00000005ea00720c */ /* 0x000fe20003f64070 */
[----:B------:R-:W-:Y:S01]  /*11f0*/  @!P4 IMAD.MOV R16, RZ, RZ, -R16 ;  /* 0x000000ffff10c224 */ /* 0x000fe200078e0a10 */
[----:B------:R-:W-:Y:S01]  /*1200*/  ISETP.GE.AND P4, PT, R12, RZ, PT ;  /* 0x000000ff0c00720c */ /* 0x000fe20003f86270 */
[----:B------:R-:W-:Y:S01]  /*1210*/  @!P1 IMAD.IADD R11, R11, 0x1, -R234 ;  /* 0x000000010b0b9824 */ /* 0x000fe200078e0aea */
[----:B------:R-:W-:Y:S01]  /*1220*/  STL [R1+0x3c], R17 ;  /* 0x00003c1101007387 */ /* 0x000fe20000100800 */
[----:B------:R-:W-:Y:S02]  /*1230*/  IMAD.MOV R15, RZ, RZ, -R2 ;  /* 0x000000ffff0f7224 */ /* 0x000fe400078e0a02 */
[----:B------:R-:W-:Y:S01]  /*1240*/  IMAD.HI.U32 R0, R101, R6, RZ ;  /* 0x0000000665007227 */ /* 0x000fe200078e00ff */
[----:B------:R1:W-:Y:S03]  /*1250*/  STL [R1+0x38], R16 ;  /* 0x0000381001007387 */ /* 0x0003e60000100800 */
[----:B------:R-:W-:Y:S01]  /*1260*/  IMAD R9, R234, R15, R8 ;  /* 0x0000000fea097224 */ /* 0x000fe200078e0208 */
[----:B------:R-:W-:Y:S01]  /*1270*/  IADD3 R13, PT, PT, -R0, RZ, RZ ;  /* 0x000000ff000d7210 */ /* 0x000fe20007ffe1ff */
[----:B------:R-:W-:-:S02]  /*1280*/  @!P0 IMAD.IADD R3, R3, 0x1, -R234 ;  /* 0x0000000103038824 */ /* 0x000fc400078e0aea */
[----:B------:R-:W-:Y:S02]  /*1290*/  VIADD R10, R18, 0x8 ;  /* 0x00000008120a7836 */ /* 0x000fe40000000000 */
[C---:B------:R-:W-:Y:S01]  /*12a0*/  IMAD R7, R234.reuse, R13, R6 ;  /* 0x0000000dea077224 */ /* 0x040fe200078e0206 */
[----:B------:R-:W-:Y:S01]  /*12b0*/  ISETP.GT.U32.AND P0, PT, R234, R3, PT ;  /* 0x00000003ea00720c */ /* 0x000fe20003f04070 */
[----:B-1----:R-:W-:Y:S01]  /*12c0*/  IMAD.MOV.U32 R16, RZ, RZ, R11 ;  /* 0x000000ffff107224 */ /* 0x002fe200078e000b */
[----:B------:R-:W-:Y:S01]  /*12d0*/  IABS R2, R10 ;  /* 0x0000000a00027213 */ /* 0x000fe20000000000 */
[----:B------:R-:W-:Y:S01]  /*12e0*/  VIADD R8, R18, 0x9 ;  /* 0x0000000912087836 */ /* 0x000fe20000000000 */
[----:B------:R-:W-:Y:S01]  /*12f0*/  ISETP.GT.U32.AND P1, PT, R234, R7, PT ;  /* 0x00000007ea00720c */ /* 0x000fe20003f24070 */
[----:B------:R-:W-:Y:S01]  /*1300*/  @!P3 IMAD.IADD R5, R5, 0x1, -R234 ;  /* 0x000000010505b824 */ /* 0x000fe200078e0aea */
[----:B------:R-:W-:Y:S01]  /*1310*/  @!P2 IADD3 R16, PT, PT, -R16, RZ, RZ ;  /* 0x000000ff1010a210 */ /* 0x000fe20007ffe1ff */
[----:B------:R-:W-:Y:S01]  /*1320*/  IMAD.HI.U32 R0, R101, R2, RZ ;  /* 0x0000000265007227 */ /* 0x000fe200078e00ff */
[----:B------:R-:W-:-:S02]  /*1330*/  ISETP.GT.U32.AND P2, PT, R234, R9, PT ;  /* 0x00000009ea00720c */ /* 0x000fc40003f44070 */
[----:B------:R-:W-:Y:S01]  /*1340*/  IABS R4, R8 ;  /* 0x0000000800047213 */ /* 0x000fe20000000000 */
[----:B------:R-:W-:Y:S01]  /*1350*/  IMAD.MOV R11, RZ, RZ, -R0 ;  /* 0x000000ffff0b7224 */ /* 0x000fe200078e0a00 */
[----:B------:R-:W-:Y:S01]  /*1360*/  ISETP.GT.U32.AND P3, PT, R234, R5, PT ;  /* 0x00000005ea00720c */ /* 0x000fe20003f64070 */
[----:B------:R-:W-:Y:S01]  /*1370*/  @!P0 IMAD.IADD R3, R3, 0x1, -R234 ;  /* 0x0000000103038824 */ /* 0x000fe200078e0aea */
[----:B------:R-:W-:Y:S01]  /*1380*/  STL [R1+0x34], R16 ;  /* 0x0000341001007387 */ /* 0x000fe20000100800 */
[----:B------:R-:W-:Y:S01]  /*1390*/  IMAD.HI.U32 R0, R101, R4, RZ ;  /* 0x0000000465007227 */ /* 0x000fe200078e00ff */
[----:B------:R-:W-:-:S03]  /*13a0*/  ISETP.GE.AND P0, PT, R14, RZ, PT ;  /* 0x000000ff0e00720c */ /* 0x000fc60003f06270 */
[----:B------:R-:W-:Y:S02]  /*13b0*/  IMAD.MOV.U32 R15, RZ, RZ, R3 ;  /* 0x000000ffff0f7224 */ /* 0x000fe400078e0003 */
[--C-:B------:R-:W-:Y:S02]  /*13c0*/  @!P2 IMAD.IADD R9, R9, 0x1, -R234.reuse ;  /* 0x000000010909a824 */ /* 0x100fe400078e0aea */
[----:B------:R-:W-:Y:S02]  /*13d0*/  @!P1 IMAD.IADD R7, R7, 0x1, -R234 ;  /* 0x0000000107079824 */ /* 0x000fe400078e0aea */
[----:B------:R-:W-:Y:S01]  /*13e0*/  IMAD.MOV R3, RZ, RZ, -R0 ;  /* 0x000000ffff037224 */ /* 0x000fe200078e0a00 */
[C---:B------:R-:W-:Y:S01]  /*13f0*/  ISETP.GT.U32.AND P2, PT, R234.reuse, R9, PT ;  /* 0x00000009ea00720c */ /* 0x040fe20003f44070 */
[----:B------:R-:W-:Y:S01]  /*1400*/  @!P3 IMAD.IADD R5, R5, 0x1, -R234 ;  /* 0x000000010505b824 */ /* 0x000fe200078e0aea */
[C---:B------:R-:W-:Y:S01]  /*1410*/  ISETP.GT.U32.AND P1, PT, R234.reuse, R7, PT ;  /* 0x00000007ea00720c */ /* 0x040fe20003f24070 */
[----:B------:R-:W-:-:S02]  /*1420*/  IMAD R3, R234, R3, R4 ;  /* 0x00000003ea037224 */ /* 0x000fc400078e0204 */
[C---:B------:R-:W-:Y:S02]  /*1430*/  IMAD R11, R234.reuse, R11, R2 ;  /* 0x0000000bea0b7224 */ /* 0x040fe400078e0202 */
[----:B------:R-:W-:Y:S02]  /*1440*/  IMAD.MOV.U32 R13, RZ, RZ, R5 ;  /* 0x000000ffff0d7224 */ /* 0x000fe400078e0005 */
[----:B------:R-:W-:Y:S01]  /*1450*/  @!P6 IMAD.MOV R15, RZ, RZ, -R15 ;  /* 0x000000ffff0fe224 */ /* 0x000fe200078e0a0f */
[----:B------:R-:W-:Y:S01]  /*1460*/  ISETP.GT.U32.AND P3, PT, R234, R11, PT ;  /* 0x0000000bea00720c */ /* 0x000fe20003f64070 */
[----:B------:R-:W-:Y:S01]  /*1470*/  VIADD R12, R18, 0xa ;  /* 0x0000000a120c7836 */ /* 0x000fe20000000000 */
[----:B------:R-:W-:Y:S01]  /*1480*/  ISETP.GE.AND P6, PT, R10, RZ, PT ;  /* 0x000000ff0a00720c */ /* 0x000fe20003fc6270 */
[----:B------:R-:W-:Y:S01]  /*1490*/  @!P5 IMAD.MOV R13, RZ, RZ, -R13 ;  /* 0x000000ffff0dd224 */ /* 0x000fe200078e0a0d */
[----:B------:R-:W-:Y:S01]  /*14a0*/  @!P2 IADD3 R9, PT, PT, R9, -R234, RZ ;  /* 0x800000ea0909a210 */ /* 0x000fe20007ffe0ff */
[--C-:B------:R-:W-:Y:S01]  /*14b0*/  @!P1 IMAD.IADD R7, R7, 0x1, -R234.reuse ;  /* 0x0000000107079824 */ /* 0x100fe200078e0aea */
[----:B------:R-:W-:Y:S01]  /*14c0*/  ISETP.GT.U32.AND P2, PT, R234, R3, PT ;  /* 0x00000003ea00720c */ /* 0x000fe20003f44070 */
[----:B------:R-:W-:Y:S01]  /*14d0*/  VIADD R0, R18, 0xb ;  /* 0x0000000b12007836 */ /* 0x000fe20000000000 */
[----:B------:R-:W-:Y:S01]  /*14e0*/  STL [R1+0x30], R15 ;  /* 0x0000300f01007387 */ /* 0x000fe20000100800 */
[----:B------:R-:W-:Y:S01]  /*14f0*/  IABS R6, R12 ;  /* 0x0000000c00067213 */ /* 0x000fe20000000000 */
[----:B------:R-:W-:Y:S01]  /*1500*/  IMAD.MOV.U32 R10, RZ, RZ, R9 ;  /* 0x000000ffff0a7224 */ /* 0x000fe200078e0009 */
[----:B------:R-:W-:Y:S01]  /*1510*/  ISETP.GE.AND P5, PT, R8, RZ, PT ;  /* 0x000000ff0800720c */ /* 0x000fe20003fa6270 */
[----:B------:R1:W-:Y:S01]  /*1520*/  STL [R1+0x2c], R13 ;  /* 0x00002c0d01007387 */ /* 0x0003e20000100800 */
[----:B------:R-:W-:Y:S01]  /*1530*/  @!P3 IMAD.IADD R11, R11, 0x1, -R234 ;  /* 0x000000010b0bb824 */ /* 0x000fe200078e0aea */
[----:B------:R-:W-:Y:S01]  /*1540*/  ISETP.GE.AND P1, PT, R12, RZ, PT ;  /* 0x000000ff0c00720c */ /* 0x000fe20003f26270 */
[----:B------:R-:W-:-:S03]  /*1550*/  IMAD.HI.U32 R2, R101, R6, RZ ;  /* 0x0000000665027227 */ /* 0x000fc600078e00ff */
[----:B------:R-:W-:Y:S01]  /*1560*/  ISETP.GT.U32.AND P3, PT, R234, R11, PT ;  /* 0x0000000bea00720c */ /* 0x000fe20003f64070 */
[----:B------:R-:W-:Y:S02]  /*1570*/  @!P2 IMAD.IADD R3, R3, 0x1, -R234 ;  /* 0x000000010303a824 */ /* 0x000fe400078e0aea */
[----:B------:R-:W-:Y:S02]  /*1580*/  IMAD.MOV R5, RZ, RZ, -R2 ;  /* 0x000000ffff057224 */ /* 0x000fe400078e0a02 */
[----:B-1----:R-:W-:Y:S01]  /*1590*/  IMAD.MOV.U32 R13, RZ, RZ, R7 ;  /* 0x000000ffff0d7224 */ /* 0x002fe200078e0007 */
[----:B------:R-:W-:Y:S01]  /*15a0*/  IABS R7, R0 ;  /* 0x0000000000077213 */ /* 0x000fe20000000000 */
[----:B------:R-:W-:Y:S01]  /*15b0*/  VIADD R2, R18, 0xc ;  /* 0x0000000c12027836 */ /* 0x000fe20000000000 */
[----:B------:R-:W-:Y:S01]  /*15c0*/  ISETP.GT.U32.AND P2, PT, R234, R3, PT ;  /* 0x00000003ea00720c */ /* 0x000fe20003f44070 */
[----:B------:R-:W-:Y:S01]  /*15d0*/  @!P4 IMAD.MOV R13, RZ, RZ, -R13 ;  /* 0x000000ffff0dc224 */ /* 0x000fe200078e0a0d */
[----:B------:R-:W-:Y:S01]  /*15e0*/  ISETP.GE.AND P4, PT, R0, RZ, PT ;  /* 0x000000ff0000720c */ /* 0x000fe20003f86270 */
[----:B------:R-:W-:Y:S01]  /*15f0*/  IMAD.HI.U32 R0, R101, R7, RZ ;  /* 0x0000000765007227 */ /* 0x000fe200078e00ff */
[----:B------:R-:W-:-:S02]  /*1600*/  IABS R9, R2 ;  /* 0x0000000200097213 */ /* 0x000fc40000000000 */
[----:B------:R-:W-:Y:S01]  /*1610*/  STL [R1+0x28], R13 ;  /* 0x0000280d01007387 */ /* 0x000fe20000100800 */
[----:B------:R-:W-:Y:S02]  /*1620*/  IMAD.MOV R0, RZ, RZ, -R0 ;  /* 0x000000ffff007224 */ /* 0x000fe400078e0a00 */
[----:B------:R-:W-:Y:S01]  /*1630*/  @!P0 IMAD.MOV R10, RZ, RZ, -R10 ;  /* 0x000000ffff0a8224 */ /* 0x000fe200078e0a0a */
[----:B------:R-:W-:Y:S01]  /*1640*/  ISETP.GE.AND P0, PT, R2, RZ, PT ;  /* 0x000000ff0200720c */ /* 0x000fe20003f06270 */
[C---:B------:R-:W-:Y:S02]  /*1650*/  IMAD R7, R234.reuse, R0, R7 ;  /* 0x00000000ea077224 */ /* 0x040fe400078e0207 */
[----:B------:R-:W-:Y:S01]  /*1660*/  @!P2 IMAD.IADD R3, R3, 0x1, -R234 ;  /* 0x000000010303a824 */ /* 0x000fe200078e0aea */
[----:B------:R1:W-:Y:S01]  /*1670*/  STL [R1+0x24], R10 ;  /* 0x0000240a01007387 */ /* 0x0003e20000100800 */
[----:B------:R-:W-:Y:S01]  /*1680*/  IMAD.HI.U32 R2, R101, R9, RZ ;  /* 0x0000000965027227 */ /* 0x000fe200078e00ff */
[----:B------:R-:W-:-:S03]  /*1690*/  ISETP.GT.U32.AND P2, PT, R234, R7, PT ;  /* 0x00000007ea00720c */ /* 0x000fc60003f44070 */
[----:B------:R-:W-:Y:S02]  /*16a0*/  @!P3 IMAD.IADD R11, R11, 0x1, -R234 ;  /* 0x000000010b0bb824 */ /* 0x000fe400078e0aea */
[----:B------:R-:W-:Y:S02]  /*16b0*/  IMAD.MOV R2, RZ, RZ, -R2 ;  /* 0x000000ffff027224 */ /* 0x000fe400078e0a02 */
[----:B------:R-:W-:Y:S02]  /*16c0*/  IMAD R5, R234, R5, R6 ;  /* 0x00000005ea057224 */ /* 0x000fe400078e0206 */
[----:B------:R-:W-:Y:S02]  /*16d0*/  VIADD R6, R18, 0xd ;  /* 0x0000000d12067836 */ /* 0x000fe40000000000 */
[C---:B------:R-:W-:Y:S01]  /*16e0*/  IMAD R9, R234.reuse, R2, R9 ;  /* 0x00000002ea097224 */ /* 0x040fe200078e0209 */
[----:B------:R-:W-:Y:S01]  /*16f0*/  ISETP.GT.U32.AND P3, PT, R234, R5, PT ;  /* 0x00000005ea00720c */ /* 0x000fe20003f64070 */
[----:B------:R-:W-:Y:S01]  /*1700*/  IMAD.MOV.U32 R12, RZ, RZ, R11 ;  /* 0x000000ffff0c7224 */ /* 0x000fe200078e000b */
[----:B------:R-:W-:Y:S01]  /*1710*/  IABS R4, R6 ;  /* 0x0000000600047213 */ /* 0x000fe20000000000 */
[----:B-1----:R-:W-:-:S02]  /*1720*/  IMAD.MOV.U32 R10, RZ, RZ, R3 ;  /* 0x000000ffff0a7224 */ /* 0x002fc400078e0003 */
[----:B------:R-:W-:Y:S01]  /*1730*/  @!P6 IMAD.MOV R12, RZ, RZ, -R12 ;  /* 0x000000ffff0ce224 */ /* 0x000fe200078e0a0c */
[C---:B------:R-:W-:Y:S01]  /*1740*/  ISETP.GT.U32.AND P6, PT, R234.reuse, R9, PT ;  /* 0x00000009ea00720c */ /* 0x040fe20003fc4070 */
[----:B------:R-:W-:Y:S02]  /*1750*/  @!P2 IMAD.IADD R7, R7, 0x1, -R234 ;  /* 0x000000010707a824 */ /* 0x000fe400078e0aea */
[----:B------:R-:W-:Y:S01]  /*1760*/  IMAD.HI.U32 R0, R101, R4, RZ ;  /* 0x0000000465007227 */ /* 0x000fe200078e00ff */
[----:B------:R1:W-:Y:S02]  /*1770*/  STL [R1+0x20], R12 ;  /* 0x0000200c01007387 */ /* 0x0003e40000100800 */
[----:B------:R-:W-:Y:S01]  /*1780*/  ISETP.GT.U32.AND P2, PT, R234, R7, PT ;  /* 0x00000007ea00720c */ /* 0x000fe20003f44070 */
[----:B------:R-:W-:Y:S01]  /*1790*/  @!P5 IMAD.MOV R10, RZ, RZ, -R10 ;  /* 0x000000ffff0ad224 */ /* 0x000fe200078e0a0a */
[----:B------:R-:W-:Y:S01]  /*17a0*/  IADD3 R11, PT, PT, -R0, RZ, RZ ;  /* 0x000000ff000b7210 */ /* 0x000fe20007ffe1ff */
[----:B------:R-:W-:Y:S01]  /*17b0*/  VIADD R8, R18, 0xe ;  /* 0x0000000e12087836 */ /* 0x000fe20000000000 */
[----:B------:R-:W-:Y:S01]  /*17c0*/  ISETP.GE.AND P5, PT, R6, RZ, PT ;  /* 0x000000ff0600720c */ /* 0x000fe20003fa6270 */
[--C-:B------:R-:W-:Y:S01]  /*17d0*/  @!P3 IMAD.IADD R5, R5, 0x1, -R234.reuse ;  /* 0x000000010505b824 */ /* 0x100fe200078e0aea */
[----:B------:R4:W-:Y:S01]  /*17e0*/  STL [R1+0x1c], R10 ;  /* 0x00001c0a01007387 */ /* 0x0009e20000100800 */
[----:B------:R-:W-:Y:S01]  /*17f0*/  @!P6 IMAD.IADD R9, R9, 0x1, -R234 ;  /* 0x000000010909e824 */ /* 0x000fe200078e0aea */
[----:B------:R-:W-:Y:S01]  /*1800*/  IABS R249, R8 ;  /* 0x0000000800f97213 */ /* 0x000fe20000000000 */
[C---:B------:R-:W-:Y:S01]  /*1810*/  IMAD R3, R234.reuse, R11, R4 ;  /* 0x0000000bea037224 */ /* 0x040fe200078e0204 */
[----:B------:R-:W-:Y:S01]  /*1820*/  ISETP.GT.U32.AND P3, PT, R234, R5, PT ;  /* 0x00000005ea00720c */ /* 0x000fe20003f64070 */
[----:B-1----:R-:W-:Y:S01]  /*1830*/  VIADD R12, R18, 0x10 ;  /* 0x00000010120c7836 */ /* 0x002fe20000000000 */
[C---:B------:R-:W-:Y:S01]  /*1840*/  ISETP.GT.U32.AND P6, PT, R234.reuse, R9, PT ;  /* 0x00000009ea00720c */ /* 0x040fe20003fc4070 */
[----:B------:R-:W-:Y:S01]  /*1850*/  @!P2 IMAD.IADD R7, R7, 0x1, -R234 ;  /* 0x000000010707a824 */ /* 0x000fe200078e0aea */
[----:B------:R-:W-:Y:S01]  /*1860*/  ISETP.GT.U32.AND P2, PT, R234, R3, PT ;  /* 0x00000003ea00720c */ /* 0x000fe20003f44070 */
[----:B------:R-:W-:Y:S01]  /*1870*/  IMAD.HI.U32 R2, R101, R249, RZ ;  /* 0x000000f965027227 */ /* 0x000fe200078e00ff */
[----:B------:R-:W-:-:S03]  /*1880*/  IABS R250, R12 ;  /* 0x0000000c00fa7213 */ /* 0x000fc60000000000 */
[C---:B----4-:R-:W-:Y:S02]  /*1890*/  VIADD R10, R18.reuse, 0xf ;  /* 0x0000000f120a7836 */ /* 0x050fe40000000000 */
[----:B------:R-:W-:Y:S02]  /*18a0*/  IMAD.MOV R2, RZ, RZ, -R2 ;  /* 0x000000ffff027224 */ /* 0x000fe400078e0a02 */
[----:B------:R-:W-:Y:S01]  /*18b0*/  VIADD R14, R18, 0x11 ;  /* 0x00000011120e7836 */ /* 0x000fe20000000000 */
[----:B------:R-:W-:Y:S01]  /*18c0*/  IABS R251, R10 ;  /* 0x0000000a00fb7213 */ /* 0x000fe20000000000 */
[C---:B------:R-:W-:Y:S01]  /*18d0*/  IMAD R249, R234.reuse, R2, R249 ;  /* 0x00000002eaf97224 */ /* 0x040fe200078e02f9 */
[----:B------:R-:W-:Y:S01]  /*18e0*/  @!P6 IADD3 R9, PT, PT, R9, -R234, RZ ;  /* 0x800000ea0909e210 */ /* 0x000fe20007ffe0ff */
[----:B------:R-:W-:Y:S01]  /*18f0*/  @!P2 IMAD.IADD R3, R3, 0x1, -R234 ;  /* 0x000000010303a824 */ /* 0x000fe200078e0aea */
[----:B------:R-:W-:Y:S01]  /*1900*/  IABS R6, R14 ;  /* 0x0000000e00067213 */ /* 0x000fe20000000000 */
[----:B------:R-:W-:Y:S01]  /*1910*/  IMAD.HI.U32 R0, R101, R251, RZ ;  /* 0x000000fb65007227 */ /* 0x000fe200078e00ff */
[----:B------:R-:W-:-:S03]  /*1920*/  ISETP.GT.U32.AND P6, PT, R234, R249, PT ;  /* 0x000000f9ea00720c */ /* 0x000fc60003fc4070 */
[----:B------:R-:W-:Y:S02]  /*1930*/  IMAD.MOV R4, RZ, RZ, -R0 ;  /* 0x000000ffff047224 */ /* 0x000fe400078e0a00 */
[----:B------:R-:W-:Y:S02]  /*1940*/  VIADD R17, R18, 0x13 ;  /* 0x0000001312117836 */ /* 0x000fe40000000000 */
[----:B------:R-:W-:Y:S02]  /*1950*/  IMAD R251, R234, R4, R251 ;  /* 0x00000004eafb7224 */ /* 0x000fe400078e02fb */
[----:B------:R-:W-:Y:S01]  /*1960*/  @!P3 IMAD.IADD R5, R5, 0x1, -R234 ;  /* 0x000000010505b824 */ /* 0x000fe200078e0aea */
[----:B------:R-:W-:Y:S01]  /*1970*/  ISETP.GE.AND P3, PT, R8, RZ, PT ;  /* 0x000000ff0800720c */ /* 0x000fe20003f66270 */
[C---:B------:R-:W-:Y:S01]  /*1980*/  IMAD.HI.U32 R0, R101.reuse, R250, RZ ;  /* 0x000000fa65007227 */ /* 0x040fe200078e00ff */
[----:B------:R-:W-:Y:S02]  /*1990*/  ISETP.GT.U32.AND P2, PT, R234, R251, PT ;  /* 0x000000fbea00720c */ /* 0x000fe40003f44070 */
[----:B------:R-:W-:Y:S01]  /*19a0*/  IABS R8, R17 ;  /* 0x0000001100087213 */ /* 0x000fe20000000000 */
[----:B------:R-:W-:-:S04]  /*19b0*/  IMAD.HI.U32 R2, R101, R6, RZ ;  /* 0x0000000665027227 */ /* 0x000fc800078e00ff */
[----:B------:R-:W-:Y:S02]  /*19c0*/  IMAD.MOV R11, RZ, RZ, -R0 ;  /* 0x000000ffff0b7224 */ /* 0x000fe400078e0a00 */
[----:B------:R-:W-:Y:S02]  /*19d0*/  IMAD.MOV R13, RZ, RZ, -R2 ;  /* 0x000000ffff0d7224 */ /* 0x000fe400078e0a02 */
[----:B------:R-:W-:Y:S02]  /*19e0*/  @!P6 IMAD.IADD R249, R249, 0x1, -R234 ;  /* 0x00000001f9f9e824 */ /* 0x000fe400078e0aea */
[----:B------:R-:W-:Y:S02]  /*19f0*/  IMAD.MOV.U32 R19, RZ, RZ, R5 ;  /* 0x000000ffff137224 */ /* 0x000fe400078e0005 */
[----:B------:R-:W-:-:S04]  /*1a00*/  IMAD.HI.U32 R0, R101, R8, RZ ;  /* 0x0000000865007227 */ /* 0x000fc800078e00ff */
[----:B------:R-:W-:Y:S01]  /*1a10*/  @!P2 IMAD.IADD R251, R251, 0x1, -R234 ;  /* 0x00000001fbfba824 */ /* 0x000fe200078e0aea */
[C---:B------:R-:W-:Y:S01]  /*1a20*/  ISETP.GT.U32.AND P2, PT, R234.reuse, R3, PT ;  /* 0x00000003ea00720c */ /* 0x040fe20003f44070 */
[C---:B------:R-:W-:Y:S02]  /*1a30*/  IMAD R250, R234.reuse, R11, R250 ;  /* 0x0000000beafa7224 */ /* 0x040fe400078e02fa */
[C---:B------:R-:W-:Y:S02]  /*1a40*/  IMAD R11, R234.reuse, R13, R6 ;  /* 0x0000000dea0b7224 */ /* 0x040fe400078e0206 */
[----:B------:R-:W-:Y:S01]  /*1a50*/  @!P1 IMAD.MOV R19, RZ, RZ, -R19 ;  /* 0x000000ffff139224 */ /* 0x000fe200078e0a13 */
[C---:B------:R-:W-:Y:S01]  /*1a60*/  ISETP.GT.U32.AND P1, PT, R234.reuse, R249, PT ;  /* 0x000000f9ea00720c */ /* 0x040fe20003f24070 */
[----:B------:R-:W-:Y:S01]  /*1a70*/  IMAD.MOV R13, RZ, RZ, -R0 ;  /* 0x000000ffff0d7224 */ /* 0x000fe200078e0a00 */
[----:B------:R-:W-:Y:S01]  /*1a80*/  ISETP.GT.U32.AND P6, PT, R234, R250, PT ;  /* 0x000000faea00720c */ /* 0x000fe20003fc4070 */
[----:B------:R-:W-:Y:S01]  /*1a90*/  IMAD.MOV.U32 R0, RZ, RZ, R7 ;  /* 0x000000ffff007224 */ /* 0x000fe200078e0007 */
[----:B------:R-:W-:Y:S01]  /*1aa0*/  STL [R1+0x14], R19 ;  /* 0x0000141301007387 */ /* 0x000fe20000100800 */
[----:B------:R-:W-:-:S02]  /*1ab0*/  VIADD R16, R18, 0x12 ;  /* 0x0000001212107836 */ /* 0x000fc40000000000 */
[----:B------:R-:W-:Y:S02]  /*1ac0*/  @!P4 IMAD.MOV R0, RZ, RZ, -R0 ;  /* 0x000000ffff00c224 */ /* 0x000fe400078e0a00 */
[----:B------:R-:W-:Y:S01]  /*1ad0*/  @!P2 IMAD.IADD R3, R3, 0x1, -R234 ;  /* 0x000000010303a824 */ /* 0x000fe200078e0aea */
[----:B------:R-:W-:Y:S01]  /*1ae0*/  IABS R252, R16 ;  /* 0x0000001000fc7213 */ /* 0x000fe20000000000 */
[----:B------:R-:W-:Y:S01]  /*1af0*/  IMAD R13, R234, R13, R8 ;  /* 0x0000000dea0d7224 */ /* 0x000fe200078e0208 */
[----:B------:R1:W-:Y:S01]  /*1b00*/  STL [R1+0x10], R0 ;  /* 0x0000100001007387 */ /* 0x0003e20000100800 */
[----:B------:R-:W-:Y:S01]  /*1b10*/  @!P1 IMAD.IADD R249, R249, 0x1, -R234 ;  /* 0x00000001f9f99824 */ /* 0x000fe200078e0aea */
[----:B------:R-:W-:Y:S01]  /*1b20*/  ISETP.GE.AND P1, PT, R10, RZ, PT ;  /* 0x000000ff0a00720c */ /* 0x000fe20003f26270 */
[----:B------:R-:W-:Y:S02]  /*1b30*/  IMAD.MOV.U32 R7, RZ, RZ, R3 ;  /* 0x000000ffff077224 */ /* 0x000fe400078e0003 */
[----:B------:R-:W-:-:S02]  /*1b40*/  @!P3 IMAD.MOV R249, RZ, RZ, -R249 ;  /* 0x000000fffff9b224 */ /* 0x000fc400078e0af9 */
[----:B------:R-:W-:Y:S02]  /*1b50*/  @!P5 IMAD.MOV R7, RZ, RZ, -R7 ;  /* 0x000000ffff07d224 */ /* 0x000fe400078e0a07 */
[----:B------:R-:W-:Y:S01]  /*1b60*/  @!P6 IMAD.IADD R250, R250, 0x1, -R234 ;  /* 0x00000001fafae824 */ /* 0x000fe200078e0aea */
[----:B-1----:R-:W-:Y:S01]  /*1b70*/  MOV R0, R9 ;  /* 0x0000000900007202 */ /* 0x002fe20000000f00 */
[----:B------:R-:W-:Y:S01]  /*1b80*/  IMAD.HI.U32 R4, R101, R252, RZ ;  /* 0x000000fc65047227 */ /* 0x000fe200078e00ff */
[C---:B------:R-:W-:Y:S02]  /*1b90*/  ISETP.GT.U32.AND P6, PT, R234.reuse, R251, PT ;  /* 0x000000fbea00720c */ /* 0x040fe40003fc4070 */
[C---:B------:R-:W-:Y:S01]  /*1ba0*/  ISETP.GT.U32.AND P4, PT, R234.reuse, R250, PT ;  /* 0x000000faea00720c */ /* 0x040fe20003f84070 */
[----:B------:R-:W-:Y:S01]  /*1bb0*/  @!P0 IMAD.MOV R0, RZ, RZ, -R0 ;  /* 0x000000ffff008224 */ /* 0x000fe200078e0a00 */
[----:B------:R-:W-:Y:S01]  /*1bc0*/  ISETP.GT.U32.AND P0, PT, R234, R11, PT ;  /* 0x0000000bea00720c */ /* 0x000fe20003f04070 */
[----:B------:R-:W-:-:S02]  /*1bd0*/  IMAD.MOV R15, RZ, RZ, -R4 ;  /* 0x000000ffff0f7224 */ /* 0x000fc400078e0a04 */
[----:B------:R-:W-:Y:S01]  /*1be0*/  VIADD R6, R18, 0x15 ;  /* 0x0000001512067836 */ /* 0x000fe20000000000 */
[----:B------:R-:W-:Y:S01]  /*1bf0*/  STL [R1+0xc], R0 ;  /* 0x00000c0001007387 */ /* 0x000fe20000100800 */
[----:B------:R-:W-:Y:S02]  /*1c00*/  IMAD R252, R234, R15, R252 ;  /* 0x0000000feafc7224 */ /* 0x000fe400078e02fc */
[----:B------:R-:W-:Y:S01]  /*1c10*/  VIADD R4, R18, 0x14 ;  /* 0x0000001412047836 */ /* 0x000fe20000000000 */
[----:B------:R1:W-:Y:S01]  /*1c20*/  STL [R1+0x2b44], R249 ;  /* 0x002b44f901007387 */ /* 0x0003e20000100800 */
[--C-:B------:R-:W-:Y:S01]  /*1c30*/  @!P6 IMAD.IADD R251, R251, 0x1, -R234.reuse ;  /* 0x00000001fbfbe824 */ /* 0x100fe200078e0aea */
[----:B------:R-:W-:Y:S01]  /*1c40*/  ISETP.GT.U32.AND P6, PT, R234, R13, PT ;  /* 0x0000000dea00720c */ /* 0x000fe20003fc4070 */
[--C-:B------:R-:W-:Y:S01]  /*1c50*/  @!P4 IMAD.IADD R250, R250, 0x1, -R234.reuse ;  /* 0x00000001fafac824 */ /* 0x100fe200078e0aea */
[----:B------:R4:W-:Y:S01]  /*1c60*/  STL [R1+0x8], R7 ;  /* 0x0000080701007387 */ /* 0x0009e20000100800 */
[----:B------:R-:W-:Y:S01]  /*1c70*/  @!P0 IMAD.IADD R11, R11, 0x1, -R234 ;  /* 0x000000010b0b8824 */ /* 0x000fe200078e0aea */
[----:B------:R-:W-:-:S02]  /*1c80*/  IABS R103, R6 ;  /* 0x0000000600677213 */ /* 0x000fc40000000000 */
[C---:B------:R-:W-:Y:S01]  /*1c90*/  ISETP.GT.U32.AND P2, PT, R234.reuse, R252, PT ;  /* 0x000000fcea00720c */ /* 0x040fe20003f44070 */
[----:B-1----:R-:W2:Y:S01]  /*1ca0*/  LDL R249, [R1+0x1800] ;  /* 0x0018000001f97983 */ /* 0x002ea20000100800 */
[----:B------:R-:W-:Y:S01]  /*1cb0*/  IABS R248, R4 ;  /* 0x0000000400f87213 */ /* 0x000fe20000000000 */
[C---:B------:R-:W-:Y:S01]  /*1cc0*/  IMAD.HI.U32 R2, R101.reuse, R103, RZ ;  /* 0x0000006765027227 */ /* 0x040fe200078e00ff */
[----:B------:R-:W-:Y:S02]  /*1cd0*/  ISETP.GT.U32.AND P5, PT, R234, R11, PT ;  /* 0x0000000bea00720c */ /* 0x000fe40003fa4070 */
[----:B------:R-:W-:Y:S01]  /*1ce0*/  ISETP.GE.AND P4, PT, R12, RZ, PT ;  /* 0x000000ff0c00720c */ /* 0x000fe20003f86270 */
[----:B------:R-:W-:Y:S01]  /*1cf0*/  IMAD.HI.U32 R0, R101, R248, RZ ;  /* 0x000000f865007227 */ /* 0x000fe200078e00ff */
[----:B------:R-:W-:-:S03]  /*1d00*/  ISETP.GE.AND P0, PT, R14, RZ, PT ;  /* 0x000000ff0e00720c */ /* 0x000fc60003f06270 */
[----:B------:R-:W-:Y:S02]  /*1d10*/  IMAD.MOV R2, RZ, RZ, -R2 ;  /* 0x000000ffff027224 */ /* 0x000fe400078e0a02 */
[----:B------:R-:W-:Y:S02]  /*1d20*/  @!P6 IMAD.IADD R13, R13, 0x1, -R234 ;  /* 0x000000010d0de824 */ /* 0x000fe400078e0aea */
[----:B------:R-:W-:Y:S02]  /*1d30*/  IMAD.MOV R5, RZ, RZ, -R0 ;  /* 0x000000ffff057224 */ /* 0x000fe400078e0a00 */
[----:B------:R-:W-:Y:S02]  /*1d40*/  @!P2 IMAD.IADD R252, R252, 0x1, -R234 ;  /* 0x00000001fcfca824 */ /* 0x000fe400078e0aea */
[C---:B------:R-:W-:Y:S01]  /*1d50*/  IMAD R103, R234.reuse, R2, R103 ;  /* 0x00000002ea677224 */ /* 0x040fe200078e0267 */
[----:B------:R-:W-:Y:S01]  /*1d60*/  ISETP.GT.U32.AND P6, PT, R234, R13, PT ;  /* 0x0000000dea00720c */ /* 0x000fe20003fc4070 */
[----:B------:R-:W-:Y:S01]  /*1d70*/  VIADD R2, R18, 0x16 ;  /* 0x0000001612027836 */ /* 0x000fe20000000000 */
[C---:B------:R-:W-:Y:S01]  /*1d80*/  ISETP.GT.U32.AND P3, PT, R234.reuse, R252, PT ;  /* 0x000000fcea00720c */ /* 0x040fe20003f64070 */
[----:B------:R-:W-:Y:S01]  /*1d90*/  IMAD R248, R234, R5, R248 ;  /* 0x00000005eaf87224 */ /* 0x000fe200078e02f8 */
[----:B------:R-:W-:Y:S01]  /*1da0*/  ISETP.GE.AND P2, PT, R16, RZ, PT ;  /* 0x000000ff1000720c */ /* 0x000fe20003f46270 */
[----:B------:R-:W-:Y:S01]  /*1db0*/  @!P5 IMAD.IADD R11, R11, 0x1, -R234 ;  /* 0x000000010b0bd824 */ /* 0x000fe200078e0aea */
[C---:B------:R-:W-:Y:S01]  /*1dc0*/  ISETP.GT.U32.AND P5, PT, R234.reuse, R103, PT ;  /* 0x00000067ea00720c */ /* 0x040fe20003fa4070 */
[----:B------:R-:W-:Y:S01]  /*1dd0*/  @!P1 IMAD.MOV R251, RZ, RZ, -R251 ;  /* 0x000000fffffb9224 */ /* 0x000fe200078e0afb */
[----:B------:R-:W-:Y:S01]  /*1de0*/  IABS R104, R2 ;  /* 0x0000000200687213 */ /* 0x000fe20000000000 */
[----:B------:R-:W-:Y:S01]  /*1df0*/  @!P4 IMAD.MOV R250, RZ, RZ, -R250 ;  /* 0x000000fffffac224 */ /* 0x000fe200078e0afa */
[----:B------:R-:W-:-:S02]  /*1e00*/  ISETP.GT.U32.AND P1, PT, R234, R248, PT ;  /* 0x000000f8ea00720c */ /* 0x000fc40003f24070 */
[----:B------:R-:W-:Y:S01]  /*1e10*/  ISETP.GE.AND P4, PT, R17, RZ, PT ;  /* 0x000000ff1100720c */ /* 0x000fe20003f86270 */
[----:B------:R-:W-:-:S04]  /*1e20*/  IMAD.HI.U32 R0, R101, R104, RZ ;  /* 0x0000006865007227 */ /* 0x000fc800078e00ff */
[----:B------:R-:W-:Y:S02]  /*1e30*/  @!P6 IMAD.IADD R13, R13, 0x1, -R234 ;  /* 0x000000010d0de824 */ /* 0x000fe400078e0aea */
[----:B------:R-:W-:Y:S02]  /*1e40*/  IMAD.MOV R3, RZ, RZ, -R0 ;  /* 0x000000ffff037224 */ /* 0x000fe400078e0a00 */
[--C-:B------:R-:W-:Y:S01]  /*1e50*/  @!P3 IMAD.IADD R252, R252, 0x1, -R234.reuse ;  /* 0x00000001fcfcb824 */ /* 0x100fe200078e0aea */
[----:B------:R-:W-:Y:S01]  /*1e60*/  ISETP.GE.AND P3, PT, R4, RZ, PT ;  /* 0x000000ff0400720c */ /* 0x000fe20003f66270 */
[----:B------:R-:W-:Y:S02]  /*1e70*/  @!P5 IMAD.IADD R103, R103, 0x1, -R234 ;  /* 0x000000016767d824 */ /* 0x000fe400078e0aea */
[C---:B------:R-:W-:Y:S02]  /*1e80*/  IMAD R104, R234.reuse, R3, R104 ;  /* 0x00000003ea687224 */ /* 0x040fe400078e0268 */
[----:B------:R-:W-:Y:S01]  /*1e90*/  IMAD.MOV.U32 R4, RZ, RZ, R13 ;  /* 0x000000ffff047224 */ /* 0x000fe200078e000d */
[----:B------:R-:W-:Y:S01]  /*1ea0*/  ISETP.GT.U32.AND P5, PT, R234, R103, PT ;  /* 0x00000067ea00720c */ /* 0x000fe20003fa4070 */
[----:B------:R-:W-:Y:S01]  /*1eb0*/  @!P1 IMAD.IADD R248, R248, 0x1, -R234 ;  /* 0x00000001f8f89824 */ /* 0x000fe200078e0aea */
[----:B------:R-:W-:Y:S01]  /*1ec0*/  ISETP.GE.AND P1, PT, R2, RZ, PT ;  /* 0x000000ff0200720c */ /* 0x000fe20003f26270 */
[----:B----4-:R-:W-:-:S02]  /*1ed0*/  IMAD.MOV.U32 R7, RZ, RZ, R11 ;  /* 0x000000ffff077224 */ /* 0x010fc400078e000b */
[----:B------:R-:W-:Y:S01]  /*1ee0*/  @!P4 IMAD.MOV R4, RZ, RZ, -R4 ;  /* 0x000000ffff04c224 */ /* 0x000fe200078e0a04 */
[C---:B------:R-:W-:Y:S01]  /*1ef0*/  ISETP.GT.U32.AND P4, PT, R234.reuse, R104, PT ;  /* 0x00000068ea00720c */ /* 0x040fe20003f84070 */
[----:B------:R-:W-:Y:S01]  /*1f00*/  @!P0 IMAD.MOV R7, RZ, RZ, -R7 ;  /* 0x000000ffff078224 */ /* 0x000fe200078e0a07 */
[----:B------:R-:W-:Y:S01]  /*1f10*/  ISETP.GT.U32.AND P0, PT, R234, R248, PT ;  /* 0x000000f8ea00720c */ /* 0x000fe20003f04070 */
[----:B------:R-:W-:Y:S01]  /*1f20*/  @!P2 IMAD.MOV R252, RZ, RZ, -R252 ;  /* 0x000000fffffca224 */ /* 0x000fe200078e0afc */
[----:B------:R-:W-:Y:S03]  /*1f30*/  STL [R1+0x2b38], R250 ;  /* 0x002b38fa01007387 */ /* 0x000fe60000100800 */
[--C-:B------:R-:W-:Y:S01]  /*1f40*/  @!P5 IMAD.IADD R103, R103, 0x1, -R234.reuse ;  /* 0x000000016767d824 */ /* 0x100fe200078e0aea */
[----:B------:R-:W-:Y:S04]  /*1f50*/  STL [R1], R7 ;  /* 0x0000000701007387 */ /* 0x000fe80000100800 */
[----:B------:R-:W-:Y:S01]  /*1f60*/  STL [R1+0x2b34], R252 ;  /* 0x002b34fc01007387 */ /* 0x000fe20000100800 */
[----:B------:R-:W-:-:S03]  /*1f70*/  @!P4 IMAD.IADD R104, R104, 0x1, -R234 ;  /* 0x000000016868c824 */ /* 0x000fc600078e0aea */
[----:B------:R1:W-:Y:S01]  /*1f80*/  STL [R1+0x4], R4 ;  /* 0x0000040401007387 */ /* 0x0003e20000100800 */
[----:B------:R-:W-:Y:S01]  /*1f90*/  @!P0 IMAD.IADD R248, R248, 0x1, -R234 ;  /* 0x00000001f8f88824 */ /* 0x000fe200078e0aea */
[----:B------:R-:W-:-:S03]  /*1fa0*/  ISETP.GT.U32.AND P4, PT, R234, R104, PT ;  /* 0x00000068ea00720c */ /* 0x000fc60003f84070 */
[----:B------:R-:W-:Y:S01]  /*1fb0*/  @!P3 IMAD.MOV R248, RZ, RZ, -R248 ;  /* 0x000000fffff8b224 */ /* 0x000fe200078e0af8 */
[----:B------:R-:W-:-:S09]  /*1fc0*/  ISETP.GE.AND P6, PT, R6, RZ, PT ;  /* 0x000000ff0600720c */ /* 0x000fd20003fc6270 */
[----:B------:R-:W-:-:S04]  /*1fd0*/  @!P4 IMAD.IADD R104, R104, 0x1, -R234 ;  /* 0x000000016868c824 */ /* 0x000fc800078e0aea */
[----:B------:R-:W-:Y:S02]  /*1fe0*/  @!P1 IMAD.MOV R104, RZ, RZ, -R104 ;  /* 0x000000ffff689224 */ /* 0x000fe400078e0a68 */
[----:B------:R-:W-:Y:S01]  /*1ff0*/  @!P6 IMAD.MOV R103, RZ, RZ, -R103 ;  /* 0x000000ffff67e224 */ /* 0x000fe200078e0a67 */
[----:B--2---:R-:W-:-:S04]  /*2000*/  IADD3 R5, PT, PT, R249, 0x17, RZ ;  /* 0x00000017f9057810 */ /* 0x004fc80007ffe0ff */
[----:B------:R-:W-:-:S05]  /*2010*/  IABS R105, R5 ;  /* 0x0000000500697213 */ /* 0x000fca0000000000 */
[----:B------:R-:W-:-:S04]  /*2020*/  IMAD.HI.U32 R2, R101, R105, RZ ;  /* 0x0000006965027227 */ /* 0x000fc800078e00ff */
[----:B------:R-:W-:Y:S02]  /*2030*/  IMAD.MOV R2, RZ, RZ, -R2 ;  /* 0x000000ffff027224 */ /* 0x000fe400078e0a02 */
[C---:B------:R-:W-:Y:S02]  /*2040*/  VIADD R0, R249.reuse, 0x18 ;  /* 0x00000018f9007836 */ /* 0x040fe40000000000 */
[C---:B------:R-:W-:Y:S02]  /*2050*/  IMAD R105, R234.reuse, R2, R105 ;  /* 0x00000002ea697224 */ /* 0x040fe400078e0269 */
[C---:B-1----:R-:W-:Y:S01]  /*2060*/  VIADD R4, R249.reuse, 0x1a ;  /* 0x0000001af9047836 */ /* 0x042fe20000000000 */
[----:B------:R-:W-:Y:S02]  /*2070*/  IABS R106, R0 ;  /* 0x00000000006a7213 */ /* 0x000fe40000000000 */
[----:B------:R-:W-:Y:S02]  /*2080*/  ISETP.GT.U32.AND P5, PT, R234, R105, PT ;  /* 0x00000069ea00720c */ /* 0x000fe40003fa4070 */
[----:B------:R-:W-:-:S02]  /*2090*/  IADD3 R2, PT, PT, R249, 0x19, RZ ;  /* 0x00000019f9027810 */ /* 0x000fc40007ffe0ff */
[----:B------:R-:W-:Y:S01]  /*20a0*/  ISETP.GE.AND P0, PT, R0, RZ, PT ;  /* 0x000000ff0000720c */ /* 0x000fe20003f06270 */
[----:B------:R-:W-:Y:S01]  /*20b0*/  IMAD.HI.U32 R0, R101, R106, RZ ;  /* 0x0000006a65007227 */ /* 0x000fe200078e00ff */
[----:B------:R-:W-:Y:S02]  /*20c0*/  IABS R108, R4 ;  /* 0x00000004006c7213 */ /* 0x000fe40000000000 */
[----:B------:R-:W-:Y:S01]  /*20d0*/  ISETP.GE.AND P2, PT, R5, RZ, PT ;  /* 0x000000ff0500720c */ /* 0x000fe20003f46270 */
[----:B------:R-:W-:Y:S01]  /*20e0*/  IMAD.MOV R5, RZ, RZ, -R0 ;  /* 0x000000ffff057224 */ /* 0x000fe200078e0a00 */
[----:B------:R-:W-:Y:S01]  /*20f0*/  IABS R107, R2 ;  /* 0x00000002006b7213 */ /* 0x000fe20000000000 */
[----:B------:R-:W-:Y:S01]  /*2100*/  IMAD.HI.U32 R3, R101, R108, RZ ;  /* 0x0000006c65037227 */ /* 0x000fe200078e00ff */
[----:B------:R-:W-:-:S03]  /*2110*/  ISETP.GE.AND P3, PT, R2, RZ, PT ;  /* 0x000000ff0200720c */ /* 0x000fc60003f66270 */
[----:B------:R-:W-:Y:S02]  /*2120*/  @!P5 IMAD.IADD R105, R105, 0x1, -R234 ;  /* 0x000000016969d824 */ /* 0x000fe400078e0aea */
[----:B------:R-:W-:-:S04]  /*2130*/  IMAD.HI.U32 R2, R101, R107, RZ ;  /* 0x0000006b65027227 */ /* 0x000fc800078e00ff */
[C---:B------:R-:W-:Y:S02]  /*2140*/  IMAD R106, R234.reuse, R5, R106 ;  /* 0x00000005ea6a7224 */ /* 0x040fe400078e026a */
[----:B------:R-:W-:Y:S01]  /*2150*/  IMAD.MOV R3, RZ, RZ, -R3 ;  /* 0x000000ffff037224 */ /* 0x000fe200078e0a03 */
[C---:B------:R-:W-:Y:S01]  /*2160*/  ISETP.GT.U32.AND P5, PT, R234.reuse, R105, PT ;  /* 0x00000069ea00720c */ /* 0x040fe20003fa4070 */
[----:B------:R-:W-:Y:S01]  /*2170*/  IMAD.MOV R2, RZ, RZ, -R2 ;  /* 0x000000ffff027224 */ /* 0x000fe200078e0a02 */
[C---:B------:R-:W-:Y:S01]  /*2180*/  ISETP.GT.U32.AND P4, PT, R234.reuse, R106, PT ;  /* 0x0000006aea00720c */ /* 0x040fe20003f84070 */
[C---:B------:R-:W-:Y:S02]  /*2190*/  IMAD R108, R234.reuse, R3, R108 ;  /* 0x00000003ea6c7224 */ /* 0x040fe400078e026c */
[C---:B------:R-:W-:Y:S02]  /*21a0*/  IMAD R107, R234.reuse, R2, R107 ;  /* 0x00000002ea6b7224 */ /* 0x040fe400078e026b */
[----:B------:R-:W-:Y:S01]  /*21b0*/  VIADD R2, R249, 0x1b ;  /* 0x0000001bf9027836 */ /* 0x000fe20000000000 */
[----:B------:R-:W-:-:S04]  /*21c0*/  ISETP.GT.U32.AND P1, PT, R234, R108, PT ;  /* 0x0000006cea00720c */ /* 0x000fc80003f24070 */
[----:B------:R-:W-:Y:S01]  /*21d0*/  IABS R109, R2 ;  /* 0x00000002006d7213 */ /* 0x000fe20000000000 */
[--C-:B------:R-:W-:Y:S01]  /*21e0*/  @!P5 IMAD.IADD R105, R105, 0x1, -R234.reuse ;  /* 0x000000016969d824 */ /* 0x100fe200078e0aea */
[----:B------:R-:W-:Y:S01]  /*21f0*/  ISETP.GE.AND P6, PT, R4, RZ, PT ;  /* 0x000000ff0400720c */ /* 0x000fe20003fc6270 */
[C---:B------:R-:W-:Y:S01]  /*2200*/  VIADD R4, R249.reuse, 0x1c ;  /* 0x0000001cf9047836 */ /* 0x040fe20000000000 */
[----:B------:R-:W-:Y:S01]  /*2210*/  ISETP.GT.U32.AND P5, PT, R234, R107, PT ;  /* 0x0000006bea00720c */ /* 0x000fe20003fa4070 */
[--C-:B------:R-:W-:Y:S01]  /*2220*/  @!P4 IMAD.IADD R106, R106, 0x1, -R234.reuse ;  /* 0x000000016a6ac824 */ /* 0x100fe200078e0aea */
[----:B------:R-:W-:Y:S01]  /*2230*/  IADD3 R6, PT, PT, R249, 0x1d, RZ ;  /* 0x0000001df9067810 */ /* 0x000fe20007ffe0ff */
[----:B------:R-:W-:Y:S01]  /*2240*/  IMAD.HI.U32 R0, R101, R109, RZ ;  /* 0x0000006d65007227 */ /* 0x000fe200078e00ff */
[----:B------:R-:W-:Y:S02]  /*2250*/  IABS R110, R4 ;  /* 0x00000004006e7213 */ /* 0x000fe40000000000 */
[----:B------:R-:W-:Y:S01]  /*2260*/  IABS R111, R6 ;  /* 0x00000006006f7213 */ /* 0x000fe20000000000 */
[----:B------:R-:W-:Y:S01]  /*2270*/  VIADD R7, R249, 0x1e ;  /* 0x0000001ef9077836 */ /* 0x000fe20000000000 */
[----:B------:R-:W-:Y:S01]  /*2280*/  ISETP.GT.U32.AND P4, PT, R234, R106, PT ;  /* 0x0000006aea00720c */ /* 0x000fe20003f84070 */
[----:B------:R-:W-:-:S02]  /*2290*/  @!P1 IMAD.IADD R108, R108, 0x1, -R234 ;  /* 0x000000016c6c9824 */ /* 0x000fc400078e0aea */
[----:B------:R-:W-:Y:S01]  /*22a0*/  IMAD.MOV R0, RZ, RZ, -R0 ;  /* 0x000000ffff007224 */ /* 0x000fe200078e0a00 */
[----:B------:R-:W-:Y:S01]  /*22b0*/  IABS R112, R7 ;  /* 0x0000000700707213 */ /* 0x000fe20000000000 */
[----:B------:R-:W-:Y:S01]  /*22c0*/  @!P2 IMAD.MOV R105, RZ, RZ, -R105 ;  /* 0x000000ffff69a224 */ /* 0x000fe200078e0a69 */
[----:B------:R-:W-:Y:S01]  /*22d0*/  ISETP.GE.AND P2, PT, R2, RZ, PT ;  /* 0x000000ff0200720c */ /* 0x000fe20003f46270 */
[C---:B------:R-:W-:Y:S01]  /*22e0*/  IMAD R109, R234.reuse, R0, R109 ;  /* 0x00000000ea6d7224 */ /* 0x040fe200078e026d */
[----:B------:R-:W-:Y:S01]  /*22f0*/  ISETP.GT.U32.AND P1, PT, R234, R108, PT ;  /* 0x0000006cea00720c */ /* 0x000fe20003f24070 */
[----:B------:R-:W-:-:S04]  /*2300*/  IMAD.HI.U32 R0, R101, R110, RZ ;  /* 0x0000006e65007227 */ /* 0x000fc800078e00ff */
[----:B------:R-:W-:-:S04]  /*2310*/  IMAD.HI.U32 R2, R101, R111, RZ ;  /* 0x0000006f65027227 */ /* 0x000fc800078e00ff */
[----:B------:R-:W-:Y:S02]  /*2320*/  @!P5 IMAD.IADD R107, R107, 0x1, -R234 ;  /* 0x000000016b6bd824 */ /* 0x000fe400078e0aea */
[----:B------:R-:W-:-:S04]  /*2330*/  IMAD.HI.U32 R3, R101, R112, RZ ;  /* 0x0000007065037227 */ /* 0x000fc800078e00ff */
[----:B------:R-:W-:Y:S02]  /*2340*/  IMAD.MOV R5, RZ, RZ, -R0 ;  /* 0x000000ffff057224 */ /* 0x000fe400078e0a00 */
[----:B------:R-:W-:Y:S01]  /*2350*/  IMAD.MOV R2, RZ, RZ, -R2 ;  /* 0x000000ffff027224 */ /* 0x000fe200078e0a02 */
[----:B------:R-:W-:Y:S01]  /*2360*/  ISETP.GT.U32.AND P5, PT, R234, R107, PT ;  /* 0x0000006bea00720c */ /* 0x000fe20003fa4070 */
[----:B------:R-:W-:Y:S02]  /*2370*/  @!P4 IMAD.IADD R106, R106, 0x1, -R234 ;  /* 0x000000016a6ac824 */ /* 0x000fe400078e0aea */
[C---:B------:R-:W-:Y:S02]  /*2380*/  IMAD R110, R234.reuse, R5, R110 ;  /* 0x00000005ea6e7224 */ /* 0x040fe400078e026e */
[----:B------:R-:W-:Y:S02]  /*2390*/  IMAD.MOV R3, RZ, RZ, -R3 ;  /* 0x000000ffff037224 */ /* 0x000fe400078e0a03 */
[----:B------:R-:W-:-:S02]  /*23a0*/  IMAD R111, R234, R2, R111 ;  /* 0x00000002ea6f7224 */ /* 0x000fc400078e026f */
[C---:B------:R-:W-:Y:S02]  /*23b0*/  IMAD R112, R234.reuse, R3, R112 ;  /* 0x00000003ea707224 */ /* 0x040fe400078e0270 */
[----:B------:R-:W-:Y:S01]  /*23c0*/  @!P0 IMAD.MOV R106, RZ, RZ, -R106 ;  /* 0x000000ffff6a8224 */ /* 0x000fe200078e0a6a */
[----:B------:R-:W-:Y:S01]  /*23d0*/  ISETP.GT.U32.AND P0, PT, R234, R110, PT ;  /* 0x0000006eea00720c */ /* 0x000fe20003f04070 */
[----:B------:R-:W-:Y:S01]  /*23e0*/  @!P1 IMAD.IADD R108, R108, 0x1, -R234 ;  /* 0x000000016c6c9824 */ /* 0x000fe200078e0aea */
[C---:B------:R-:W-:Y:S01]  /*23f0*/  ISETP.GT.U32.AND P1, PT, R234.reuse, R111, PT ;  /* 0x0000006fea00720c */ /* 0x040fe20003f24070 */
[----:B------:R-:W-:Y:S02]  /*2400*/  VIADD R2, R249, 0x1f ;  /* 0x0000001ff9027836 */ /* 0x000fe40000000000 */
[----:B------:R-:W-:Y:S01]  /*2410*/  @!P6 IMAD.MOV R108, RZ, RZ, -R108 ;  /* 0x000000ffff6ce224 */ /* 0x000fe200078e0a6c */
[C---:B------:R-:W-:Y:S02]  /*2420*/  ISETP.GT.U32.AND P6, PT, R234.reuse, R112, PT ;  /* 0x00000070ea00720c */ /* 0x040fe40003fc4070 */
[----:B------:R-:W-:Y:S01]  /*2430*/  IABS R113, R2 ;  /* 0x0000000200717213 */ /* 0x000fe20000000000 */
[----:B------:R-:W-:Y:S01]  /*2440*/  @!P5 IMAD.IADD R107, R107, 0x1, -R234 ;  /* 0x000000016b6bd824 */ /* 0x000fe200078e0aea */
[----:B------:R-:W-:-:S02]  /*2450*/  ISETP.GT.U32.AND P4, PT, R234, R109, PT ;  /* 0x0000006dea00720c */ /* 0x000fc40003f84070 */
[----:B------:R-:W-:Y:S01]  /*2460*/  ISETP.GE.AND P5, PT, R4, RZ, PT ;  /* 0x000000ff0400720c */ /* 0x000fe20003fa6270 */
[----:B------:R-:W-:Y:S02]  /*2470*/  VIADD R4, R249, 0x20 ;  /* 0x00000020f9047836 */ /* 0x000fe40000000000 */
[----:B------:R-:W-:-:S03]  /*2480*/  IMAD.HI.U32 R0, R101, R113, RZ ;  /* 0x0000007165007227 */ /* 0x000fc600078e00ff */
[----:B------:R-:W-:Y:S01]  /*2490*/  IABS R114, R4 ;  /* 0x0000000400727213 */ /* 0x000fe20000000000 */
[--C-:B------:R-:W-:Y:S02]  /*24a0*/  @!P0 IMAD.IADD R110, R110, 0x1, -R234.reuse ;  /* 0x000000016e6e8824 */ /* 0x100fe400078e0aea */
[----:B------:R-:W-:Y:S02]  /*24b0*/  @!P1 IMAD.IADD R111, R111, 0x1, -R234 ;  /* 0x000000016f6f9824 */ /* 0x000fe400078e0aea */
[----:B------:R-:W-:Y:S01]  /*24c0*/  IMAD.MOV R0, RZ, RZ, -R0 ;  /* 0x000000ffff007224 */ /* 0x000fe200078e0a00 */
[----:B------:R-:W-:Y:S01]  /*24d0*/  ISETP.GT.U32.AND P1, PT, R234, R110, PT ;  /* 0x0000006eea00720c */ /* 0x000fe20003f24070 */
[----:B------:R-:W-:Y:S01]  /*24e0*/  @!P6 IMAD.IADD R112, R112, 0x1, -R234 ;  /* 0x000000017070e824 */ /* 0x000fe200078e0aea */
[C---:B------:R-:W-:Y:S01]  /*24f0*/  ISETP.GT.U32.AND P6, PT, R234.reuse, R111, PT ;  /* 0x0000006fea00720c */ /* 0x040fe20003fc4070 */
[----:B------:R-:W-:Y:S01]  /*2500*/  IMAD R113, R234, R0, R113 ;  /* 0x00000000ea717224 */ /* 0x000fe200078e0271 */
[----:B------:R-:W-:Y:S01]  /*2510*/  @!P4 IADD3 R109, PT, PT, R109, -R234, RZ ;  /* 0x800000ea6d6dc210 */ /* 0x000fe20007ffe0ff */
[----:B------:R-:W-:-:S03]  /*2520*/  IMAD.HI.U32 R0, R101, R114, RZ ;  /* 0x0000007265007227 */ /* 0x000fc600078e00ff */
[----:B------:R-:W-:Y:S01]  /*2530*/  ISETP.GT.U32.AND P4, PT, R234, R109, PT ;  /* 0x0000006dea00720c */ /* 0x000fe20003f84070 */
[----:B------:R-:W-:-:S04]  /*2540*/  IMAD.MOV R3, RZ, RZ, -R0 ;  /* 0x000000ffff037224 */ /* 0x000fc800078e0a00 */
[----:B------:R-:W-:Y:S02]  /*2550*/  IMAD R114, R234, R3, R114 ;  /* 0x00000003ea727224 */ /* 0x000fe400078e0272 */
[--C-:B------:R-:W-:Y:S01]  /*2560*/  @!P1 IMAD.IADD R110, R110, 0x1, -R234.reuse ;  /* 0x000000016e6e9824 */ /* 0x100fe200078e0aea */
[C---:B------:R-:W-:Y:S01]  /*2570*/  ISETP.GT.U32.AND P1, PT, R234.reuse, R113, PT ;  /* 0x00000071ea00720c */ /* 0x040fe20003f24070 */
[--C-:B------:R-:W-:Y:S01]  /*2580*/  @!P6 IMAD.IADD R111, R111, 0x1, -R234.reuse ;  /* 0x000000016f6fe824 */ /* 0x100fe200078e0aea */
[----:B------:R-:W-:Y:S01]  /*2590*/  ISETP.GT.U32.AND P6, PT, R234, R114, PT ;  /* 0x00000072ea00720c */ /* 0x000fe20003fc4070 */
[----:B------:R-:W-:Y:S02]  /*25a0*/  VIADD R5, R249, 0x21 ;  /* 0x00000021f9057836 */ /* 0x000fe40000000000 */
[----:B------:R-:W-:Y:S01]  /*25b0*/  @!P3 IMAD.MOV R107, RZ, RZ, -R107 ;  /* 0x000000ffff6bb224 */ /* 0x000fe200078e0a6b */
[----:B------:R-:W-:Y:S01]  /*25c0*/  ISETP.GE.AND P3, PT, R6, RZ, PT ;  /* 0x000000ff0600720c */ /* 0x000fe20003f66270 */
[----:B------:R-:W-:Y:S01]  /*25d0*/  @!P4 IMAD.IADD R109, R109, 0x1, -R234 ;  /* 0x000000016d6dc824 */ /* 0x000fe200078e0aea */
[----:B------:R-:W-:Y:S01]  /*25e0*/  IABS R116, R5 ;  /* 0x0000000500747213 */ /* 0x000fe20000000000 */
[----:B------:R-:W-:Y:S01]  /*25f0*/  VIADD R6, R249, 0x22 ;  /* 0x00000022f9067836 */ /* 0x000fe20000000000 */
[----:B------:R-:W-:Y:S01]  /*2600*/  ISETP.GE.AND P4, PT, R7, RZ, PT ;  /* 0x000000ff0700720c */ /* 0x000fe20003f86270 */
[----:B------:R-:W-:Y:S01]  /*2610*/  @!P2 IMAD.MOV R109, RZ, RZ, -R109 ;  /* 0x000000ffff6da224 */ /* 0x000fe200078e0a6d */
[----:B------:R-:W-:Y:S01]  /*2620*/  ISETP.GT.U32.AND P2, PT, R234, R112, PT ;  /* 0x00000070ea00720c */ /* 0x000fe20003f44070 */
[----:B------:R-:W-:Y:S01]  /*2630*/  IMAD.HI.U32 R0, R101, R116, RZ ;  /* 0x0000007465007227 */ /* 0x000fe200078e00ff */
[----:B------:R-:W-:-:S02]  /*2640*/  IADD3 R7, PT, PT, R249, 0x23, RZ ;  /* 0x00000023f9077810 */ /* 0x000fc40007ffe0ff */
[----:B------:R-:W-:Y:S01]  /*2650*/  IABS R117, R6 ;  /* 0x0000000600757213 */ /* 0x000fe20000000000 */
[--C-:B------:R-:W-:Y:S01]  /*2660*/  @!P1 IMAD.IADD R113, R113, 0x1, -R234.reuse ;  /* 0x0000000171719824 */ /* 0x100fe200078e0aea */
[----:B------:R-:W-:Y:S01]  /*2670*/  ISETP.GE.AND P0, PT, R2, RZ, PT ;  /* 0x000000ff0200720c */ /* 0x000fe20003f06270 */
[----:B------:R-:W-:Y:S01]  /*2680*/  @!P6 IMAD.IADD R114, R114, 0x1, -R234 ;  /* 0x000000017272e824 */ /* 0x000fe200078e0aea */
[----:B------:R-:W-:Y:S01]  /*2690*/  IABS R118, R7 ;  /* 0x0000000700767213 */ /* 0x000fe20000000000 */
[----:B------:R-:W-:Y:S01]  /*26a0*/  IMAD.HI.U32 R2, R101, R117, RZ ;  /* 0x0000007565027227 */ /* 0x000fe200078e00ff */
[----:B------:R-:W-:-:S03]  /*26b0*/  ISETP.GE.AND P1, PT, R5, RZ, PT ;  /* 0x000000ff0500720c */ /* 0x000fc60003f26270 */
[----:B------:R-:W-:Y:S01]  /*26c0*/  IMAD.MOV R5, RZ, RZ, -R0 ;  /* 0x000000ffff057224 */ /* 0x000fe200078e0a00 */
[----:B------:R-:W-:Y:S01]  /*26d0*/  ISETP.GT.U32.AND P6, PT, R234, R114, PT ;  /* 0x00000072ea00720c */ /* 0x000fe20003fc4070 */
[----:B------:R-:W-:-:S04]  /*26e0*/  IMAD.HI.U32 R3, R101, R118, RZ ;  /* 0x0000007665037227 */ /* 0x000fc800078e00ff */
[----:B------:R-:W-:Y:S02]  /*26f0*/  IMAD.MOV R2, RZ, RZ, -R2 ;  /* 0x000000ffff027224 */ /* 0x000fe400078e0a02 */
[----:B------:R-:W-:Y:S02]  /*2700*/  IMAD R116, R234, R5, R116 ;  /* 0x00000005ea747224 */ /* 0x000fe400078e0274 */
[----:B------:R-:W-:Y:S02]  /*2710*/  @!P2 IMAD.IADD R112, R112, 0x1, -R234 ;  /* 0x000000017070a824 */ /* 0x000fe400078e0aea */
[----:B------:R-:W-:Y:S02]  /*2720*/  IMAD.MOV R3, RZ, RZ, -R3 ;  /* 0x000000ffff037224 */ /* 0x000fe400078e0a03 */
[C---:B------:R-:W-:Y:S02]  /*2730*/  IMAD R117, R234.reuse, R2, R117 ;  /* 0x00000002ea757224 */ /* 0x040fe400078e0275 */
[----:B------:R-:W-:Y:S01]  /*2740*/  @!P3 IMAD.MOV R111, RZ, RZ, -R111 ;  /* 0x000000ffff6fb224 */ /* 0x000fe200078e0a6f */
[C---:B------:R-:W-:Y:S01]  /*2750*/  ISETP.GT.U32.AND P3, PT, R234.reuse, R116, PT ;  /* 0x00000074ea00720c */ /* 0x040fe20003f64070 */
[----:B------:R-:W-:-:S02]  /*2760*/  IMAD R118, R234, R3, R118 ;  /* 0x00000003ea767224 */ /* 0x000fc400078e0276 */
[----:B------:R-:W-:Y:S01]  /*2770*/  @!P4 IMAD.MOV R112, RZ, RZ, -R112 ;  /* 0x000000ffff70c224 */ /* 0x000fe200078e0a70 */
[----:B------:R-:W-:Y:S02]  /*2780*/  ISETP.GT.U32.AND P4, PT, R234, R117, PT ;  /* 0x00000075ea00720c */ /* 0x000fe40003f84070 */
[----:B------:R-:W-:Y:S01]  /*2790*/  ISETP.GE.AND P2, PT, R4, RZ, PT ;  /* 0x000000ff0400720c */ /* 0x000fe20003f46270 */
[C---:B------:R-:W-:Y:S01]  /*27a0*/  VIADD R4, R249.reuse, 0x24 ;  /* 0x00000024f9047836 */ /* 0x040fe20000000000 */
[----:B------:R-:W-:Y:S02]  /*27b0*/  @!P6 IADD3 R114, PT, PT, R114, -R234, RZ ;  /* 0x800000ea7272e210 */ /* 0x000fe40007ffe0ff */
[----:B------:R-:W-:Y:S01]  /*27c0*/  ISETP.GT.U32.AND P6, PT, R234, R118, PT ;  /* 0x00000076ea00720c */ /* 0x000fe20003fc4070 */
[----:B------:R-:W-:Y:S01]  /*27d0*/  VIADD R5, R249, 0x25 ;  /* 0x00000025f9057836 */ /* 0x000fe20000000000 */
[----:B------:R-:W-:Y:S01]  /*27e0*/  IABS R119, R4 ;  /* 0x0000000400777213 */ /* 0x000fe20000000000 */
[----:B------:R-:W-:-:S02]  /*27f0*/  @!P3 IMAD.IADD R116, R116, 0x1, -R234 ;  /* 0x000000017474b824 */ /* 0x000fc400078e0aea */
[----:B------:R-:W-:Y:S01]  /*2800*/  @!P5 IMAD.MOV R110, RZ, RZ, -R110 ;  /* 0x000000ffff6ed224 */ /* 0x000fe200078e0a6e */
[----:B------:R-:W-:Y:S01]  /*2810*/  IABS R120, R5 ;  /* 0x0000000500787213 */ /* 0x000fe20000000000 */
[----:B------:R-:W-:Y:S01]  /*2820*/  @!P4 IMAD.IADD R117, R117, 0x1, -R234 ;  /* 0x000000017575c824 */ /* 0x000fe200078e0aea */
[C---:B------:R-:W-:Y:S01]  /*2830*/  ISETP.GT.U32.AND P4, PT, R234.reuse, R116, PT ;  /* 0x00000074ea00720c */ /* 0x040fe20003f84070 */
[----:B------:R-:W-:Y:S01]  /*2840*/  IMAD.HI.U32 R0, R101, R119, RZ ;  /* 0x0000007765007227 */ /* 0x000fe200078e00ff */
[----:B------:R-:W-:-:S03]  /*2850*/  ISETP.GT.U32.AND P5, PT, R234, R113, PT ;  /* 0x00000071ea00720c */ /* 0x000fc60003fa4070 */
[----:B------:R-:W-:Y:S01]  /*2860*/  @!P6 IMAD.IADD R118, R118, 0x1, -R234 ;  /* 0x000000017676e824 */ /* 0x000fe200078e0aea */
[----:B------:R-:W-:Y:S01]  /*2870*/  ISETP.GT.U32.AND P6, PT, R234, R117, PT ;  /* 0x00000075ea00720c */ /* 0x000fe20003fc4070 */
[----:B------:R-:W-:Y:S02]  /*2880*/  IMAD.MOV R2, RZ, RZ, -R0 ;  /* 0x000000ffff027224 */ /* 0x000fe400078e0a00 */
[----:B------:R-:W-:-:S04]  /*2890*/  IMAD.HI.U32 R0, R101, R120, RZ ;  /* 0x0000007865007227 */ /* 0x000fc800078e00ff */
[----:B------:R-:W-:Y:S02]  /*28a0*/  IMAD R119, R234, R2, R119 ;  /* 0x00000002ea777224 */ /* 0x000fe400078e0277 */
[----:B------:R-:W-:Y:S02]  /*28b0*/  IMAD.MOV R3, RZ, RZ, -R0 ;  /* 0x000000ffff037224 */ /* 0x000fe400078e0a00 */
[----:B------:R-:W-:Y:S01]  /*28c0*/  @!P4 IMAD.IADD R116, R116, 0x1, -R234 ;  /* 0x000000017474c824 */ /* 0x000fe200078e0aea */
[C---:B------:R-:W-:Y:S01]  /*28d0*/  ISETP.GT.U32.AND P4, PT, R234.reuse, R119, PT ;  /* 0x00000077ea00720c */ /* 0x040fe20003f84070 */
[----:B------:R-:W-:Y:S02]  /*28e0*/  IMAD R120, R234, R3, R120 ;  /* 0x00000003ea787224 */ /* 0x000fe400078e0278 */
[----:B------:R-:W-:Y:S01]  /*28f0*/  @!P5 IMAD.IADD R113, R113, 0x1, -R234 ;  /* 0x000000017171d824 */ /* 0x000fe200078e0aea */
[----:B------:R-:W-:Y:S01]  /*2900*/  ISETP.GE.AND P5, PT, R6, RZ, PT ;  /* 0x000000ff0600720c */ /* 0x000fe20003fa6270 */
[----:B------:R-:W-:-:S02]  /*2910*/  VIADD R6, R249, 0x26 ;  /* 0x00000026f9067836 */ /* 0x000fc40000000000 */
[--C-:B------:R-:W-:Y:S01]  /*2920*/  @!P6 IMAD.IADD R117, R117, 0x1, -R234.reuse ;  /* 0x000000017575e824 */ /* 0x100fe200078e0aea */
[----:B------:R-:W-:Y:S02]  /*2930*/  ISETP.GT.U32.AND P6, PT, R234, R120, PT ;  /* 0x00000078ea00720c */ /* 0x000fe40003fc4070 */
[----:B------:R-:W-:Y:S01]  /*2940*/  ISETP.GE.AND P3, PT, R7, RZ, PT ;  /* 0x000000ff0700720c */ /* 0x000fe20003f66270 */
[----:B------:R-:W-:Y:S01]  /*2950*/  VIADD R7, R249, 0x27 ;  /* 0x00000027f9077836 */ /* 0x000fe20000000000 */
[----:B------:R-:W-:Y:S01]  /*2960*/  IABS R121, R6 ;  /* 0x0000000600797213 */ /* 0x000fe20000000000 */
[----:B------:R-:W-:-:S03]  /*2970*/  @!P4 IMAD.IADD R119, R119, 0x1, -R234 ;  /* 0x000000017777c824 */ /* 0x000fc600078e0aea */
[----:B------:R-:W-:Y:S01]  /*2980*/  IABS R122, R7 ;  /* 0x00000007007a7213 */ /* 0x000fe20000000000 */
[----:B------:R-:W-:-:S04]  /*2990*/  IMAD.HI.U32 R0, R101, R121, RZ ;  /* 0x0000007965007227 */ /* 0x000fc800078e00ff */
[----:B------:R-:W-:Y:S02]  /*29a0*/  IMAD.MOV R2, RZ, RZ, -R0 ;  /* 0x000000ffff027224 */ /* 0x000fe400078e0a00 */
[----:B------:R-:W-:-:S04]  /*29b0*/  IMAD.HI.U32 R0, R101, R122, RZ ;  /* 0x0000007a65007227 */ /* 0x000fc800078e00ff */
[----:B------:R-:W-:Y:S01]  /*29c0*/  @!P6 IMAD.IADD R120, R120, 0x1, -R234 ;  /* 0x000000017878e824 */ /* 0x000fe200078e0aea */
[----:B------:R-:W-:Y:S01]  /*29d0*/  ISETP.GT.U32.AND P6, PT, R234, R119, PT ;  /* 0x00000077ea00720c */ /* 0x000fe20003fc4070 */
[----:B------:R-:W-:Y:S01]  /*29e0*/  VIADD R8, R249, 0x28 ;  /* 0x00000028f9087836 */ /* 0x000fe20000000000 */
[----:B------:R-:W-:Y:S01]  /*29f0*/  IADD3 R3, PT, PT, -R0, RZ, RZ ;  /* 0x000000ff00037210 */ /* 0x000fe20007ffe1ff */
[C---:B------:R-:W-:Y:S02]  /*2a00*/  IMAD R121, R234.reuse, R2, R121 ;  /* 0x00000002ea797224 */ /* 0x040fe400078e0279 */
[----:B------:R-:W-:Y:S01]  /*2a10*/  @!P0 IMAD.MOV R113, RZ, RZ, -R113 ;  /* 0x000000ffff718224 */ /* 0x000fe200078e0a71 */
[C---:B------:R-:W-:Y:S01]  /*2a20*/  ISETP.GT.U32.AND P0, PT, R234.reuse, R118, PT ;  /* 0x00000076ea00720c */ /* 0x040fe20003f04070 */
[----:B------:R-:W-:Y:S01]  /*2a30*/  @!P2 IMAD.MOV R114, RZ, RZ, -R114 ;  /* 0x000000ffff72a224 */ /* 0x000fe200078e0a72 */
[----:B------:R-:W-:Y:S01]  /*2a40*/  IABS R123, R8 ;  /* 0x00000008007b7213 */ /* 0x000fe20000000000 */
[----:B------:R-:W-:Y:S01]  /*2a50*/  @!P1 IMAD.MOV R116, RZ, RZ, -R116 ;  /* 0x000000ffff749224 */ /* 0x000fe200078e0a74 */
[C---:B------:R-:W-:Y:S01]  /*2a60*/  ISETP.GT.U32.AND P1, PT, R234.reuse, R120, PT ;  /* 0x00000078ea00720c */ /* 0x040fe20003f24070 */
[C---:B------:R-:W-:Y:S01]  /*2a70*/  IMAD R122, R234.reuse, R3, R122 ;  /* 0x00000003ea7a7224 */ /* 0x040fe200078e027a */
[C---:B------:R-:W-:Y:S01]  /*2a80*/  ISETP.GT.U32.AND P2, PT, R234.reuse, R121, PT ;  /* 0x00000079ea00720c */ /* 0x040fe20003f44070 */
[----:B------:R-:W-:Y:S01]  /*2a90*/  @!P6 IMAD.IADD R119, R119, 0x1, -R234 ;  /* 0x000000017777e824 */ /* 0x000fe200078e0aea */
[----:B------:R-:W-:Y:S01]  /*2aa0*/  ISETP.GE.AND P4, PT, R5, RZ, PT ;  /* 0x000000ff0500720c */ /* 0x000fe20003f86270 */
[----:B------:R-:W-:Y:S01]  /*2ab0*/  IMAD.HI.U32 R0, R101, R123, RZ ;  /* 0x0000007b65007227 */ /* 0x000fe200078e00ff */
[----:B------:R-:W-:-:S03]  /*2ac0*/  ISETP.GT.U32.AND P6, PT, R234, R122, PT ;  /* 0x0000007aea00720c */ /* 0x000fc60003fc4070 */
[----:B------:R-:W-:Y:S02]  /*2ad0*/  VIADD R2, R249, 0x29 ;  /* 0x00000029f9027836 */ /* 0x000fe40000000000 */
[----:B------:R-:W-:Y:S02]  /*2ae0*/  IMAD.MOV R0, RZ, RZ, -R0 ;  /* 0x000000ffff007224 */ /* 0x000fe400078e0a00 */
[--C-:B------:R-:W-:Y:S01]  /*2af0*/  @!P0 IMAD.IADD R118, R118, 0x1, -R234.reuse ;  /* 0x0000000176768824 */ /* 0x100fe200078e0aea */
[----:B------:R-:W-:Y:S01]  /*2b00*/  ISETP.GE.AND P0, PT, R4, RZ, PT ;  /* 0x000000ff0400720c */ /* 0x000fe20003f06270 */
[--C-:B------:R-:W-:Y:S01]  /*2b10*/  @!P1 IMAD.IADD R120, R120, 0x1, -R234.reuse ;  /* 0x0000000178789824 */ /* 0x100fe200078e0aea */
[----:B------:R-:W-:Y:S01]  /*2b20*/  IABS R124, R2 ;  /* 0x00000002007c7213 */ /* 0x000fe20000000000 */
[----:B------:R-:W-:Y:S02]  /*2b30*/  @!P2 IMAD.IADD R121, R121, 0x1, -R234 ;  /* 0x000000017979a824 */ /* 0x000fe400078e0aea */
[----:B------:R-:W-:-:S02]  /*2b40*/  IMAD R123, R234, R0, R123 ;  /* 0x00000000ea7b7224 */ /* 0x000fc400078e027b */
[----:B------:R-:W-:Y:S01]  /*2b50*/  @!P6 IMAD.IADD R122, R122, 0x1, -R234 ;  /* 0x000000017a7ae824 */ /* 0x000fe200078e0aea */
[C---:B------:R-:W-:Y:S01]  /*2b60*/  ISETP.GT.U32.AND P6, PT, R234.reuse, R121, PT ;  /* 0x00000079ea00720c */ /* 0x040fe20003fc4070 */
[----:B------:R-:W-:Y:S01]  /*2b70*/  @!P4 IMAD.MOV R120, RZ, RZ, -R120 ;  /* 0x000000ffff78c224 */ /* 0x000fe200078e0a78 */
[----:B------:R-:W-:Y:S01]  /*2b80*/  ISETP.GT.U32.AND P4, PT, R234, R123, PT ;  /* 0x0000007bea00720c */ /* 0x000fe20003f84070 */
[----:B------:R-:W-:-:S04]  /*2b90*/  IMAD.HI.U32 R0, R101, R124, RZ ;  /* 0x0000007c65007227 */ /* 0x000fc800078e00ff */
[----:B------:R-:W-:Y:S01]  /*2ba0*/  @!P5 IMAD.MOV R117, RZ, RZ, -R117 ;  /* 0x000000ffff75d224 */ /* 0x000fe200078e0a75 */
[----:B------:R-:W-:Y:S01]  /*2bb0*/  ISETP.GE.AND P5, PT, R6, RZ, PT ;  /* 0x000000ff0600720c */ /* 0x000fe20003fa6270 */
[----:B------:R-:W-:Y:S02]  /*2bc0*/  VIADD R4, R249, 0x2a ;  /* 0x0000002af9047836 */ /* 0x000fe40000000000 */
[----:B------:R-:W-:Y:S01]  /*2bd0*/  IMAD.MOV R3, RZ, RZ, -R0 ;  /* 0x000000ffff037224 */ /* 0x000fe200078e0a00 */
[----:B------:R-:W-:Y:S01]  /*2be0*/  @!P0 IADD3 R119, PT, PT, -R119, RZ, RZ ;  /* 0x000000ff77778210 */ /* 0x000fe20007ffe1ff */
[----:B------:R-:W-:Y:S01]  /*2bf0*/  VIADD R6, R249, 0x2b ;  /* 0x0000002bf9067836 */ /* 0x000fe20000000000 */
[----:B------:R-:W-:Y:S01]  /*2c00*/  IABS R125, R4 ;  /* 0x00000004007d7213 */ /* 0x000fe20000000000 */
[C---:B------:R-:W-:Y:S01]  /*2c10*/  IMAD R124, R234.reuse, R3, R124 ;  /* 0x00000003ea7c7224 */ /* 0x040fe200078e027c */
[C---:B------:R-:W-:Y:S01]  /*2c20*/  ISETP.GT.U32.AND P0, PT, R234.reuse, R122, PT ;  /* 0x0000007aea00720c */ /* 0x040fe20003f04070 */
[----:B------:R-:W-:Y:S01]  /*2c30*/  @!P3 IMAD.MOV R118, RZ, RZ, -R118 ;  /* 0x000000ffff76b224 */ /* 0x000fe200078e0a76 */
[----:B------:R-:W-:Y:S01]  /*2c40*/  ISETP.GE.AND P3, PT, R7, RZ, PT ;  /* 0x000000ff0700720c */ /* 0x000fe20003f66270 */
[--C-:B------:R-:W-:Y:S01]  /*2c50*/  @!P6 IMAD.IADD R121, R121, 0x1, -R234.reuse ;  /* 0x000000017979e824 */ /* 0x100fe200078e0aea */
[----:B------:R-:W-:Y:S01]  /*2c60*/  IABS R126, R6 ;  /* 0x00000006007e7213 */ /* 0x000fe20000000000 */
[----:B------:R-:W-:Y:S01]  /*2c70*/  @!P4 IMAD.IADD R123, R123, 0x1, -R234 ;  /* 0x000000017b7bc824 */ /* 0x000fe200078e0aea */
[----:B------:R-:W-:Y:S01]  /*2c80*/  ISETP.GT.U32.AND P6, PT, R234, R124, PT ;  /* 0x0000007cea00720c */ /* 0x000fe20003fc4070 */
[----:B------:R-:W-:Y:S01]  /*2c90*/  IMAD.HI.U32 R0, R101, R125, RZ ;  /* 0x0000007d65007227 */ /* 0x000fe200078e00ff */
[----:B------:R-:W-:-:S03]  /*2ca0*/  ISETP.GE.AND P2, PT, R2, RZ, PT ;  /* 0x000000ff0200720c */ /* 0x000fc60003f46270 */
[----:B------:R-:W-:Y:S01]  /*2cb0*/  @!P5 IMAD.MOV R121, RZ, RZ, -R121 ;  /* 0x000000ffff79d224 */ /* 0x000fe200078e0a79 */
[----:B------:R-:W-:Y:S01]  /*2cc0*/  ISETP.GT.U32.AND P5, PT, R234, R123, PT ;  /* 0x0000007bea00720c */ /* 0x000fe20003fa4070 */
[----:B------:R-:W-:-:S04]  /*2cd0*/  IMAD.HI.U32 R2, R101, R126, RZ ;  /* 0x0000007e65027227 */ /* 0x000fc800078e00ff */
[----:B------:R-:W-:Y:S02]  /*2ce0*/  IMAD.MOV R3, RZ, RZ, -R0 ;  /* 0x000000ffff037224 */ /* 0x000fe400078e0a00 */
[----:B------:R-:W-:Y:S02]  /*2cf0*/  VIADD R7, R249, 0x2c ;  /* 0x0000002cf9077836 */ /* 0x000fe40000000000 */
[----:B------:R-:W-:Y:S02]  /*2d00*/  @!P0 IMAD.IADD R122, R122, 0x1, -R234 ;  /* 0x000000017a7a8824 */ /* 0x000fe400078e0aea */
[----:B------:R-:W-:Y:S02]  /*2d10*/  IMAD.MOV R5, RZ, RZ, -R2 ;  /* 0x000000ffff057224 */ /* 0x000fe400078e0a02 */
[C---:B------:R-:W-:Y:S01]  /*2d20*/  IMAD R125, R234.reuse, R3, R125 ;  /* 0x00000003ea7d7224 */ /* 0x040fe200078e027d */
[----:B------:R-:W-:Y:S01]  /*2d30*/  IABS R127, R7 ;  /* 0x00000007007f7213 */ /* 0x000fe20000000000 */
[----:B------:R-:W-:-:S02]  /*2d40*/  IMAD R126, R234, R5, R126 ;  /* 0x00000005ea7e7224 */ /* 0x000fc400078e027e */
[----:B------:R-:W-:Y:S02]  /*2d50*/  @!P6 IMAD.IADD R124, R124, 0x1, -R234 ;  /* 0x000000017c7ce824 */ /* 0x000fe400078e0aea */
[----:B------:R-:W-:Y:S01]  /*2d60*/  @!P3 IMAD.MOV R122, RZ, RZ, -R122 ;  /* 0x000000ffff7ab224 */ /* 0x000fe200078e0a7a */
[C---:B------:R-:W-:Y:S01]  /*2d70*/  ISETP.GT.U32.AND P3, PT, R234.reuse, R125, PT ;  /* 0x0000007dea00720c */ /* 0x040fe20003f64070 */
[----:B------:R-:W-:Y:S01]  /*2d80*/  @!P5 IMAD.IADD R123, R123, 0x1, -R234 ;  /* 0x000000017b7bd824 */ /* 0x000fe200078e0aea */
[C---:B------:R-:W-:Y:S01]  /*2d90*/  ISETP.GT.U32.AND P6, PT, R234.reuse, R124, PT ;  /* 0x0000007cea00720c */ /* 0x040fe20003fc4070 */
[----:B------:R-:W-:Y:S01]  /*2da0*/  IMAD.HI.U32 R0, R101, R127, RZ ;  /* 0x0000007f65007227 */ /* 0x000fe200078e00ff */
[----:B------:R-:W-:Y:S02]  /*2db0*/  ISETP.GT.U32.AND P5, PT, R234, R126, PT ;  /* 0x0000007eea00720c */ /* 0x000fe40003fa4070 */
[----:B------:R-:W-:Y:S01]  /*2dc0*/  ISETP.GE.AND P0, PT, R4, RZ, PT ;  /* 0x000000ff0400720c */ /* 0x000fe20003f06270 */
[----:B------:R-:W-:-:S02]  /*2dd0*/  IMAD.MOV R0, RZ, RZ, -R0 ;  /* 0x000000ffff007224 */ /* 0x000fc400078e0a00 */
[----:B------:R-:W-:Y:S02]  /*2de0*/  VIADD R4, R249, 0x2d ;  /* 0x0000002df9047836 */ /* 0x000fe40000000000 */
[----:B------:R-:W-:Y:S02]  /*2df0*/  IMAD R127, R234, R0, R127 ;  /* 0x00000000ea7f7224 */ /* 0x000fe400078e027f */
[--C-:B------:R-:W-:Y:S01]  /*2e00*/  @!P3 IMAD.IADD R125, R125, 0x1, -R234.reuse ;  /* 0x000000017d7db824 */ /* 0x100fe200078e0aea */
[----:B------:R-:W-:Y:S01]  /*2e10*/  IABS R128, R4 ;  /* 0x0000000400807213 */ /* 0x000fe20000000000 */
[--C-:B------:R-:W-:Y:S01]  /*2e20*/  @!P6 IMAD.IADD R124, R124, 0x1, -R234.reuse ;  /* 0x000000017c7ce824 */ /* 0x100fe200078e0aea */
[----:B------:R-:W-:Y:S01]  /*2e30*/  ISETP.GT.U32.AND P6, PT, R234, R127, PT ;  /* 0x0000007fea00720c */ /* 0x000fe20003fc4070 */
[----:B------:R-:W-:Y:S01]  /*2e40*/  @!P5 IMAD.IADD R126, R126, 0x1, -R234 ;  /* 0x000000017e7ed824 */ /* 0x000fe200078e0aea */
[----:B------:R-:W-:Y:S01]  /*2e50*/  ISETP.GT.U32.AND P5, PT, R234, R125, PT ;  /* 0x0000007dea00720c */ /* 0x000fe20003fa4070 */
[----:B------:R-:W-:-:S02]  /*2e60*/  VIADD R5, R249, 0x2e ;  /* 0x0000002ef9057836 */ /* 0x000fc40000000000 */
[----:B------:R-:W-:-:S03]  /*2e70*/  IMAD.HI.U32 R0, R101, R128, RZ ;  /* 0x0000008065007227 */ /* 0x000fc600078e00ff */
[----:B------:R-:W-:Y:S01]  /*2e80*/  IABS R129, R5 ;  /* 0x0000000500817213 */ /* 0x000fe20000000000 */
[----:B------:R-:W-:Y:S01]  /*2e90*/  IMAD.MOV R3, RZ, RZ, -R0 ;  /* 0x000000ffff037224 */ /* 0x000fe200078e0a00 */
[----:B------:R-:W-:Y:S02]  /*2ea0*/  ISETP.GE.AND P1, PT, R8, RZ, PT ;  /* 0x000000ff0800720c */ /* 0x000fe40003f26270 */
[----:B------:R-:W-:Y:S01]  /*2eb0*/  IADD3 R8, PT, PT, R249, 0x30, RZ ;  /* 0x00000030f9087810 */ /* 0x000fe20007ffe0ff */
[----:B------:R-:W-:Y:S02]  /*2ec0*/  IMAD R128, R234, R3, R128 ;  /* 0x00000003ea807224 */ /* 0x000fe400078e0280 */
[----:B------:R-:W-:Y:S01]  /*2ed0*/  IMAD.HI.U32 R2, R101, R129, RZ ;  /* 0x0000008165027227 */ /* 0x000fe200078e00ff */
[----:B------:R-:W-:-:S03]  /*2ee0*/  IABS R131, R8 ;  /* 0x0000000800837213 */ /* 0x000fc60000000000 */
[--C-:B------:R-:W-:Y:S01]  /*2ef0*/  @!P6 IMAD.IADD R127, R127, 0x1, -R234.reuse ;  /* 0x000000017f7fe824 */ /* 0x100fe200078e0aea */
[C---:B------:R-:W-:Y:S01]  /*2f00*/  ISETP.GT.U32.AND P6, PT, R234.reuse, R126, PT ;  /* 0x0000007eea00720c */ /* 0x040fe20003fc4070 */
[----:B------:R-:W-:Y:S01]  /*2f10*/  @!P5 IMAD.IADD R125, R125, 0x1, -R234 ;  /* 0x000000017d7dd824 */ /* 0x000fe200078e0aea */
[----:B------:R-:W-:Y:S01]  /*2f20*/  ISETP.GT.U32.AND P5, PT, R234, R128, PT ;  /* 0x00000080ea00720c */ /* 0x000fe20003fa4070 */
[----:B------:R-:W-:Y:S01]  /*2f30*/  IMAD.MOV R2, RZ, RZ, -R2 ;  /* 0x000000ffff027224 */ /* 0x000fe200078e0a02 */
[----:B------:R-:W-:-:S03]  /*2f40*/  ISETP.GE.AND P4, PT, R6, RZ, PT ;  /* 0x000000ff0600720c */ /* 0x000fc60003f86270 */
[----:B------:R-:W-:Y:S02]  /*2f50*/  IMAD R129, R234, R2, R129 ;  /* 0x00000002ea817224 */ /* 0x000fe400078e0281 */
[----:B------:R-:W-:-:S04]  /*2f60*/  IMAD.HI.U32 R2, R101, R131, RZ ;  /* 0x0000008365027227 */ /* 0x000fc800078e00ff */
[----:B------:R-:W-:Y:S02]  /*2f70*/  IMAD.MOV R2, RZ, RZ, -R2 ;  /* 0x000000ffff027224 */ /* 0x000fe400078e0a02 */
[----:B------:R-:W-:Y:S02]  /*2f80*/  VIADD R6, R249, 0x2f ;  /* 0x0000002ff9067836 */ /* 0x000fe40000000000 */
[--C-:B------:R-:W-:Y:S02]  /*2f90*/  @!P6 IMAD.IADD R126, R126, 0x1, -R234.reuse ;  /* 0x000000017e7ee824 */ /* 0x100fe400078e0aea */
[----:B------:R-:W-:Y:S02]  /*2fa0*/  IMAD R131, R234, R2, R131 ;  /* 0x00000002ea837224 */ /* 0x000fe400078e0283 */
[----:B------:R-:W-:Y:S01]  /*2fb0*/  @!P5 IMAD.IADD R128, R128, 0x1, -R234 ;  /* 0x000000018080d824 */ /* 0x000fe200078e0aea */
[C---:B------:R-:W-:Y:S01]  /*2fc0*/  ISETP.GT.U32.AND P6, PT, R234.reuse, R129, PT ;  /* 0x00000081ea00720c */ /* 0x040fe20003fc4070 */
[----:B------:R-:W-:Y:S01]  /*2fd0*/  @!P0 IMAD.MOV R125, RZ, RZ, -R125 ;  /* 0x000000ffff7d8224 */ /* 0x000fe200078e0a7d */
[----:B------:R-:W-:Y:S01]  /*2fe0*/  IABS R130, R6 ;  /* 0x0000000600827213 */ /* 0x000fe20000000000 */
[----:B------:R-:W-:Y:S01]  /*2ff0*/  @!P4 IMAD.MOV R126, RZ, RZ, -R126 ;  /* 0x000000ffff7ec224 */ /* 0x000fe200078e0a7e */
[----:B------:R-:W-:-:S02]  /*3000*/  ISETP.GT.U32.AND P0, PT, R234, R128, PT ;  /* 0x00000080ea00720c */ /* 0x000fc40003f04070 */
[----:B------:R-:W-:Y:S01]  /*3010*/  ISETP.GT.U32.AND P4, PT, R234, R131, PT ;  /* 0x00000083ea00720c */ /* 0x000fe20003f84070 */
[----:B------:R-:W-:Y:S01]  /*3020*/  @!P2 IMAD.MOV R124, RZ, RZ, -R124 ;  /* 0x000000ffff7ca224 */ /* 0x000fe200078e0a7c */
[----:B------:R-:W-:Y:S01]  /*3030*/  ISETP.GE.AND P2, PT, R4, RZ, PT ;  /* 0x000000ff0400720c */ /* 0x000fe20003f46270 */
[----:B------:R-:W-:-:S04]  /*3040*/  IMAD.HI.U32 R0, R101, R130, RZ ;  /* 0x0000008265007227 */ /* 0x000fc800078e00ff */
[C---:B------:R-:W-:Y:S02]  /*3050*/  VIADD R4, R249.reuse, 0x31 ;  /* 0x00000031f9047836 */ /* 0x040fe40000000000 */
[----:B------:R-:W-:Y:S02]  /*3060*/  IMAD.MOV R3, RZ, RZ, -R0 ;  /* 0x000000ffff037224 */ /* 0x000fe400078e0a00 */
[----:B------:R-:W-:Y:S01]  /*3070*/  VIADD R2, R249, 0x32 ;  /* 0x00000032f9027836 */ /* 0x000fe20000000000 */
[----:B------:R-:W-:Y:S01]  /*3080*/  IABS R132, R4 ;  /* 0x0000000400847213 */ /* 0x000fe20000000000 */
[----:B------:R-:W-:Y:S02]  /*3090*/  @!P6 IMAD.IADD R129, R129, 0x1, -R234 ;  /* 0x000000018181e824 */ /* 0x000fe400078e0aea */
[----:B------:R-:W-:Y:S01]  /*30a0*/  IMAD R130, R234, R3, R130 ;  /* 0x00000003ea827224 */ /* 0x000fe200078e0282 */
[----:B------:R-:W-:Y:S01]  /*30b0*/  IABS R133, R2 ;  /* 0x0000000200857213 */ /* 0x000fe20000000000 */
[----:B------:R-:W-:-:S02]  /*30c0*/  @!P0 IMAD.IADD R128, R128, 0x1, -R234 ;  /* 0x0000000180808824 */ /* 0x000fc400078e0aea */
[----:B------:R-:W-:Y:S01]  /*30d0*/  @!P4 IMAD.IADD R131, R131, 0x1, -R234 ;  /* 0x000000018383c824 */ /* 0x000fe200078e0aea */
[C---:B------:R-:W-:Y:S01]  /*30e0*/  ISETP.GT.U32.AND P6, PT, R234.reuse, R129, PT ;  /* 0x00000081ea00720c */ /* 0x040fe20003fc4070 */
[----:B------:R-:W-:Y:S01]  /*30f0*/  IMAD.HI.U32 R0, R101, R132, RZ ;  /* 0x0000008465007227 */ /* 0x000fe200078e00ff */
[----:B------:R-:W-:-:S03]  /*3100*/  ISETP.GT.U32.AND P5, PT, R234, R130, PT ;  /* 0x00000082ea00720c */ /* 0x000fc60003fa4070 */
[----:B------:R-:W-:Y:S01]  /*3110*/  @!P2 IMAD.MOV R128, RZ, RZ, -R128 ;  /* 0x000000ffff80a224 */ /* 0x000fe200078e0a80 */
[----:B------:R-:W-:Y:S01]  /*3120*/  ISETP.GT.U32.AND P2, PT, R234, R131, PT ;  /* 0x00000083ea00720c */ /* 0x000fe20003f44070 */
[----:B------:R-:W-:Y:S02]  /*3130*/  IMAD.MOV R3, RZ, RZ, -R0 ;  /* 0x000000ffff037224 */ /* 0x000fe400078e0a00 */
[----:B------:R-:W-:-:S04]  /*3140*/  IMAD.HI.U32 R0, R101, R133, RZ ;  /* 0x0000008565007227 */ /* 0x000fc800078e00ff */
[----:B------:R-:W-:Y:S01]  /*3150*/  @!P1 IMAD.MOV R123, RZ, RZ, -R123 ;  /* 0x000000ffff7b9224 */ /* 0x000fe200078e0a7b */
[C---:B------:R-:W-:Y:S01]  /*3160*/  ISETP.GT.U32.AND P1, PT, R234.reuse, R127, PT ;  /* 0x0000007fea00720c */ /* 0x040fe20003f24070 */
[----:B------:R-:W-:Y:S02]  /*3170*/  IMAD.MOV R0, RZ, RZ, -R0 ;  /* 0x000000ffff007224 */ /* 0x000fe400078e0a00 */
[C---:B------:R-:W-:Y:S01]  /*3180*/  IMAD R132, R234.reuse, R3, R132 ;  /* 0x00000003ea847224 */ /* 0x040fe200078e0284 */
[----:B------:R-:W-:Y:S01]  /*3190*/  ISETP.GE.AND P3, PT, R7, RZ, PT ;  /* 0x000000ff0700720c */ /* 0x000fe20003f66270 */
[C---:B------:R-:W-:Y:S02]  /*31a0*/  IMAD R133, R234.reuse, R0, R133 ;  /* 0x00000000ea857224 */ /* 0x040fe400078e0285 */
[--C-:B------:R-:W-:Y:S01]  /*31b0*/  @!P6 IMAD.IADD R129, R129, 0x1, -R234.reuse ;  /* 0x000000018181e824 */ /* 0x100fe200078e0aea */
[----:B------:R-:W-:Y:S01]  /*31c0*/  ISETP.GT.U32.AND P6, PT, R234, R132, PT ;  /* 0x00000084ea00720c */ /* 0x000fe20003fc4070 */
[----:B------:R-:W-:-:S02]  /*31d0*/  @!P5 IMAD.IADD R130, R130, 0x1, -R234 ;  /* 0x000000018282d824 */ /* 0x000fc400078e0aea */
[--C-:B------:R-:W-:Y:S01]  /*31e0*/  @!P2 IMAD.IADD R131, R131, 0x1, -R234.reuse ;  /* 0x000000018383a824 */ /* 0x100fe200078e0aea */
[C---:B------:R-:W-:Y:S02]  /*31f0*/  ISETP.GT.U32.AND P2, PT, R234.reuse, R133, PT ;  /* 0x00000085ea00720c */ /* 0x040fe40003f44070 */
[----:B------:R-:W-:Y:S02]  /*3200*/  @!P1 IADD3 R127, PT, PT, R127, -R234, RZ ;  /* 0x800000ea7f7f9210 */ /* 0x000fe40007ffe0ff */
[----:B------:R-:W-:Y:S02]  /*3210*/  ISETP.GT.U32.AND P5, PT, R234, R130, PT ;  /* 0x00000082ea00720c */ /* 0x000fe40003fa4070 */
[----:B------:R-:W-:Y:S01]  /*3220*/  ISETP.GE.AND P1, PT, R5, RZ, PT ;  /* 0x000000ff0500720c */ /* 0x000fe20003f26270 */
[----:B------:R-:W-:Y:S01]  /*3230*/  @!P3 IMAD.MOV R127, RZ, RZ, -R127 ;  /* 0x000000ffff7fb224 */ /* 0x000fe200078e0a7f */
[----:B------:R-:W-:Y:S01]  /*3240*/  ISETP.GE.AND P3, PT, R6, RZ, PT ;  /* 0x000000ff0600720c */ /* 0x000fe20003f66270 */
[----:B------:R-:W-:Y:S01]  /*3250*/  @!P6 IMAD.IADD R132, R132, 0x1, -R234 ;  /* 0x000000018484e824 */ /* 0x000fe200078e0aea */
[----:B------:R-:W-:-:S02]  /*3260*/  ISETP.GE.AND P0, PT, R8, RZ, PT ;  /* 0x000000ff0800720c */ /* 0x000fc40003f06270 */
[C---:B------:R-:W-:Y:S01]  /*3270*/  IADD3 R0, PT, PT, R249.reuse, 0x33, RZ ;  /* 0x00000033f9007810 */ /* 0x040fe20007ffe0ff */
[----:B------:R-:W-:Y:S02]  /*3280*/  VIADD R3, R249, 0x35 ;  /* 0x00000035f9037836 */ /* 0x000fe40000000000 */
[--C-:B------:R-:W-:Y:S01]  /*3290*/  @!P2 IMAD.IADD R133, R133, 0x1, -R234.reuse ;  /* 0x000000018585a824 */ /* 0x100fe200078e0aea */
[----:B------:R-:W-:Y:S01]  /*32a0*/  ISETP.GT.U32.AND P6, PT, R234, R132, PT ;  /* 0x00000084ea00720c */ /* 0x000fe20003fc4070 */
[----:B------:R-:W-:Y:S01]  /*32b0*/  @!P5 IMAD.IADD R130, R130, 0x1, -R234 ;  /* 0x000000018282d824 */ /* 0x000fe200078e0aea */
[----:B------:R-:W-:Y:S02]  /*32c0*/  IABS R134, R0 ;  /* 0x0000000000867213 */ /* 0x000fe40000000000 */
[----:B------:R-:W-:Y:S01]  /*32d0*/  ISETP.GE.AND P5, PT, R2, RZ, PT ;  /* 0x000000ff0200720c */ /* 0x000fe20003fa6270 */
[----:B------:R-:W-:Y:S01]  /*32e0*/  VIADD R2, R249, 0x34 ;  /* 0x00000034f9027836 */ /* 0x000fe20000000000 */
[----:B------:R-:W-:Y:S01]  /*32f0*/  IABS R136, R3 ;  /* 0x0000000300887213 */ /* 0x000fe20000000000 */
[----:B------:R-:W-:Y:S01]  /*3300*/  @!P1 IMAD.MOV R129, RZ, RZ, -R129 ;  /* 0x000000ffff819224 */ /* 0x000fe200078e0a81 */
[----:B------:R-:W-:-:S02]  /*3310*/  ISETP.GT.U32.AND P2, PT, R234, R133, PT ;  /* 0x00000085ea00720c */ /* 0x000fc40003f44070 */
[----:B------:R-:W-:Y:S02]  /*3320*/  ISETP.GE.AND P4, PT, R4, RZ, PT ;  /* 0x000000ff0400720c */ /* 0x000fe40003f86270 */
[----:B------:R-:W-:Y:S01]  /*3330*/  ISETP.GE.AND P1, PT, R0, RZ, PT ;  /* 0x000000ff0000720c */ /* 0x000fe20003f26270 */
[----:B------:R-:W-:Y:S01]  /*3340*/  IMAD.HI.U32 R0, R101, R134, RZ ;  /* 0x0000008665007227 */ /* 0x000fe200078e00ff */
[----:B------:R-:W-:-:S03]  /*3350*/  IABS R135, R2 ;  /* 0x0000000200877213 */ /* 0x000fc60000000000 */
[----:B------:R-:W-:Y:S01]  /*3360*/  @!P3 IMAD.MOV R130, RZ, RZ, -R130 ;  /* 0x000000ffff82b224 */ /* 0x000fe200078e0a82 */
[----:B------:R-:W-:Y:S01]  /*3370*/  ISETP.GE.AND P3, PT, R2, RZ, PT ;  /* 0x000000ff0200720c */ /* 0x000fe20003f66270 */
[----:B------:R-:W-:Y:S01]  /*3380*/  @!P0 IMAD.MOV R131, RZ, RZ, -R131 ;  /* 0x000000ffff838224 */ /* 0x000fe200078e0a83 */
[----:B------:R-:W-:Y:S01]  /*3390*/  ISETP.GE.AND P0, PT, R3, RZ, PT ;  /* 0x000000ff0300720c */ /* 0x000fe20003f06270 */
[----:B------:R-:W-:-:S04]  /*33a0*/  IMAD.HI.U32 R2, R101, R136, RZ ;  /* 0x0000008865027227 */ /* 0x000fc800078e00ff */
[----:B------:R-:W-:Y:S02]  /*33b0*/  IMAD.MOV R3, RZ, RZ, -R0 ;  /* 0x000000ffff037224 */ /* 0x000fe400078e0a00 */
[----:B------:R-:W-:Y:S02]  /*33c0*/  IMAD.MOV R5, RZ, RZ, -R2 ;  /* 0x000000ffff057224 */ /* 0x000fe400078e0a02 */
[----:B------:R-:W-:Y:S02]  /*33d0*/  @!P6 IMAD.IADD R132, R132, 0x1, -R234 ;  /* 0x000000018484e824 */ /* 0x000fe400078e0aea */
[C---:B------:R-:W-:Y:S02]  /*33e0*/  IMAD R134, R234.reuse, R3, R134 ;  /* 0x00000003ea867224 */ /* 0x040fe400078e0286 */
[----:B------:R-:W-:Y:S02]  /*33f0*/  @!P2 IMAD.IADD R133, R133, 0x1, -R234 ;  /* 0x000000018585a824 */ /* 0x000fe400078e0aea */
[----:B------:R-:W-:-:S02]  /*3400*/  IMAD R136, R234, R5, R136 ;  /* 0x00000005ea887224 */ /* 0x000fc400078e0288 */
[----:B------:R-:W-:Y:S01]  /*3410*/  @!P4 IMAD.MOV R132, RZ, RZ, -R132 ;  /* 0x000000ffff84c224 */ /* 0x000fe200078e0a84 */
[C---:B------:R-:W-:Y:S01]  /*3420*/  ISETP.GT.U32.AND P4, PT, R234.reuse, R134, PT ;  /* 0x00000086ea00720c */ /* 0x040fe20003f84070 */
[----:B------:R-:W-:Y:S01]  /*3430*/  @!P5 IMAD.MOV R133, RZ, RZ, -R133 ;  /* 0x000000ffff85d224 */ /* 0x000fe200078e0a85 */
[----:B------:R-:W-:Y:S01]  /*3440*/  ISETP.GT.U32.AND P5, PT, R234, R136, PT ;  /* 0x00000088ea00720c */ /* 0x000fe20003fa4070 */
[----:B------:R-:W-:Y:S02]  /*3450*/  VIADD R4, R249, 0x36 ;  /* 0x00000036f9047836 */ /* 0x000fe40000000000 */
[----:B------:R-:W-:-:S03]  /*3460*/  IMAD.HI.U32 R0, R101, R135, RZ ;  /* 0x0000008765007227 */ /* 0x000fc600078e00ff */
[----:B------:R-:W-:Y:S01]  /*3470*/  IABS R137, R4 ;  /* 0x0000000400897213 */ /* 0x000fe20000000000 */
[----:B------:R-:W-:-:S04]  /*3480*/  VIADD R5, R249, 0x38 ;  /* 0x00000038f9057836 */ /* 0x000fc80000000000 */
[----:B------:R-:W-:Y:S01]  /*3490*/  @!P4 IMAD.IADD R134, R134, 0x1, -R234 ;  /* 0x000000018686c824 */ /* 0x000fe200078e0aea */
[----:B------:R-:W-:Y:S01]  /*34a0*/  IABS R139, R5 ;  /* 0x00000005008b7213 */ /* 0x000fe20000000000 */
[----:B------:R-:W-:Y:S02]  /*34b0*/  IMAD.MOV R3, RZ, RZ, -R0 ;  /* 0x000000ffff037224 */ /* 0x000fe400078e0a00 */
[----:B------:R-:W-:Y:S01]  /*34c0*/  @!P5 IMAD.IADD R136, R136, 0x1, -R234 ;  /* 0x000000018888d824 */ /* 0x000fe200078e0aea */
[----:B------:R-:W-:Y:S01]  /*34d0*/  ISETP.GT.U32.AND P4, PT, R234, R134, PT ;  /* 0x00000086ea00720c */ /* 0x000fe20003f84070 */
[----:B------:R-:W-:-:S03]  /*34e0*/  IMAD.HI.U32 R0, R101, R137, RZ ;  /* 0x0000008965007227 */ /* 0x000fc600078e00ff */
[C---:B------:R-:W-:Y:S01]  /*34f0*/  ISETP.GT.U32.AND P5, PT, R234.reuse, R136, PT ;  /* 0x00000088ea00720c */ /* 0x040fe20003fa4070 */
[----:B------:R-:W-:Y:S01]  /*3500*/  IMAD R135, R234, R3, R135 ;  /* 0x00000003ea877224 */ /* 0x000fe200078e0287 */
[----:B------:R-:W-:Y:S01]  /*3510*/  IADD3 R0, PT, PT, -R0, RZ, RZ ;  /* 0x000000ff00007210 */ /* 0x000fe20007ffe1ff */
[----:B------:R-:W-:-:S03]  /*3520*/  IMAD.HI.U32 R2, R101, R139, RZ ;  /* 0x0000008b65027227 */ /* 0x000fc600078e00ff */
[C---:B------:R-:W-:Y:S01]  /*3530*/  ISETP.GT.U32.AND P2, PT, R234.reuse, R135, PT ;  /* 0x00000087ea00720c */ /* 0x040fe20003f44070 */
[----:B------:R-:W-:Y:S02]  /*3540*/  IMAD.MOV R2, RZ, RZ, -R2 ;  /* 0x000000ffff027224 */ /* 0x000fe400078e0a02 */
[C---:B------:R-:W-:Y:S02]  /*3550*/  IMAD R137, R234.reuse, R0, R137 ;  /* 0x00000000ea897224 */ /* 0x040fe400078e0289 */
[----:B------:R-:W-:Y:S02]  /*3560*/  IMAD R139, R234, R2, R139 ;  /* 0x00000002ea8b7224 */ /* 0x000fe400078e028b */
[----:B------:R-:W-:Y:S01]  /*3570*/  @!P4 IMAD.IADD R134, R134, 0x1, -R234 ;  /* 0x000000018686c824 */ /* 0x000fe200078e0aea */
[----:B------:R-:W-:Y:S02]  /*3580*/  ISETP.GT.U32.AND P4, PT, R234, R137, PT ;  /* 0x00000089ea00720c */ /* 0x000fe40003f84070 */
[----:B------:R-:W-:Y:S01]  /*3590*/  ISETP.GE.AND P6, PT, R4, RZ, PT ;  /* 0x000000ff0400720c */ /* 0x000fe20003fc6270 */
[----:B------:R-:W-:Y:S01]  /*35a0*/  VIADD R4, R249, 0x37 ;  /* 0x00000037f9047836 */ /* 0x000fe20000000000 */
[----:B------:R-:W-:-:S02]  /*35b0*/  @!P5 IADD3 R136, PT, PT, R136, -R234, RZ ;  /* 0x800000ea8888d210 */ /* 0x000fc40007ffe0ff */
[C---:B------:R-:W-:Y:S01]  /*35c0*/  ISETP.GT.U32.AND P5, PT, R234.reuse, R139, PT ;  /* 0x0000008bea00720c */ /* 0x040fe20003fa4070 */
[----:B------:R-:W-:Y:S01]  /*35d0*/  VIADD R6, R249, 0x39 ;  /* 0x00000039f9067836 */ /* 0x000fe20000000000 */
[----:B------:R-:W-:Y:S01]  /*35e0*/  IABS R138, R4 ;  /* 0x00000004008a7213 */ /* 0x000fe20000000000 */
[----:B------:R-:W-:Y:S02]  /*35f0*/  @!P2 IMAD.IADD R135, R135, 0x1, -R234 ;  /* 0x000000018787a824 */ /* 0x000fe400078e0aea */
[----:B------:R-:W-:Y:S01]  /*3600*/  VIADD R8, R249, 0x3b ;  /* 0x0000003bf9087836 */ /* 0x000fe20000000000 */
[----:B------:R-:W-:Y:S01]  /*3610*/  IABS R140, R6 ;  /* 0x00000006008c7213 */ /* 0x000fe20000000000 */
[----:B------:R-:W-:Y:S01]  /*3620*/  IMAD.HI.U32 R0, R101, R138, RZ ;  /* 0x0000008a65007227 */ /* 0x000fe200078e00ff */
[----:B------:R-:W-:-:S03]  /*3630*/  ISETP.GT.U32.AND P2, PT, R234, R135, PT ;  /* 0x00000087ea00720c */ /* 0x000fc60003f44070 */
[----:B------:R-:W-:Y:S02]  /*3640*/  VIADD R7, R249, 0x3a ;  /* 0x0000003af9077836 */ /* 0x000fe40000000000 */
[----:B------:R-:W-:Y:S01]  /*3650*/  @!P4 IMAD.IADD R137, R137, 0x1, -R234 ;  /* 0x000000018989c824 */ /* 0x000fe200078e0aea */
[----:B------:R-:W-:Y:S01]  /*3660*/  IABS R142, R8 ;  /* 0x00000008008e7213 */ /* 0x000fe20000000000 */
[----:B------:R-:W-:Y:S02]  /*3670*/  IMAD.MOV R3, RZ, RZ, -R0 ;  /* 0x000000ffff037224 */ /* 0x000fe400078e0a00 */
[----:B------:R-:W-:Y:S01]  /*3680*/  @!P5 IMAD.IADD R139, R139, 0x1, -R234 ;  /* 0x000000018b8bd824 */ /* 0x000fe200078e0aea */
[----:B------:R-:W-:Y:S01]  /*3690*/  IABS R141, R7 ;  /* 0x00000007008d7213 */ /* 0x000fe20000000000 */
[----:B------:R-:W-:-:S04]  /*36a0*/  IMAD.HI.U32 R0, R101, R140, RZ ;  /* 0x0000008c65007227 */ /* 0x000fc800078e00ff */
[----:B------:R-:W-:Y:S01]  /*36b0*/  @!P1 IMAD.MOV R134, RZ, RZ, -R134 ;  /* 0x000000ffff869224 */ /* 0x000fe200078e0a86 */
[C---:B------:R-:W-:Y:S01]  /*36c0*/  ISETP.GT.U32.AND P1, PT, R234.reuse, R137, PT ;  /* 0x00000089ea00720c */ /* 0x040fe20003f24070 */
[C---:B------:R-:W-:Y:S01]  /*36d0*/  IMAD R138, R234.reuse, R3, R138 ;  /* 0x00000003ea8a7224 */ /* 0x040fe200078e028a */
[----:B------:R-:W-:Y:S01]  /*36e0*/  ISETP.GT.U32.AND P5, PT, R234, R139, PT ;  /* 0x0000008bea00720c */ /* 0x000fe20003fa4070 */
[----:B------:R-:W-:Y:S02]  /*36f0*/  IMAD.MOV R3, RZ, RZ, -R0 ;  /* 0x000000ffff037224 */ /* 0x000fe400078e0a00 */
[----:B------:R-:W-:-:S04]  /*3700*/  IMAD.HI.U32 R0, R101, R142, RZ ;  /* 0x0000008e65007227 */ /* 0x000fc800078e00ff */
[----:B------:R-:W-:-:S04]  /*3710*/  IMAD.HI.U32 R2, R101, R141, RZ ;  /* 0x0000008d65027227 */ /* 0x000fc800078e00ff */
[----:B------:R-:W-:Y:S01]  /*3720*/  @!P2 IMAD.IADD R135, R135, 0x1, -R234 ;  /* 0x000000018787a824 */ /* 0x000fe200078e0aea */
[C---:B------:R-:W-:Y:S01]  /*3730*/  ISETP.GT.U32.AND P2, PT, R234.reuse, R138, PT ;  /* 0x0000008aea00720c */ /* 0x040fe20003f44070 */
[C---:B------:R-:W-:Y:S02]  /*3740*/  IMAD R140, R234.reuse, R3, R140 ;  /* 0x00000003ea8c7224 */ /* 0x040fe400078e028c */
[----:B------:R-:W-:Y:S02]  /*3750*/  IMAD.MOV R3, RZ, RZ, -R0 ;  /* 0x000000ffff037224 */ /* 0x000fe400078e0a00 */
[----:B------:R-:W-:Y:S02]  /*3760*/  IMAD.MOV R2, RZ, RZ, -R2 ;  /* 0x000000ffff027224 */ /* 0x000fe400078e0a02 */
[C---:B------:R-:W-:Y:S02]  /*3770*/  IMAD R142, R234.reuse, R3, R142 ;  /* 0x00000003ea8e7224 */ /* 0x040fe400078e028e */
[----:B------:R-:W-:-:S02]  /*3780*/  IMAD R141, R234, R2, R141 ;  /* 0x00000002ea8d7224 */ /* 0x000fc400078e028d */
[--C-:B------:R-:W-:Y:S01]  /*3790*/  @!P1 IMAD.IADD R137, R137, 0x1, -R234.reuse ;  /* 0x0000000189899824 */ /* 0x100fe200078e0aea */
[C---:B------:R-:W-:Y:S01]  /*37a0*/  ISETP.GT.U32.AND P1, PT, R234.reuse, R140, PT ;  /* 0x0000008cea00720c */ /* 0x040fe20003f24070 */
[--C-:B------:R-:W-:Y:S01]  /*37b0*/  @!P5 IMAD.IADD R139, R139, 0x1, -R234.reuse ;  /* 0x000000018b8bd824 */ /* 0x100fe200078e0aea */
[C---:B------:R-:W-:Y:S01]  /*37c0*/  ISETP.GT.U32.AND P5, PT, R234.reuse, R142, PT ;  /* 0x0000008eea00720c */ /* 0x040fe20003fa4070 */
[----:B------:R-:W-:Y:S01]  /*37d0*/  @!P6 IMAD.MOV R137, RZ, RZ, -R137 ;  /* 0x000000ffff89e224 */ /* 0x000fe200078e0a89 */
[----:B------:R-:W-:Y:S01]  /*37e0*/  ISETP.GT.U32.AND P6, PT, R234, R141, PT ;  /* 0x0000008dea00720c */ /* 0x000fe20003fc4070 */
[----:B------:R-:W-:Y:S01]  /*37f0*/  @!P2 IMAD.IADD R138, R138, 0x1, -R234 ;  /* 0x000000018a8aa824 */ /* 0x000fe200078e0aea */
[----:B------:R-:W-:Y:S01]  /*3800*/  ISETP.GE.AND P4, PT, R4, RZ, PT ;  /* 0x000000ff0400720c */ /* 0x000fe20003f86270 */
[----:B------:R-:W-:Y:S01]  /*3810*/  VIADD R4, R249, 0x3c ;  /* 0x0000003cf9047836 */ /* 0x000fe20000000000 */
[----:B------:R-:W-:Y:S01]  /*3820*/  ISETP.GE.AND P2, PT, R5, RZ, PT ;  /* 0x000000ff0500720c */ /* 0x000fe20003f46270 */
[----:B------:R-:W-:Y:S01]  /*3830*/  @!P3 IMAD.MOV R135, RZ, RZ, -R135 ;  /* 0x000000ffff87b224 */ /* 0x000fe200078e0a87 */
[----:B------:R-:W-:-:S02]  /*3840*/  ISETP.GT.U32.AND P3, PT, R234, R138, PT ;  /* 0x0000008aea00720c */ /* 0x000fc40003f64070 */
[----:B------:R-:W-:Y:S01]  /*3850*/  IABS R143, R4 ;  /* 0x00000004008f7213 */ /* 0x000fe20000000000 */
[--C-:B------:R-:W-:Y:S01]  /*3860*/  @!P1 IMAD.IADD R140, R140, 0x1, -R234.reuse ;  /* 0x000000018c8c9824 */ /* 0x100fe200078e0aea */
[----:B------:R-:W-:Y:S01]  /*3870*/  IADD3 R5, PT, PT, R249, 0x3d, RZ ;  /* 0x0000003df9057810 */ /* 0x000fe20007ffe0ff */
[----:B------:R-:W-:Y:S02]  /*3880*/  @!P5 IMAD.IADD R142, R142, 0x1, -R234 ;  /* 0x000000018e8ed824 */ /* 0x000fe400078e0aea */
[----:B------:R-:W-:Y:S01]  /*3890*/  IMAD.HI.U32 R0, R101, R143, RZ ;  /* 0x0000008f65007227 */ /* 0x000fe200078e00ff */
[----:B------:R-:W-:-:S03]  /*38a0*/  IABS R144, R5 ;  /* 0x0000000500907213 */ /* 0x000fc60000000000 */
[----:B------:R-:W-:Y:S01]  /*38b0*/  @!P6 IMAD.IADD R141, R141, 0x1, -R234 ;  /* 0x000000018d8de824 */ /* 0x000fe200078e0aea */
[C---:B------:R-:W-:Y:S01]  /*38c0*/  ISETP.GT.U32.AND P6, PT, R234.reuse, R140, PT ;  /* 0x0000008cea00720c */ /* 0x040fe20003fc4070 */
[----:B------:R-:W-:Y:S01]  /*38d0*/  IMAD.MOV R2, RZ, RZ, -R0 ;  /* 0x000000ffff027224 */ /* 0x000fe200078e0a00 */
[----:B------:R-:W-:Y:S01]  /*38e0*/  ISETP.GT.U32.AND P5, PT, R234, R142, PT ;  /* 0x0000008eea00720c */ /* 0x000fe20003fa4070 */
[----:B------:R-:W-:-:S04]  /*38f0*/  IMAD.HI.U32 R0, R101, R144, RZ ;  /* 0x0000009065007227 */ /* 0x000fc800078e00ff */
[----:B------:R-:W-:Y:S02]  /*3900*/  @!P3 IMAD.IADD R138, R138, 0x1, -R234 ;  /* 0x000000018a8ab824 */ /* 0x000fe400078e0aea */
[----:B------:R-:W-:Y:S02]  /*3910*/  IMAD.MOV R3, RZ, RZ, -R0 ;  /* 0x000000ffff037224 */ /* 0x000fe400078e0a00 */
[C---:B------:R-:W-:Y:S02]  /*3920*/  IMAD R143, R234.reuse, R2, R143 ;  /* 0x00000002ea8f7224 */ /* 0x040fe400078e028f */
[----:B------:R-:W-:Y:S01]  /*3930*/  @!P4 IMAD.MOV R138, RZ, RZ, -R138 ;  /* 0x000000ffff8ac224 */ /* 0x000fe200078e0a8a */
[C---:B------:R-:W-:Y:S01]  /*3940*/  ISETP.GT.U32.AND P4, PT, R234.reuse, R141, PT ;  /* 0x0000008dea00720c */ /* 0x040fe20003f84070 */
[----:B------:R-:W-:Y:S02]  /*3950*/  IMAD R144, R234, R3, R144 ;  /* 0x00000003ea907224 */ /* 0x000fe400078e0290 */
[----:B------:R-:W-:Y:S01]  /*3960*/  @!P6 IMAD.IADD R140, R140, 0x1, -R234 ;  /* 0x000000018c8ce824 */ /* 0x000fe200078e0aea */
[----:B------:R-:W-:Y:S01]  /*3970*/  ISETP.GT.U32.AND P6, PT, R234, R143, PT ;  /* 0x0000008fea00720c */ /* 0x000fe20003fc4070 */
[----:B------:R-:W-:Y:S01]  /*3980*/  @!P0 IMAD.MOV R136, RZ, RZ, -R136 ;  /* 0x000000ffff888224 */ /* 0x000fe200078e0a88 */
[----:B------:R-:W-:Y:S01]  /*3990*/  ISETP.GE.AND P3, PT, R7, RZ, PT ;  /* 0x000000ff0700720c */ /* 0x000fe20003f66270 */
[----:B------:R-:W-:Y:S01]  /*39a0*/  @!P5 IMAD.IADD R142, R142, 0x1, -R234 ;  /* 0x000000018e8ed824 */ /* 0x000fe200078e0aea */
[----:B------:R-:W-:Y:S01]  /*39b0*/  ISETP.GE.AND P0, PT, R6, RZ, PT ;  /* 0x000000ff0600720c */ /* 0x000fe20003f06270 */
[C---:B------:R-:W-:Y:S01]  /*39c0*/  VIADD R7, R249.reuse, 0x3f ;  /* 0x0000003ff9077836 */ /* 0x040fe20000000000 */
[----:B------:R-:W-:Y:S01]  /*39d0*/  ISETP.GT.U32.AND P5, PT, R234, R144, PT ;  /* 0x00000090ea00720c */ /* 0x000fe20003fa4070 */
[----:B------:R-:W-:-:S03]  /*39e0*/  VIADD R6, R249, 0x3e ;  /* 0x0000003ef9067836 */ /* 0x000fc60000000000 */
[----:B------:R-:W-:Y:S02]  /*39f0*/  IABS R146, R7 ;  /* 0x0000000700927213 */ /* 0x000fe40000000000 */
[----:B------:R-:W-:Y:S01]  /*3a00*/  IABS R145, R6 ;  /* 0x0000000600917213 */ /* 0x000fe20000000000 */
[----:B------:R-:W-:Y:S01]  /*3a10*/  @!P4 IMAD.IADD R141, R141, 0x1, -R234 ;  /* 0x000000018d8dc824 */ /* 0x000fe200078e0aea */
[----:B------:R-:W-:Y:S01]  /*3a20*/  ISETP.GE.AND P4, PT, R4, RZ, PT ;  /* 0x000000ff0400720c */ /* 0x000fe20003f86270 */
[----:B------:R-:W-:Y:S01]  /*3a30*/  IMAD.HI.U32 R2, R101, R146, RZ ;  /* 0x0000009265027227 */ /* 0x000fe200078e00ff */
[----:B------:R-:W-:-:S03]  /*3a40*/  @!P6 IADD3 R143, PT, PT, R143, -R234, RZ ;  /* 0x800000ea8f8fe210 */ /* 0x000fc60007ffe0ff */
[----:B------:R-:W-:Y:S02]  /*3a50*/  VIADD R4, R249, 0x40 ;  /* 0x00000040f9047836 */ /* 0x000fe40000000000 */
[----:B------:R-:W-:Y:S01]  /*3a60*/  IMAD.HI.U32 R0, R101, R145, RZ ;  /* 0x0000009165007227 */ /* 0x000fe200078e00ff */
[----:B------:R-:W-:-:S03]  /*3a70*/  ISETP.GE.AND P6, PT, R5, RZ, PT ;  /* 0x000000ff0500720c */ /* 0x000fc60003fc6270 */
[----:B------:R-:W-:Y:S01]  /*3a80*/  @!P5 IMAD.IADD R144, R144, 0x1, -R234 ;  /* 0x000000019090d824 */ /* 0x000fe200078e0aea */
[C---:B------:R-:W-:Y:S01]  /*3a90*/  ISETP.GT.U32.AND P5, PT, R234.reuse, R143, PT ;  /* 0x0000008fea00720c */ /* 0x040fe20003fa4070 */
[----:B------:R-:W-:Y:S01]  /*3aa0*/  IMAD.MOV R3, RZ, RZ, -R2 ;  /* 0x000000ffff037224 */ /* 0x000fe200078e0a02 */
[----:B------:R-:W-:Y:S01]  /*3ab0*/  IABS R147, R4 ;  /* 0x0000000400937213 */ /* 0x000fe20000000000 */
[----:B------:R-:W-:Y:S02]  /*3ac0*/  VIADD R5, R249, 0x41 ;  /* 0x00000041f9057836 */ /* 0x000fe40000000000 */
[----:B------:R-:W-:Y:S02]  /*3ad0*/  IMAD.MOV R0, RZ, RZ, -R0 ;  /* 0x000000ffff007224 */ /* 0x000fe400078e0a00 */
[C---:B------:R-:W-:Y:S01]  /*3ae0*/  IMAD R146, R234.reuse, R3, R146 ;  /* 0x00000003ea927224 */ /* 0x040fe200078e0292 */
[----:B------:R-:W-:Y:S01]  /*3af0*/  IABS R148, R5 ;  /* 0x0000000500947213 */ /* 0x000fe20000000000 */
[----:B------:R-:W-:Y:S01]  /*3b00*/  @!P2 IMAD.MOV R139, RZ, RZ, -R139 ;  /* 0x000000ffff8ba224 */ /* 0x000fe200078e0a8b */
[C---:B------:R-:W-:Y:S01]  /*3b10*/  ISETP.GT.U32.AND P2, PT, R234.reuse, R144, PT ;  /* 0x00000090ea00720c */ /* 0x040fe20003f44070 */
[----:B------:R-:W-:-:S02]  /*3b20*/  IMAD R145, R234, R0, R145 ;  /* 0x00000000ea917224 */ /* 0x000fc400078e0291 */
[----:B------:R-:W-:-:S04]  /*3b30*/  IMAD.HI.U32 R0, R101, R147, RZ ;  /* 0x0000009365007227 */ /* 0x000fc800078e00ff */
[----:B------:R-:W-:Y:S01]  /*3b40*/  @!P3 IMAD.MOV R141, RZ, RZ, -R141 ;  /* 0x000000ffff8db224 */ /* 0x000fe200078e0a8d */
[----:B------:R-:W-:Y:S01]  /*3b50*/  ISETP.GT.U32.AND P3, PT, R234, R146, PT ;  /* 0x00000092ea00720c */ /* 0x000fe20003f64070 */
[----:B------:R-:W-:-:S04]  /*3b60*/  IMAD.HI.U32 R2, R101, R148, RZ ;  /* 0x0000009465027227 */ /* 0x000fc800078e00ff */
[----:B------:R-:W-:Y:S02]  /*3b70*/  IMAD.MOV R0, RZ, RZ, -R0 ;  /* 0x000000ffff007224 */ /* 0x000fe400078e0a00 */
[----:B------:R-:W-:Y:S02]  /*3b80*/  @!P5 IMAD.IADD R143, R143, 0x1, -R234 ;  /* 0x000000018f8fd824 */ /* 0x000fe400078e0aea */
[----:B------:R-:W-:Y:S02]  /*3b90*/  IMAD.MOV R3, RZ, RZ, -R2 ;  /* 0x000000ffff037224 */ /* 0x000fe400078e0a02 */
[C---:B------:R-:W-:Y:S01]  /*3ba0*/  IMAD R147, R234.reuse, R0, R147 ;  /* 0x00000000ea937224 */ /* 0x040fe200078e0293 */
[----:B------:R-:W-:Y:S01]  /*3bb0*/  @!P4 IADD3 R143, PT, PT, -R143, RZ, RZ ;  /* 0x000000ff8f8fc210 */ /* 0x000fe20007ffe1ff */
[----:B------:R-:W-:Y:S01]  /*3bc0*/  @!P0 IMAD.MOV R140, RZ, RZ, -R140 ;  /* 0x000000ffff8c8224 */ /* 0x000fe200078e0a8c */
[----:B------:R-:W-:Y:S01]  /*3bd0*/  ISETP.GT.U32.AND P0, PT, R234, R145, PT ;  /* 0x00000091ea00720c */ /* 0x000fe20003f04070 */
[----:B------:R-:W-:Y:S01]  /*3be0*/  @!P2 IMAD.IADD R144, R144, 0x1, -R234 ;  /* 0x000000019090a824 */ /* 0x000fe200078e0aea */
[C---:B------:R-:W-:Y:S01]  /*3bf0*/  ISETP.GT.U32.AND P4, PT, R234.reuse, R147, PT ;  /* 0x00000093ea00720c */ /* 0x040fe20003f84070 */
[----:B------:R-:W-:-:S02]  /*3c00*/  IMAD R148, R234, R3, R148 ;  /* 0x00000003ea947224 */ /* 0x000fc400078e0294 */
[----:B------:R-:W-:Y:S02]  /*3c10*/  @!P3 IMAD.IADD R146, R146, 0x1, -R234 ;  /* 0x000000019292b824 */ /* 0x000fe400078e0aea */
[----:B------:R-:W-:Y:S01]  /*3c20*/  @!P6 IMAD.MOV R144, RZ, RZ, -R144 ;  /* 0x000000ffff90e224 */ /* 0x000fe200078e0a90 */
[C---:B------:R-:W-:Y:S01]  /*3c30*/  ISETP.GT.U32.AND P6, PT, R234.reuse, R148, PT ;  /* 0x00000094ea00720c */ /* 0x040fe20003fc4070 */
[----:B------:R-:W-:Y:S01]  /*3c40*/  VIADD R2, R249, 0x42 ;  /* 0x00000042f9027836 */ /* 0x000fe20000000000 */
[----:B------:R-:W-:Y:S02]  /*3c50*/  ISETP.GT.U32.AND P3, PT, R234, R146, PT ;  /* 0x00000092ea00720c */ /* 0x000fe40003f64070 */
[----:B------:R-:W-:Y:S01]  /*3c60*/  ISETP.GE.AND P1, PT, R8, RZ, PT ;  /* 0x000000ff0800720c */ /* 0x000fe20003f26270 */
[--C-:B------:R-:W-:Y:S01]  /*3c70*/  @!P0 IMAD.IADD R145, R145, 0x1, -R234.reuse ;  /* 0x0000000191918824 */ /* 0x100fe200078e0aea */
[----:B------:R-:W-:Y:S01]  /*3c80*/  ISETP.GE.AND P2, PT, R4, RZ, PT ;  /* 0x000000ff0400720c */ /* 0x000fe20003f46270 */
[----:B------:R-:W-:Y:S01]  /*3c90*/  VIADD R4, R249, 0x43 ;  /* 0x00000043f9047836 */ /* 0x000fe20000000000 */
[----:B------:R-:W-:Y:S01]  /*3ca0*/  IABS R149, R2 ;  /* 0x0000000200957213 */ /* 0x000fe20000000000 */
[----:B------:R-:W-:Y:S01]  /*3cb0*/  @!P4 IMAD.IADD R147, R147, 0x1, -R234 ;  /* 0x000000019393c824 */ /* 0x000fe200078e0aea */
[----:B------:R-:W-:-:S02]  /*3cc0*/  ISETP.GT.U32.AND P0, PT, R234, R145, PT ;  /* 0x00000091ea00720c */ /* 0x000fc40003f04070 */
[----:B------:R-:W-:Y:S01]  /*3cd0*/  IABS R150, R4 ;  /* 0x0000000400967213 */ /* 0x000fe20000000000 */
[----:B------:R-:W-:Y:S01]  /*3ce0*/  @!P6 IMAD.IADD R148, R148, 0x1, -R234 ;  /* 0x000000019494e824 */ /* 0x000fe200078e0aea */
[----:B------:R-:W-:Y:S01]  /*3cf0*/  ISETP.GT.U32.AND P4, PT, R234, R147, PT ;  /* 0x00000093ea00720c */ /* 0x000fe20003f84070 */
[----:B------:R-:W-:-:S03]  /*3d00*/  IMAD.HI.U32 R0, R101, R149, RZ ;  /* 0x0000009565007227 */ /* 0x000fc600078e00ff */
[----:B------:R-:W-:Y:S01]  /*3d10*/  ISETP.GT.U32.AND P6, PT, R234, R148, PT ;  /* 0x00000094ea00720c */ /* 0x000fe20003fc4070 */
[----:B------:R-:W-:Y:S01]  /*3d20*/  @!P3 IMAD.IADD R146, R146, 0x1, -R234 ;  /* 0x000000019292b824 */ /* 0x000fe200078e0aea */
[----:B------:R-:W-:Y:S01]  /*3d30*/  ISETP.GE.AND P3, PT, R2, RZ, PT ;  /* 0x000000ff0200720c */ /* 0x000fe20003f66270 */
[----:B------:R-:W-:-:S04]  /*3d40*/  IMAD.HI.U32 R2, R101, R150, RZ ;  /* 0x0000009665027227 */ /* 0x000fc800078e00ff */
[----:B------:R-:W-:Y:S02]  /*3d50*/  IMAD.MOV R0, RZ, RZ, -R0 ;  /* 0x000000ffff007224 */ /* 0x000fe400078e0a00 */
[----:B------:R-:W-:Y:S01]  /*3d60*/  @!P1 IMAD.MOV R142, RZ, RZ, -R142 ;  /* 0x000000ffff8e9224 */ /* 0x000fe200078e0a8e */
[----:B------:R-:W-:Y:S01]  /*3d70*/  ISETP.GE.AND P1, PT, R6, RZ, PT ;  /* 0x000000ff0600720c */ /* 0x000fe20003f26270 */
[----:B------:R-:W-:Y:S02]  /*3d80*/  IMAD.MOV R3, RZ, RZ, -R2 ;  /* 0x000000ffff037224 */ /* 0x000fe400078e0a02 */
[C---:B------:R-:W-:Y:S02]  /*3d90*/  IMAD R149, R234.reuse, R0, R149 ;  /* 0x00000000ea957224 */ /* 0x040fe400078e0295 */
[----:B------:R-:W-:Y:S01]  /*3da0*/  @!P0 IMAD.IADD R145, R145, 0x1, -R234 ;  /* 0x0000000191918824 */ /* 0x000fe200078e0aea */
[----:B------:R-:W-:Y:S01]  /*3db0*/  ISETP.GE.AND P0, PT, R5, RZ, PT ;  /* 0x000000ff0500720c */ /* 0x000fe20003f06270 */
[----:B------:R-:W-:-:S02]  /*3dc0*/  IMAD R150, R234, R3, R150 ;  /* 0x00000003ea967224 */ /* 0x000fc400078e0296 */
[----:B------:R-:W-:Y:S01]  /*3dd0*/  @!P4 IMAD.IADD R147, R147, 0x1, -R234 ;  /* 0x000000019393c824 */ /* 0x000fe200078e0aea */
[----:B------:R-:W-:Y:S01]  /*3de0*/  ISETP.GT.U32.AND P4, PT, R234, R149, PT ;  /* 0x00000095ea00720c */ /* 0x000fe20003f84070 */
[C---:B------:R-:W-:Y:S01]  /*3df0*/  VIADD R5, R249.reuse, 0x44 ;  /* 0x00000044f9057836 */ /* 0x040fe20000000000 */
[----:B------:R-:W-:Y:S02]  /*3e00*/  @!P6 IADD3 R148, PT, PT, R148, -R234, RZ ;  /* 0x800000ea9494e210 */ /* 0x000fe40007ffe0ff */
[----:B------:R-:W-:Y:S02]  /*3e10*/  ISETP.GT.U32.AND P6, PT, R234, R150, PT ;  /* 0x00000096ea00720c */ /* 0x000fe40003fc4070 */
[----:B------:R-:W-:Y:S01]  /*3e20*/  IABS R151, R5 ;  /* 0x0000000500977213 */ /* 0x000fe20000000000 */
[----:B------:R-:W-:Y:S01]  /*3e30*/  @!P1 IMAD.MOV R145, RZ, RZ, -R145 ;  /* 0x000000ffff919224 */ /* 0x000fe200078e0a91 */
[----:B------:R-:W-:Y:S01]  /*3e40*/  ISETP.GE.AND P1, PT, R4, RZ, PT ;  /* 0x000000ff0400720c */ /* 0x000fe20003f26270 */
[----:B------:R-:W-:-:S02]  /*3e50*/  VIADD R4, R249, 0x45 ;  /* 0x00000045f9047836 */ /* 0x000fc40000000000 */
[----:B------:R-:W-:-:S03]  /*3e60*/  IMAD.HI.U32 R0, R101, R151, RZ ;  /* 0x0000009765007227 */ /* 0x000fc600078e00ff */
[----:B------:R-:W-:Y:S01]  /*3e70*/  IABS R152, R4 ;  /* 0x0000000400987213 */ /* 0x000fe20000000000 */
[----:B------:R-:W-:Y:S02]  /*3e80*/  @!P4 IMAD.IADD R149, R149, 0x1, -R234 ;  /* 0x000000019595c824 */ /* 0x000fe400078e0aea */
[----:B------:R-:W-:Y:S02]  /*3e90*/  IMAD.MOV R0, RZ, RZ, -R0 ;  /* 0x000000ffff007224 */ /* 0x000fe400078e0a00 */
[----:B------:R-:W-:Y:S01]  /*3ea0*/  @!P6 IMAD.IADD R150, R150, 0x1, -R234 ;  /* 0x000000019696e824 */ /* 0x000fe200078e0aea */
[C---:B------:R-:W-:Y:S01]  /*3eb0*/  ISETP.GT.U32.AND P6, PT, R234.reuse, R149, PT ;  /* 0x00000095ea00720c */ /* 0x040fe20003fc4070 */
[----:B------:R-:W-:Y:S02]  /*3ec0*/  IMAD R151, R234, R0, R151 ;  /* 0x00000000ea977224 */ /* 0x000fe400078e0297 */
[----:B------:R-:W-:Y:S01]  /*3ed0*/  IMAD.HI.U32 R0, R101, R152, RZ ;  /* 0x0000009865007227 */ /* 0x000fe200078e00ff */
[----:B------:R-:W-:-:S03]  /*3ee0*/  ISETP.GE.AND P5, PT, R7, RZ, PT ;  /* 0x000000ff0700720c */ /* 0x000fc60003fa6270 */
[C---:B------:R-:W-:Y:S02]  /*3ef0*/  VIADD R6, R249.reuse, 0x46 ;  /* 0x00000046f9067836 */ /* 0x040fe40000000000 */
[----:B------:R-:W-:Y:S02]  /*3f00*/  VIADD R7, R249, 0x47 ;  /* 0x00000047f9077836 */ /* 0x000fe40000000000 */
[----:B------:R-:W-:Y:S01]  /*3f10*/  IMAD.MOV R3, RZ, RZ, -R0 ;  /* 0x000000ffff037224 */ /* 0x000fe200078e0a00 */
[----:B------:R-:W-:Y:S02]  /*3f20*/  IABS R153, R6 ;  /* 0x0000000600997213 */ /* 0x000fe40000000000 */
[----:B------:R-:W-:Y:S01]  /*3f30*/  IABS R154, R7 ;  /* 0x00000007009a7213 */ /* 0x000fe20000000000 */
[----:B------:R-:W-:Y:S02]  /*3f40*/  IMAD R152, R234, R3, R152 ;  /* 0x00000003ea987224 */ /* 0x000fe400078e0298 */
[----:B------:R-:W-:-:S02]  /*3f50*/  @!P6 IMAD.IADD R149, R149, 0x1, -R234 ;  /* 0x000000019595e824 */ /* 0x000fc400078e0aea */
[----:B------:R-:W-:Y:S01]  /*3f60*/  IMAD.HI.U32 R2, R101, R153, RZ ;  /* 0x0000009965027227 */ /* 0x000fe200078e00ff */
[----:B------:R-:W-:-:S03]  /*3f70*/  ISETP.GT.U32.AND P6, PT, R234, R152, PT ;  /* 0x00000098ea00720c */ /* 0x000fc60003fc4070 */
[----:B------:R-:W-:-:S04]  /*3f80*/  IMAD.HI.U32 R0, R101, R154, RZ ;  /* 0x0000009a65007227 */ /* 0x000fc800078e00ff */
[----:B------:R-:W-:Y:S02]  /*3f90*/  IMAD.MOV R2, RZ, RZ, -R2 ;  /* 0x000000ffff027224 */ /* 0x000fe400078e0a02 */
[----:B------:R-:W-:Y:S02]  /*3fa0*/  IMAD.MOV R3, RZ, RZ, -R0 ;  /* 0x000000ffff037224 */ /* 0x000fe400078e0a00 */
[C---:B------:R-:W-:Y:S02]  /*3fb0*/  IMAD R153, R234.reuse, R2, R153 ;  /* 0x00000002ea997224 */ /* 0x040fe400078e0299 */
[C---:B------:R-:W-:Y:S02]  /*3fc0*/  IMAD R154, R234.reuse, R3, R154 ;  /* 0x00000003ea9a7224 */ /* 0x040fe400078e029a */
[----:B------:R-:W-:Y:S01]  /*3fd0*/  @!P3 IMAD.MOV R149, RZ, RZ, -R149 ;  /* 0x000000ffff95b224 */ /* 0x000fe200078e0a95 */
[----:B------:R-:W-:Y:S01]  /*3fe0*/  ISETP.GT.U32.AND P3, PT, R234, R153, PT ;  /* 0x00000099ea00720c */ /* 0x000fe20003f64070 */
[----:B------:R-:W-:Y:S01]  /*3ff0*/  @!P6 IMAD.IADD R152, R152, 0x1, -R234 ;  /* 0x000000019898e824 */ /* 0x000fe200078e0aea */
[----:B------:R-:W-:-:S02]  /*4000*/  ISETP.GT.U32.AND P6, PT, R234, R154, PT ;  /* 0x0000009aea00720c */ /* 0x000fc40003fc4070 */
[----:B------:R-:W-:Y:S01]  /*4010*/  ISETP.GT.U32.AND P4, PT, R234, R151, PT ;  /* 0x00000097ea00720c */ /* 0x000fe20003f84070 */
[C---:B------:R-:W-:Y:S02]  /*4020*/  VIADD R8, R249.reuse, 0x48 ;  /* 0x00000048f9087836 */ /* 0x040fe40000000000 */
[----:B------:R-:W-:Y:S01]  /*4030*/  @!P0 IMAD.MOV R148, RZ, RZ, -R148 ;  /* 0x000000ffff948224 */ /* 0x000fe200078e0a94 */
[----:B------:R-:W-:Y:S01]  /*4040*/  ISETP.GE.AND P0, PT, R4, RZ, PT ;  /* 0x000000ff0400720c */ /* 0x000fe20003f06270 */
[----:B------:R-:W-:Y:S01]  /*4050*/  VIADD R4, R249, 0x49 ;  /* 0x00000049f9047836 */ /* 0x000fe20000000000 */
[----:B------:R-:W-:-:S03]  /*4060*/  IABS R155, R8 ;  /* 0x00000008009b7213 */ /* 0x000fc60000000000 */
[--C-:B------:R-:W-:Y:S01]  /*4070*/  @!P3 IMAD.IADD R153, R153, 0x1, -R234.reuse ;  /* 0x000000019999b824 */ /* 0x100fe200078e0aea */
[----:B------:R-:W-:Y:S01]  /*4080*/  IABS R156, R4 ;  /* 0x00000004009c7213 */ /* 0x000fe20000000000 */
[----:B------:R-:W-:Y:S01]  /*4090*/  @!P6 IMAD.IADD R154, R154, 0x1, -R234 ;  /* 0x000000019a9ae824 */ /* 0x000fe200078e0aea */
[----:B------:R-:W-:Y:S01]  /*40a0*/  ISETP.GT.U32.AND P3, PT, R234, R152, PT ;  /* 0x00000098ea00720c */ /* 0x000fe20003f64070 */
[----:B------:R-:W-:-:S04]  /*40b0*/  IMAD.HI.U32 R2, R101, R155, RZ ;  /* 0x0000009b65027227 */ /* 0x000fc800078e00ff */
[----:B------:R-:W-:Y:S01]  /*40c0*/  @!P4 IMAD.IADD R151, R151, 0x1, -R234 ;  /* 0x000000019797c824 */ /* 0x000fe200078e0aea */
[C---:B------:R-:W-:Y:S01]  /*40d0*/  ISETP.GT.U32.AND P6, PT, R234.reuse, R154, PT ;  /* 0x0000009aea00720c */ /* 0x040fe20003fc4070 */
[----:B------:R-:W-:Y:S02]  /*40e0*/  IMAD.MOV R2, RZ, RZ, -R2 ;  /* 0x000000ffff027224 */ /* 0x000fe400078e0a02 */
[----:B------:R-:W-:Y:S01]  /*40f0*/  IMAD.HI.U32 R0, R101, R156, RZ ;  /* 0x0000009c65007227 */ /* 0x000fe200078e00ff */
[----:B------:R-:W-:-:S03]  /*4100*/  ISETP.GT.U32.AND P4, PT, R234, R151, PT ;  /* 0x00000097ea00720c */ /* 0x000fc60003f84070 */
[----:B------:R-:W-:Y:S01]  /*4110*/  @!P2 IMAD.MOV R147, RZ, RZ, -R147 ;  /* 0x000000ffff93a224 */ /* 0x000fe200078e0a93 */
[C---:B------:R-:W-:Y:S01]  /*4120*/  ISETP.GT.U32.AND P2, PT, R234.reuse, R150, PT ;  /* 0x00000096ea00720c */ /* 0x040fe20003f44070 */
[----:B------:R-:W-:Y:S02]  /*4130*/  IMAD R155, R234, R2, R155 ;  /* 0x00000002ea9b7224 */ /* 0x000fe400078e029b */
[----:B------:R-:W-:Y:S02]  /*4140*/  IMAD.MOV R3, RZ, RZ, -R0 ;  /* 0x000000ffff037224 */ /* 0x000fe400078e0a00 */
[----:B------:R-:W-:Y:S01]  /*4150*/  @!P3 IMAD.IADD R152, R152, 0x1, -R234 ;  /* 0x000000019898b824 */ /* 0x000fe200078e0aea */
[C---:B------:R-:W-:Y:S01]  /*4160*/  ISETP.GT.U32.AND P3, PT, R234.reuse, R155, PT ;  /* 0x0000009bea00720c */ /* 0x040fe20003f64070 */
[----:B------:R-:W-:Y:S02]  /*4170*/  IMAD R156, R234, R3, R156 ;  /* 0x00000003ea9c7224 */ /* 0x000fe400078e029c */
[----:B------:R-:W-:Y:S01]  /*4180*/  @!P6 IMAD.IADD R154, R154, 0x1, -R234 ;  /* 0x000000019a9ae824 */ /* 0x000fe200078e0aea */
[----:B------:R-:W-:-:S02]  /*4190*/  @!P4 IADD3 R151, PT, PT, R151, -R234, RZ ;  /* 0x800000ea9797c210 */ /* 0x000fc40007ffe0ff */
[----:B------:R-:W-:Y:S01]  /*41a0*/  ISETP.GT.U32.AND P6, PT, R234, R156, PT ;  /* 0x0000009cea00720c */ /* 0x000fe20003fc4070 */
[----:B------:R-:W-:Y:S01]  /*41b0*/  VIADD R9, R249, 0x4c ;  /* 0x0000004cf9097836 */ /* 0x000fe20000000000 */
[----:B------:R-:W-:Y:S01]  /*41c0*/  ISETP.GE.AND P4, PT, R7, RZ, PT ;  /* 0x000000ff0700720c */ /* 0x000fe20003f86270 */
[----:B------:R-:W-:Y:S01]  /*41d0*/  @!P2 IMAD.IADD R150, R150, 0x1, -R234 ;  /* 0x000000019696a824 */ /* 0x000fe200078e0aea */
[----:B------:R-:W-:Y:S01]  /*41e0*/  ISETP.GE.AND P2, PT, R6, RZ, PT ;  /* 0x000000ff0600720c */ /* 0x000fe20003f46270 */
[C---:B------:R-:W-:Y:S02]  /*41f0*/  VIADD R7, R249.reuse, 0x4b ;  /* 0x0000004bf9077836 */ /* 0x040fe40000000000 */
[----:B------:R-:W-:Y:S01]  /*4200*/  VIADD R6, R249, 0x4a ;  /* 0x0000004af9067836 */ /* 0x000fe20000000000 */
[----:B------:R-:W-:Y:S01]  /*4210*/  IABS R159, R9 ;  /* 0x00000009009f7213 */ /* 0x000fe20000000000 */
[----:B------:R-:W-:Y:S01]  /*4220*/  @!P1 IMAD.MOV R150, RZ, RZ, -R150 ;  /* 0x000000ffff969224 */ /* 0x000fe200078e0a96 */
[----:B------:R-:W-:Y:S01]  /*4230*/  ISETP.GT.U32.AND P1, PT, R234, R153, PT ;  /* 0x00000099ea00720c */ /* 0x000fe20003f24070 */
[----:B------:R-:W-:Y:S01]  /*4240*/  @!P3 IMAD.IADD R155, R155, 0x1, -R234 ;  /* 0x000000019b9bb824 */ /* 0x000fe200078e0aea */
[----:B------:R-:W-:-:S02]  /*4250*/  IABS R158, R7 ;  /* 0x00000007009e7213 */ /* 0x000fc40000000000 */
[----:B------:R-:W-:Y:S01]  /*4260*/  IABS R157, R6 ;  /* 0x00000006009d7213 */ /* 0x000fe20000000000 */
[----:B------:R-:W-:-:S04]  /*4270*/  IMAD.HI.U32 R3, R101, R159, RZ ;  /* 0x0000009f65037227 */ /* 0x000fc800078e00ff */
[----:B------:R-:W-:Y:S01]  /*4280*/  @!P6 IMAD.IADD R156, R156, 0x1, -R234 ;  /* 0x000000019c9ce824 */ /* 0x000fe200078e0aea */
[----:B------:R-:W-:Y:S01]  /*4290*/  ISETP.GT.U32.AND P6, PT, R234, R155, PT ;  /* 0x0000009bea00720c */ /* 0x000fe20003fc4070 */
[----:B------:R-:W-:Y:S01]  /*42a0*/  @!P5 IMAD.MOV R146, RZ, RZ, -R146 ;  /* 0x000000ffff92d224 */ /* 0x000fe200078e0a92 */
[----:B------:R-:W-:Y:S01]  /*42b0*/  ISETP.GE.AND P5, PT, R5, RZ, PT ;  /* 0x000000ff0500720c */ /* 0x000fe20003fa6270 */
[----:B------:R-:W-:Y:S01]  /*42c0*/  IMAD.HI.U32 R2, R101, R158, RZ ;  /* 0x0000009e65027227 */ /* 0x000fe200078e00ff */
[----:B------:R-:W-:-:S03]  /*42d0*/  IADD3 R3, PT, PT, -R3, RZ, RZ ;  /* 0x000000ff03037210 */ /* 0x000fc60007ffe1ff */
[----:B------:R-:W-:-:S04]  /*42e0*/  IMAD.HI.U32 R0, R101, R157, RZ ;  /* 0x0000009d65007227 */ /* 0x000fc800078e00ff */
[----:B------:R-:W-:Y:S02]  /*42f0*/  IMAD.MOV R5, RZ, RZ, -R2 ;  /* 0x000000ffff057224 */ /* 0x000fe400078e0a02 */
[----:B------:R-:W-:Y:S02]  /*4300*/  IMAD.MOV R0, RZ, RZ, -R0 ;  /* 0x000000ffff007224 */ /* 0x000fe400078e0a00 */
[----:B------:R-:W-:Y:S02]  /*4310*/  @!P1 IMAD.IADD R153, R153, 0x1, -R234 ;  /* 0x0000000199999824 */ /* 0x000fe400078e0aea */
[C---:B------:R-:W-:Y:S02]  /*4320*/  IMAD R158, R234.reuse, R5, R158 ;  /* 0x00000005ea9e7224 */ /* 0x040fe400078e029e */
[C---:B------:R-:W-:Y:S02]  /*4330*/  IMAD R159, R234.reuse, R3, R159 ;  /* 0x00000003ea9f7224 */ /* 0x040fe400078e029f */
[----:B------:R-:W-:-:S02]  /*4340*/  IMAD R157, R234, R0, R157 ;  /* 0x00000000ea9d7224 */ /* 0x000fc400078e029d */
[----:B------:R-:W-:Y:S02]  /*4350*/  VIADD R2, R249, 0x4d ;  /* 0x0000004df9027836 */ /* 0x000fe40000000000 */
[----:B------:R-:W-:Y:S01]  /*4360*/  @!P2 IMAD.MOV R153, RZ, RZ, -R153 ;  /* 0x000000ffff99a224 */ /* 0x000fe200078e0a99 */
[C---:B------:R-:W-:Y:S01]  /*4370*/  ISETP.GT.U32.AND P2, PT, R234.reuse, R158, PT ;  /* 0x0000009eea00720c */ /* 0x040fe20003f44070 */
[----:B------:R-:W-:Y:S01]  /*4380*/  @!P6 IMAD.IADD R155, R155, 0x1, -R234 ;  /* 0x000000019b9be824 */ /* 0x000fe200078e0aea */
[C---:B------:R-:W-:Y:S01]  /*4390*/  ISETP.GT.U32.AND P6, PT, R234.reuse, R159, PT ;  /* 0x0000009fea00720c */ /* 0x040fe20003fc4070 */
[----:B------:R-:W-:Y:S01]  /*43a0*/  @!P5 IMAD.MOV R151, RZ, RZ, -R151 ;  /* 0x000000ffff97d224 */ /* 0x000fe200078e0a97 */
[----:B------:R-:W-:Y:S01]  /*43b0*/  IABS R160, R2 ;  /* 0x0000000200a07213 */ /* 0x000fe20000000000 */
[----:B------:R-:W-:Y:S01]  /*43c0*/  @!P0 IMAD.MOV R152, RZ, RZ, -R152 ;  /* 0x000000ffff988224 */ /* 0x000fe200078e0a98 */
[C---:B------:R-:W-:Y:S02]  /*43d0*/  ISETP.GT.U32.AND P0, PT, R234.reuse, R156, PT ;  /* 0x0000009cea00720c */ /* 0x040fe40003f04070 */
[----:B------:R-:W-:-:S02]  /*43e0*/  ISETP.GT.U32.AND P5, PT, R234, R157, PT ;  /* 0x0000009dea00720c */ /* 0x000fc40003fa4070 */
[----:B------:R-:W-:Y:S01]  /*43f0*/  ISETP.GE.AND P1, PT, R8, RZ, PT ;  /* 0x000000ff0800720c */ /* 0x000fe20003f26270 */
[----:B------:R-:W-:Y:S01]  /*4400*/  IMAD.HI.U32 R0, R101, R160, RZ ;  /* 0x000000a065007227 */ /* 0x000fe200078e00ff */
[----:B------:R-:W-:-:S03]  /*4410*/  ISETP.GE.AND P3, PT, R4, RZ, PT ;  /* 0x000000ff0400720c */ /* 0x000fc60003f66270 */
[----:B------:R-:W-:Y:S02]  /*4420*/  VIADD R4, R249, 0x4e ;  /* 0x0000004ef9047836 */ /* 0x000fe40000000000 */
[----:B------:R-:W-:Y:S01]  /*4430*/  IMAD.MOV R3, RZ, RZ, -R0 ;  /* 0x000000ffff037224 */ /* 0x000fe200078e0a00 */
[----:B------:R-:W-:Y:S01]  /*4440*/  @!P6 IADD3 R159, PT, PT, R159, -R234, RZ ;  /* 0x800000ea9f9fe210 */ /* 0x000fe20007ffe0ff */
[--C-:B------:R-:W-:Y:S01]  /*4450*/  @!P2 IMAD.IADD R158, R158, 0x1, -R234.reuse ;  /* 0x000000019e9ea824 */ /* 0x100fe200078e0aea */
[----:B------:R-:W-:Y:S01]  /*4460*/  IABS R161, R4 ;  /* 0x0000000400a17213 */ /* 0x000fe20000000000 */
[--C-:B------:R-:W-:Y:S02]  /*4470*/  @!P0 IMAD.IADD R156, R156, 0x1, -R234.reuse ;  /* 0x000000019c9c8824 */ /* 0x100fe400078e0aea */
[----:B------:R-:W-:Y:S02]  /*4480*/  @!P5 IMAD.IADD R157, R157, 0x1, -R234 ;  /* 0x000000019d9dd824 */ /* 0x000fe400078e0aea */
[C---:B------:R-:W-:Y:S01]  /*4490*/  IMAD R160, R234.reuse, R3, R160 ;  /* 0x00000003eaa07224 */ /* 0x040fe200078e02a0 */
[C---:B------:R-:W-:Y:S01]  /*44a0*/  ISETP.GT.U32.AND P6, PT, R234.reuse, R158, PT ;  /* 0x0000009eea00720c */ /* 0x040fe20003fc4070 */
[----:B------:R-:W-:Y:S01]  /*44b0*/  @!P1 IMAD.MOV R155, RZ, RZ, -R155 ;  /* 0x000000ffff9b9224 */ /* 0x000fe200078e0a9b */
[C---:B------:R-:W-:Y:S01]  /*44c0*/  ISETP.GT.U32.AND P1, PT, R234.reuse, R159, PT ;  /* 0x0000009fea00720c */ /* 0x040fe20003f24070 */
[----:B------:R-:W-:Y:S01]  /*44d0*/  IMAD.HI.U32 R0, R101, R161, RZ ;  /* 0x000000a165007227 */ /* 0x000fe200078e00ff */
[----:B------:R-:W-:-:S03]  /*44e0*/  ISETP.GT.U32.AND P2, PT, R234, R157, PT ;  /* 0x0000009dea00720c */ /* 0x000fc60003f44070 */
[----:B------:R-:W-:Y:S01]  /*44f0*/  @!P3 IMAD.MOV R156, RZ, RZ, -R156 ;  /* 0x000000ffff9cb224 */ /* 0x000fe200078e0a9c */
[----:B------:R-:W-:Y:S01]  /*4500*/  ISETP.GT.U32.AND P3, PT, R234, R160, PT ;  /* 0x000000a0ea00720c */ /* 0x000fe20003f64070 */
[----:B------:R-:W-:Y:S01]  /*4510*/  @!P4 IMAD.MOV R154, RZ, RZ, -R154 ;  /* 0x000000ffff9ac224 */ /* 0x000fe200078e0a9a */
[----:B------:R-:W-:Y:S01]  /*4520*/  ISETP.GE.AND P4, PT, R6, RZ, PT ;  /* 0x000000ff0600720c */ /* 0x000fe20003f86270 */
[----:B------:R-:W-:Y:S02]  /*4530*/  IMAD.MOV R0, RZ, RZ, -R0 ;  /* 0x000000ffff007224 */ /* 0x000fe400078e0a00 */
[----:B------:R-:W-:Y:S02]  /*4540*/  VIADD R3, R249, 0x4f ;  /* 0x0000004ff9037836 */ /* 0x000fe40000000000 */
[----:B------:R-:W-:Y:S02]  /*4550*/  IMAD R161, R234, R0, R161 ;  /* 0x00000000eaa17224 */ /* 0x000fe400078e02a1 */
[----:B------:R-:W-:-:S02]  /*4560*/  @!P6 IMAD.IADD R158, R158, 0x1, -R234 ;  /* 0x000000019e9ee824 */ /* 0x000fc400078e0aea */
[--C-:B------:R-:W-:Y:S01]  /*4570*/  @!P1 IMAD.IADD R159, R159, 0x1, -R234.reuse ;  /* 0x000000019f9f9824 */ /* 0x100fe200078e0aea */
[----:B------:R-:W-:Y:S01]  /*4580*/  ISETP.GT.U32.AND P6, PT, R234, R161, PT ;  /* 0x000000a1ea00720c */ /* 0x000fe20003fc4070 */
[--C-:B------:R-:W-:Y:S01]  /*4590*/  @!P2 IMAD.IADD R157, R157, 0x1, -R234.reuse ;  /* 0x000000019d9da824 */ /* 0x100fe200078e0aea */
[----:B------:R-:W-:Y:S01]  /*45a0*/  ISETP.GE.AND P1, PT, R4, RZ, PT ;  /* 0x000000ff0400720c */ /* 0x000fe20003f26270 */
[----:B------:R-:W-:Y:S01]  /*45b0*/  VIADD R4, R249, 0x51 ;  /* 0x00000051f9047836 */ /* 0x000fe20000000000 */
[----:B------:R-:W-:Y:S01]  /*45c0*/  IABS R162, R3 ;  /* 0x0000000300a27213 */ /* 0x000fe20000000000 */
[----:B------:R-:W-:Y:S02]  /*45d0*/  @!P3 IMAD.IADD R160, R160, 0x1, -R234 ;  /* 0x00000001a0a0b824 */ /* 0x000fe400078e0aea */
[----:B------:R-:W-:Y:S01]  /*45e0*/  @!P4 IMAD.MOV R157, RZ, RZ, -R157 ;  /* 0x000000ffff9dc224 */ /* 0x000fe200078e0a9d */
[----:B------:R-:W-:Y:S01]  /*45f0*/  IABS R164, R4 ;  /* 0x0000000400a47213 */ /* 0x000fe20000000000 */
[----:B------:R-:W-:Y:S01]  /*4600*/  IMAD.HI.U32 R0, R101, R162, RZ ;  /* 0x000000a265007227 */ /* 0x000fe200078e00ff */
[----:B------:R-:W-:-:S02]  /*4610*/  ISETP.GT.U32.AND P4, PT, R234, R160, PT ;  /* 0x000000a0ea00720c */ /* 0x000fc40003f84070 */
[----:B------:R-:W-:Y:S01]  /*4620*/  ISETP.GE.AND P3, PT, R3, RZ, PT ;  /* 0x000000ff0300720c */ /* 0x000fe20003f66270 */
[----:B------:R-:W-:Y:S01]  /*4630*/  IMAD.MOV R3, RZ, RZ, -R0 ;  /* 0x000000ffff037224 */ /* 0x000fe200078e0a00 */
[----:B------:R-:W-:Y:S01]  /*4640*/  ISETP.GE.AND P2, PT, R2, RZ, PT ;  /* 0x000000ff0200720c */ /* 0x000fe20003f46270 */
[----:B------:R-:W-:-:S04]  /*4650*/  IMAD.HI.U32 R0, R101, R164, RZ ;  /* 0x000000a465007227 */ /* 0x000fc800078e00ff */
[----:B------:R-:W-:Y:S02]  /*4660*/  VIADD R5, R249, 0x50 ;  /* 0x00000050f9057836 */ /* 0x000fe40000000000 */
[----:B------:R-:W-:Y:S02]  /*4670*/  @!P6 IMAD.IADD R161, R161, 0x1, -R234 ;  /* 0x00000001a1a1e824 */ /* 0x000fe400078e0aea */
[----:B------:R-:W-:Y:S02]  /*4680*/  IMAD R162, R234, R3, R162 ;  /* 0x00000003eaa27224 */ /* 0x000fe400078e02a2 */
[----:B------:R-:W-:Y:S01]  /*4690*/  IMAD.MOV R3, RZ, RZ, -R0 ;  /* 0x000000ffff037224 */ /* 0x000fe200078e0a00 */
[----:B------:R-:W-:Y:S01]  /*46a0*/  ISETP.GE.AND P0, PT, R7, RZ, PT ;  /* 0x000000ff0700720c */ /* 0x000fe20003f06270 */
[----:B------:R-:W-:Y:S01]  /*46b0*/  @!P4 IMAD.IADD R160, R160, 0x1, -R234 ;  /* 0x00000001a0a0c824 */ /* 0x000fe200078e0aea */
[----:B------:R-:W-:Y:S01]  /*46c0*/  IABS R163, R5 ;  /* 0x0000000500a37213 */ /* 0x000fe20000000000 */
[C---:B------:R-:W-:Y:S01]  /*46d0*/  IMAD R164, R234.reuse, R3, R164 ;  /* 0x00000003eaa47224 */ /* 0x040fe200078e02a4 */
[----:B------:R-:W-:Y:S01]  /*46e0*/  ISETP.GT.U32.AND P6, PT, R234, R161, PT ;  /* 0x000000a1ea00720c */ /* 0x000fe20003fc4070 */
[----:B------:R-:W-:-:S02]  /*46f0*/  @!P2 IMAD.MOV R160, RZ, RZ, -R160 ;  /* 0x000000ffffa0a224 */ /* 0x000fc400078e0aa0 */
[----:B------:R-:W-:Y:S01]  /*4700*/  IMAD.HI.U32 R2, R101, R163, RZ ;  /* 0x000000a365027227 */ /* 0x000fe200078e00ff */
[----:B------:R-:W-:-:S03]  /*4710*/  ISETP.GT.U32.AND P2, PT, R234, R164, PT ;  /* 0x000000a4ea00720c */ /* 0x000fc60003f44070 */
[----:B------:R-:W-:Y:S01]  /*4720*/  IMAD.MOV R2, RZ, RZ, -R2 ;  /* 0x000000ffff027224 */ /* 0x000fe200078e0a02 */
[----:B------:R-:W-:Y:S01]  /*4730*/  ISETP.GE.AND P5, PT, R9, RZ, PT ;  /* 0x000000ff0900720c */ /* 0x000fe20003fa6270 */
[----:B------:R-:W-:Y:S01]  /*4740*/  @!P0 IMAD.MOV R158, RZ, RZ, -R158 ;  /* 0x000000ffff9e8224 */ /* 0x000fe200078e0a9e */
[C---:B------:R-:W-:Y:S01]  /*4750*/  ISETP.GT.U32.AND P0, PT, R234.reuse, R162, PT ;  /* 0x000000a2ea00720c */ /* 0x040fe20003f04070 */
[----:B------:R-:W-:Y:S02]  /*4760*/  IMAD R163, R234, R2, R163 ;  /* 0x00000002eaa37224 */ /* 0x000fe400078e02a3 */
[--C-:B------:R-:W-:Y:S01]  /*4770*/  @!P6 IMAD.IADD R161, R161, 0x1, -R234.reuse ;  /* 0x00000001a1a1e824 */ /* 0x100fe200078e0aea */
[----:B------:R-:W-:Y:S01]  /*4780*/  ISETP.GE.AND P6, PT, R4, RZ, PT ;  /* 0x000000ff0400720c */ /* 0x000fe20003fc6270 */
[----:B------:R-:W-:Y:S01]  /*4790*/  VIADD R4, R249, 0x53 ;  /* 0x00000053f9047836 */ /* 0x000fe20000000000 */
[----:B------:R-:W-:Y:S01]  /*47a0*/  ISETP.GT.U32.AND P4, PT, R234, R163, PT ;  /* 0x000000a3ea00720c */ /* 0x000fe20003f84070 */
[----:B------:R-:W-:-:S03]  /*47b0*/  @!P2 IMAD.IADD R164, R164, 0x1, -R234 ;  /* 0x00000001a4a4a824 */ /* 0x000fc600078e0aea */
[----:B------:R-:W-:Y:S02]  /*47c0*/  IABS R166, R4 ;  /* 0x0000000400a67213 */ /* 0x000fe40000000000 */
[----:B------:R-:W-:Y:S01]  /*47d0*/  ISETP.GT.U32.AND P2, PT, R234, R164, PT ;  /* 0x000000a4ea00720c */ /* 0x000fe20003f44070 */
[----:B------:R-:W-:Y:S02]  /*47e0*/  VIADD R0, R249, 0x52 ;  /* 0x00000052f9007836 */ /* 0x000fe40000000000 */
[----:B------:R-:W-:Y:S01]  /*47f0*/  IMAD.HI.U32 R2, R101, R166, RZ ;  /* 0x000000a665027227 */ /* 0x000fe200078e00ff */
[----:B------:R-:W-:Y:S02]  /*4800*/  @!P5 IADD3 R159, PT, PT, -R159, RZ, RZ ;  /* 0x000000ff9f9fd210 */ /* 0x000fe40007ffe1ff */
[----:B------:R-:W-:Y:S01]  /*4810*/  ISETP.GE.AND P5, PT, R5, RZ, PT ;  /* 0x000000ff0500720c */ /* 0x000fe20003fa6270 */
[----:B------:R-:W-:Y:S02]  /*4820*/  @!P0 IMAD.IADD R162, R162, 0x1, -R234 ;  /* 0x00000001a2a28824 */ /* 0x000fe400078e0aea */
[----:B------:R-:W-:Y:S01]  /*4830*/  IMAD.MOV R5, RZ, RZ, -R2 ;  /* 0x000000ffff057224 */ /* 0x000fe200078e0a02 */
[----:B------:R-:W-:Y:S01]  /*4840*/  IABS R165, R0 ;  /* 0x0000000000a57213 */ /* 0x000fe20000000000 */
[----:B------:R-:W-:Y:S01]  /*4850*/  @!P4 IMAD.IADD R163, R163, 0x1, -R234 ;  /* 0x00000001a3a3c824 */ /* 0x000fe200078e0aea */
[C---:B------:R-:W-:Y:S01]  /*4860*/  ISETP.GT.U32.AND P0, PT, R234.reuse, R162, PT ;  /* 0x000000a2ea00720c */ /* 0x040fe20003f04070 */
[----:B------:R-:W-:-:S02]  /*4870*/  IMAD R166, R234, R5, R166 ;  /* 0x00000005eaa67224 */ /* 0x000fc400078e02a6 */
[----:B------:R-:W-:Y:S01]  /*4880*/  @!P1 IMAD.MOV R161, RZ, RZ, -R161 ;  /* 0x000000ffffa19224 */ /* 0x000fe200078e0aa1 */
[----:B------:R-:W-:Y:S01]  /*4890*/  ISETP.GT.U32.AND P4, PT, R234, R163, PT ;  /* 0x000000a3ea00720c */ /* 0x000fe20003f84070 */
[----:B------:R-:W-:Y:S01]  /*48a0*/  VIADD R6, R249, 0x54 ;  /* 0x00000054f9067836 */ /* 0x000fe20000000000 */
[----:B------:R-:W-:Y:S01]  /*48b0*/  ISETP.GE.AND P1, PT, R0, RZ, PT ;  /* 0x000000ff0000720c */ /* 0x000fe20003f26270 */
[----:B------:R-:W-:-:S04]  /*48c0*/  IMAD.HI.U32 R0, R101, R165, RZ ;  /* 0x000000a565007227 */ /* 0x000fc800078e00ff */
[----:B------:R-:W-:Y:S01]  /*48d0*/  @!P2 IMAD.IADD R164, R164, 0x1, -R234 ;  /* 0x00000001a4a4a824 */ /* 0x000fe200078e0aea */
[----:B------:R-:W-:Y:S01]  /*48e0*/  ISETP.GT.U32.AND P2, PT, R234, R166, PT ;  /* 0x000000a6ea00720c */ /* 0x000fe20003f44070 */
[----:B------:R-:W-:Y:S01]  /*48f0*/  IMAD.MOV R0, RZ, RZ, -R0 ;  /* 0x000000ffff007224 */ /* 0x000fe200078e0a00 */
[----:B------:R-:W-:Y:S01]  /*4900*/  IABS R167, R6 ;  /* 0x0000000600a77213 */ /* 0x000fe20000000000 */
[----:B------:R-:W-:Y:S02]  /*4910*/  @!P0 IMAD.IADD R162, R162, 0x1, -R234 ;  /* 0x00000001a2a28824 */ /* 0x000fe400078e0aea */
[----:B------:R-:W-:Y:S02]  /*4920*/  IMAD R165, R234, R0, R165 ;  /* 0x00000000eaa57224 */ /* 0x000fe400078e02a5 */
[----:B------:R-:W-:Y:S01]  /*4930*/  IMAD.HI.U32 R3, R101, R167, RZ ;  /* 0x000000a765037227 */ /* 0x000fe200078e00ff */
[----:B------:R-:W-:-:S03]  /*4940*/  @!P4 IADD3 R163, PT, PT, R163, -R234, RZ ;  /* 0x800000eaa3a3c210 */ /* 0x000fc60007ffe0ff */
[C---:B------:R-:W-:Y:S01]  /*4950*/  VIADD R0, R249.reuse, 0x55 ;  /* 0x00000055f9007836 */ /* 0x040fe20000000000 */
[----:B------:R-:W-:Y:S01]  /*4960*/  ISETP.GE.AND P4, PT, R6, RZ, PT ;  /* 0x000000ff0600720c */ /* 0x000fe20003f86270 */
[----:B------:R-:W-:Y:S01]  /*4970*/  @!P3 IMAD.MOV R162, RZ, RZ, -R162 ;  /* 0x000000ffffa2b224 */ /* 0x000fe200078e0aa2 */
[----:B------:R-:W-:Y:S01]  /*4980*/  ISETP.GT.U32.AND P3, PT, R234, R165, PT ;  /* 0x000000a5ea00720c */ /* 0x000fe20003f64070 */
[----:B------:R-:W-:Y:S01]  /*4990*/  IMAD.MOV R3, RZ, RZ, -R3 ;  /* 0x000000ffff037224 */ /* 0x000fe200078e0a03 */
[----:B------:R-:W-:Y:S01]  /*49a0*/  IABS R168, R0 ;  /* 0x0000000000a87213 */ /* 0x000fe20000000000 */
[----:B------:R-:W-:Y:S02]  /*49b0*/  VIADD R6, R249, 0x56 ;  /* 0x00000056f9067836 */ /* 0x000fe40000000000 */
[----:B------:R-:W-:Y:S02]  /*49c0*/  @!P2 IMAD.IADD R166, R166, 0x1, -R234 ;  /* 0x00000001a6a6a824 */ /* 0x000fe400078e0aea */
[----:B------:R-:W-:Y:S01]  /*49d0*/  IMAD R167, R234, R3, R167 ;  /* 0x00000003eaa77224 */ /* 0x000fe200078e02a7 */
[----:B------:R-:W-:Y:S01]  /*49e0*/  IABS R169, R6 ;  /* 0x0000000600a97213 */ /* 0x000fe20000000000 */
[----:B------:R-:W-:Y:S01]  /*49f0*/  @!P5 IMAD.MOV R163, RZ, RZ, -R163 ;  /* 0x000000ffffa3d224 */ /* 0x000fe200078e0aa3 */
[----:B------:R-:W-:Y:S01]  /*4a00*/  ISETP.GE.AND P5, PT, R0, RZ, PT ;  /* 0x000000ff0000720c */ /* 0x000fe20003fa6270 */
[----:B------:R-:W-:Y:S01]  /*4a10*/  IMAD.HI.U32 R0, R101, R168, RZ ;  /* 0x000000a865007227 */ /* 0x000fe200078e00ff */
[----:B------:R-:W-:-:S02]  /*4a20*/  ISETP.GT.U32.AND P2, PT, R234, R166, PT ;  /* 0x000000a6ea00720c */ /* 0x000fc40003f44070 */
[----:B------:R-:W-:Y:S01]  /*4a30*/  @!P6 IADD3 R164, PT, PT, -R164, RZ, RZ ;  /* 0x000000ffa4a4e210 */ /* 0x000fe20007ffe1ff */
[----:B------:R-:W-:Y:S01]  /*4a40*/  IMAD.HI.U32 R2, R101, R169, RZ ;  /* 0x000000a965027227 */ /* 0x000fe200078e00ff */
[----:B------:R-:W-:-:S03]  /*4a50*/  ISETP.GT.U32.AND P6, PT, R234, R167, PT ;  /* 0x000000a7ea00720c */ /* 0x000fc60003fc4070 */
[----:B------:R-:W-:Y:S02]  /*4a60*/  IMAD.MOV R5, RZ, RZ, -R0 ;  /* 0x000000ffff057224 */ /* 0x000fe400078e0a00 */
[----:B------:R-:W-:Y:S02]  /*4a70*/  @!P3 IMAD.IADD R165, R165, 0x1, -R234 ;  /* 0x00000001a5a5b824 */ /* 0x000fe400078e0aea */
[----:B------:R-:W-:Y:S02]  /*4a80*/  IMAD.MOV R2, RZ, RZ, -R2 ;  /* 0x000000ffff027224 */ /* 0x000fe400078e0a02 */
[C---:B------:R-:W-:Y:S01]  /*4a90*/  IMAD R168, R234.reuse, R5, R168 ;  /* 0x00000005eaa87224 */ /* 0x040fe200078e02a8 */
[C---:B------:R-:W-:Y:S01]  /*4aa0*/  ISETP.GT.U32.AND P3, PT, R234.reuse, R165, PT ;  /* 0x000000a5ea00720c */ /* 0x040fe20003f64070 */
[----:B------:R-:W-:Y:S02]  /*4ab0*/  IMAD R169, R234, R2, R169 ;  /* 0x00000002eaa97224 */ /* 0x000fe400078e02a9 */
[--C-:B------:R-:W-:Y:S01]  /*4ac0*/  @!P2 IMAD.IADD R166, R166, 0x1, -R234.reuse ;  /* 0x00000001a6a6a824 */ /* 0x100fe200078e0aea */
[C---:B------:R-:W-:Y:S01]  /*4ad0*/  ISETP.GT.U32.AND P2, PT, R234.reuse, R168, PT ;  /* 0x000000a8ea00720c */ /* 0x040fe20003f44070 */
[----:B------:R-:W-:Y:S01]  /*4ae0*/  @!P6 IMAD.IADD R167, R167, 0x1, -R234 ;  /* 0x00000001a7a7e824 */ /* 0x000fe200078e0aea */
[----:B------:R-:W-:Y:S01]  /*4af0*/  ISETP.GT.U32.AND P6, PT, R234, R169, PT ;  /* 0x000000a9ea00720c */ /* 0x000fe20003fc4070 */
[----:B------:R-:W-:-:S02]  /*4b00*/  VIADD R7, R249, 0x57 ;  /* 0x00000057f9077836 */ /* 0x000fc40000000000 */
[C---:B------:R-:W-:Y:S02]  /*4b10*/  VIADD R8, R249.reuse, 0x58 ;  /* 0x00000058f9087836 */ /* 0x040fe40000000000 */
[----:B------:R-:W-:Y:S01]  /*4b20*/  VIADD R5, R249, 0x59 ;  /* 0x00000059f9057836 */ /* 0x000fe20000000000 */
[----:B------:R-:W-:Y:S01]  /*4b30*/  IABS R170, R7 ;  /* 0x0000000700aa7213 */ /* 0x000fe20000000000 */
[--C-:B------:R-:W-:Y:S01]  /*4b40*/  @!P3 IMAD.IADD R165, R165, 0x1, -R234.reuse ;  /* 0x00000001a5a5b824 */ /* 0x100fe200078e0aea */
[----:B------:R-:W-:Y:S02]  /*4b50*/  IABS R171, R8 ;  /* 0x0000000800ab7213 */ /* 0x000fe40000000000 */
[----:B------:R-:W-:Y:S01]  /*4b60*/  ISETP.GE.AND P3, PT, R6, RZ, PT ;  /* 0x000000ff0600720c */ /* 0x000fe20003f66270 */
[----:B------:R-:W-:Y:S01]  /*4b70*/  VIADD R6, R249, 0x5a ;  /* 0x0000005af9067836 */ /* 0x000fe20000000000 */
[----:B------:R-:W-:Y:S01]  /*4b80*/  ISETP.GE.AND P0, PT, R4, RZ, PT ;  /* 0x000000ff0400720c */ /* 0x000fe20003f06270 */
[----:B------:R-:W-:Y:S01]  /*4b90*/  @!P2 IMAD.IADD R168, R168, 0x1, -R234 ;  /* 0x00000001a8a8a824 */ /* 0x000fe200078e0aea */
[----:B------:R-:W-:Y:S01]  /*4ba0*/  IABS R172, R5 ;  /* 0x0000000500ac7213 */ /* 0x000fe20000000000 */
[----:B------:R-:W-:Y:S01]  /*4bb0*/  IMAD.HI.U32 R3, R101, R170, RZ ;  /* 0x000000aa65037227 */ /* 0x000fe200078e00ff */
[----:B------:R-:W-:-:S03]  /*4bc0*/  ISETP.GT.U32.AND P2, PT, R234, R167, PT ;  /* 0x000000a7ea00720c */ /* 0x000fc60003f44070 */
[----:B------:R-:W-:Y:S01]  /*4bd0*/  IMAD.HI.U32 R4, R101, R171, RZ ;  /* 0x000000ab65047227 */ /* 0x000fe200078e00ff */
[----:B------:R-:W-:-:S03]  /*4be0*/  IABS R173, R6 ;  /* 0x0000000600ad7213 */ /* 0x000fc60000000000 */
[----:B------:R-:W-:Y:S02]  /*4bf0*/  @!P6 IMAD.IADD R169, R169, 0x1, -R234 ;  /* 0x00000001a9a9e824 */ /* 0x000fe400078e0aea */
[----:B------:R-:W-:Y:S01]  /*4c00*/  @!P1 IMAD.MOV R165, RZ, RZ, -R165 ;  /* 0x000000ffffa59224 */ /* 0x000fe200078e0aa5 */
[C---:B------:R-:W-:Y:S01]  /*4c10*/  ISETP.GT.U32.AND P1, PT, R234.reuse, R168, PT ;  /* 0x000000a8ea00720c */ /* 0x040fe20003f24070 */
[----:B------:R-:W-:Y:S02]  /*4c20*/  IMAD.MOV R3, RZ, RZ, -R3 ;  /* 0x000000ffff037224 */ /* 0x000fe400078e0a03 */
[----:B------:R-:W-:Y:S02]  /*4c30*/  IMAD.MOV R4, RZ, RZ, -R4 ;  /* 0x000000ffff047224 */ /* 0x000fe400078e0a04 */
[----:B------:R-:W-:Y:S01]  /*4c40*/  IMAD.HI.U32 R0, R101, R172, RZ ;  /* 0x000000ac65007227 */ /* 0x000fe200078e00ff */
[----:B------:R-:W-:-:S03]  /*4c50*/  ISETP.GT.U32.AND P6, PT, R234, R169, PT ;  /* 0x000000a9ea00720c */ /* 0x000fc60003fc4070 */
[C---:B------:R-:W-:Y:S02]  /*4c60*/  IMAD R170, R234.reuse, R3, R170 ;  /* 0x00000003eaaa7224 */ /* 0x040fe400078e02aa */
[----:B------:R-:W-:Y:S02]  /*4c70*/  IMAD R171, R234, R4, R171 ;  /* 0x00000004eaab7224 */ /* 0x000fe400078e02ab */
[----:B------:R-:W-:-:S04]  /*4c80*/  IMAD.HI.U32 R2, R101, R173, RZ ;  /* 0x000000ad65027227 */ /* 0x000fc800078e00ff */
[----:B------:R-:W-:Y:S02]  /*4c90*/  IMAD.MOV R3, RZ, RZ, -R0 ;  /* 0x000000ffff037224 */ /* 0x000fe400078e0a00 */
[----:B------:R-:W-:Y:S02]  /*4ca0*/  IMAD.MOV R4, RZ, RZ, -R2 ;  /* 0x000000ffff047224 */ /* 0x000fe400078e0a02 */
[----:B------:R-:W-:Y:S01]  /*4cb0*/  @!P0 IMAD.MOV R166, RZ, RZ, -R166 ;  /* 0x000000ffffa68224 */ /* 0x000fe200078e0aa6 */
[C---:B------:R-:W-:Y:S01]  /*4cc0*/  ISETP.GT.U32.AND P0, PT, R234.reuse, R170, PT ;  /* 0x000000aaea00720c */ /* 0x040fe20003f04070 */
[----:B------:R-:W-:Y:S01]  /*4cd0*/  @!P2 IMAD.IADD R167, R167, 0x1, -R234 ;  /* 0x00000001a7a7a824 */ /* 0x000fe200078e0aea */
[C---:B------:R-:W-:Y:S01]  /*4ce0*/  ISETP.GT.U32.AND P2, PT, R234.reuse, R171, PT ;  /* 0x000000abea00720c */ /* 0x040fe20003f44070 */
[----:B------:R-:W-:Y:S01]  /*4cf0*/  IMAD R172, R234, R3, R172 ;  /* 0x00000003eaac7224 */ /* 0x000fe200078e02ac */
[----:B------:R-:W-:Y:S01]  /*4d00*/  @!P1 IADD3 R168, PT, PT, R168, -R234, RZ ;  /* 0x800000eaa8a89210 */ /* 0x000fe20007ffe0ff */
[----:B------:R-:W-:-:S03]  /*4d10*/  IMAD R173, R234, R4, R173 ;  /* 0x00000004eaad7224 */ /* 0x000fc600078e02ad */
[C---:B------:R-:W-:Y:S01]  /*4d20*/  ISETP.GT.U32.AND P1, PT, R234.reuse, R172, PT ;  /* 0x000000acea00720c */ /* 0x040fe20003f24070 */
[--C-:B------:R-:W-:Y:S01]  /*4d30*/  @!P6 IMAD.IADD R169, R169, 0x1, -R234.reuse ;  /* 0x00000001a9a9e824 */ /* 0x100fe200078e0aea */
[----:B------:R-:W-:Y:S01]  /*4d40*/  ISETP.GT.U32.AND P6, PT, R234, R173, PT ;  /* 0x000000adea00720c */ /* 0x000fe20003fc4070 */
[----:B------:R-:W-:Y:S02]  /*4d50*/  VIADD R10, R249, 0x5c ;  /* 0x0000005cf90a7836 */ /* 0x000fe40000000000 */
[--C-:B------:R-:W-:Y:S02]  /*4d60*/  @!P0 IMAD.IADD R170, R170, 0x1, -R234.reuse ;  /* 0x00000001aaaa8824 */ /* 0x100fe400078e0aea */
[--C-:B------:R-:W-:Y:S01]  /*4d70*/  @!P2 IMAD.IADD R171, R171, 0x1, -R234.reuse ;  /* 0x00000001ababa824 */ /* 0x100fe200078e0aea */
[----:B------:R-:W-:Y:S01]  /*4d80*/  IABS R175, R10 ;  /* 0x0000000a00af7213 */ /* 0x000fe20000000000 */
[----:B------:R-:W-:Y:S02]  /*4d90*/  VIADD R9, R249, 0x5b ;  /* 0x0000005bf9097836 */ /* 0x000fe40000000000 */
[----:B------:R-:W-:Y:S01]  /*4da0*/  @!P4 IMAD.MOV R167, RZ, RZ, -R167 ;  /* 0x000000ffffa7c224 */ /* 0x000fe200078e0aa7 */
[----:B------:R-:W-:Y:S01]  /*4db0*/  ISETP.GT.U32.AND P4, PT, R234, R171, PT ;  /* 0x000000abea00720c */ /* 0x000fe20003f84070 */
[----:B------:R-:W-:Y:S01]  /*4dc0*/  @!P1 IMAD.IADD R172, R172, 0x1, -R234 ;  /* 0x00000001acac9824 */ /* 0x000fe200078e0aea */
[----:B------:R-:W-:Y:S01]  /*4dd0*/  ISETP.GT.U32.AND P1, PT, R234, R170, PT ;  /* 0x000000aaea00720c */ /* 0x000fe20003f24070 */
[----:B------:R-:W-:Y:S01]  /*4de0*/  IMAD.HI.U32 R2, R101, R175, RZ ;  /* 0x000000af65027227 */ /* 0x000fe200078e00ff */
[----:B------:R-:W-:-:S03]  /*4df0*/  IABS R174, R9 ;  /* 0x0000000900ae7213 */ /* 0x000fc60000000000 */
[----:B------:R-:W-:Y:S01]  /*4e00*/  @!P6 IMAD.IADD R173, R173, 0x1, -R234 ;  /* 0x00000001adade824 */ /* 0x000fe200078e0aea */
[----:B------:R-:W-:Y:S01]  /*4e10*/  ISETP.GT.U32.AND P6, PT, R234, R172, PT ;  /* 0x000000acea00720c */ /* 0x000fe20003fc4070 */
[----:B------:R-:W-:Y:S02]  /*4e20*/  IMAD.MOV R2, RZ, RZ, -R2 ;  /* 0x000000ffff027224 */ /* 0x000fe400078e0a02 */
[----:B------:R-:W-:Y:S01]  /*4e30*/  VIADD R4, R249, 0x5d ;  /* 0x0000005df9047836 */ /* 0x000fe20000000000 */
[----:B------:R-:W-:Y:S01]  /*4e40*/  ISETP.GE.AND P0, PT, R7, RZ, PT ;  /* 0x000000ff0700720c */ /* 0x000fe20003f06270 */
[----:B------:R-:W-:-:S03]  /*4e50*/  IMAD.HI.U32 R0, R101, R174, RZ ;  /* 0x000000ae65007227 */ /* 0x000fc600078e00ff */
[----:B------:R-:W-:Y:S01]  /*4e60*/  IABS R176, R4 ;  /* 0x0000000400b07213 */ /* 0x000fe20000000000 */
[C---:B------:R-:W-:Y:S02]  /*4e70*/  IMAD R175, R234.reuse, R2, R175 ;  /* 0x00000002eaaf7224 */ /* 0x040fe400078e02af */
[----:B------:R-:W-:Y:S02]  /*4e80*/  VIADD R7, R249, 0x5e ;  /* 0x0000005ef9077836 */ /* 0x000fe40000000000 */
[----:B------:R-:W-:Y:S02]  /*4e90*/  IMAD.MOV R3, RZ, RZ, -R0 ;  /* 0x000000ffff037224 */ /* 0x000fe400078e0a00 */
[----:B------:R-:W-:Y:S01]  /*4ea0*/  @!P5 IMAD.MOV R168, RZ, RZ, -R168 ;  /* 0x000000ffffa8d224 */ /* 0x000fe200078e0aa8 */
[----:B------:R-:W-:Y:S01]  /*4eb0*/  ISETP.GT.U32.AND P5, PT, R234, R173, PT ;  /* 0x000000adea00720c */ /* 0x000fe20003fa4070 */
[--C-:B------:R-:W-:Y:S01]  /*4ec0*/  @!P1 IMAD.IADD R170, R170, 0x1, -R234.reuse ;  /* 0x00000001aaaa9824 */ /* 0x100fe200078e0aea */
[----:B------:R-:W-:Y:S01]  /*4ed0*/  IABS R177, R7 ;  /* 0x0000000700b17213 */ /* 0x000fe20000000000 */
[----:B------:R-:W-:Y:S01]  /*4ee0*/  @!P4 IMAD.IADD R171, R171, 0x1, -R234 ;  /* 0x00000001ababc824 */ /* 0x000fe200078e0aea */
[----:B------:R-:W-:Y:S01]  /*4ef0*/  ISETP.GE.AND P1, PT, R5, RZ, PT ;  /* 0x000000ff0500720c */ /* 0x000fe20003f26270 */
[----:B------:R-:W-:Y:S01]  /*4f00*/  IMAD.HI.U32 R0, R101, R176, RZ ;  /* 0x000000b065007227 */ /* 0x000fe200078e00ff */
[----:B------:R-:W-:-:S02]  /*4f10*/  ISETP.GT.U32.AND P4, PT, R234, R175, PT ;  /* 0x000000afea00720c */ /* 0x000fc40003f84070 */
[----:B------:R-:W-:Y:S01]  /*4f20*/  @!P6 IADD3 R172, PT, PT, R172, -R234, RZ ;  /* 0x800000eaacace210 */ /* 0x000fe20007ffe0ff */
[----:B------:R-:W-:Y:S01]  /*4f30*/  IMAD R174, R234, R3, R174 ;  /* 0x00000003eaae7224 */ /* 0x000fe200078e02ae */
[----:B------:R-:W-:Y:S01]  /*4f40*/  ISETP.GE.AND P2, PT, R8, RZ, PT ;  /* 0x000000ff0800720c */ /* 0x000fe20003f46270 */
[----:B------:R-:W-:Y:S01]  /*4f50*/  IMAD.HI.U32 R2, R101, R177, RZ ;  /* 0x000000b165027227 */ /* 0x000fe200078e00ff */
[----:B------:R-:W-:-:S03]  /*4f60*/  ISETP.GE.AND P6, PT, R6, RZ, PT ;  /* 0x000000ff0600720c */ /* 0x000fc60003fc6270 */
[----:B------:R-:W-:Y:S02]  /*4f70*/  IMAD.MOV R3, RZ, RZ, -R0 ;  /* 0x000000ffff037224 */ /* 0x000fe400078e0a00 */
[----:B------:R-:W-:Y:S01]  /*4f80*/  @!P3 IMAD.MOV R169, RZ, RZ, -R169 ;  /* 0x000000ffffa9b224 */ /* 0x000fe200078e0aa9 */
[C---:B------:R-:W-:Y:S01]  /*4f90*/  ISETP.GT.U32.AND P3, PT, R234.reuse, R174, PT ;  /* 0x000000aeea00720c */ /* 0x040fe20003f64070 */
[----:B------:R-:W-:Y:S02]  /*4fa0*/  IMAD.MOV R2, RZ, RZ, -R2 ;  /* 0x000000ffff027224 */ /* 0x000fe400078e0a02 */
[----:B------:R-:W-:Y:S02]  /*4fb0*/  IMAD R176, R234, R3, R176 ;  /* 0x00000003eab07224 */ /* 0x000fe400078e02b0 */
[--C-:B------:R-:W-:Y:S02]  /*4fc0*/  @!P5 IMAD.IADD R173, R173, 0x1, -R234.reuse ;  /* 0x00000001adadd824 */ /* 0x100fe400078e0aea */
[----:B------:R-:W-:-:S02]  /*4fd0*/  @!P4 IMAD.IADD R175, R175, 0x1, -R234 ;  /* 0x00000001afafc824 */ /* 0x000fc400078e0aea */
[C---:B------:R-:W-:Y:S02]  /*4fe0*/  IMAD R177, R234.reuse, R2, R177 ;  /* 0x00000002eab17224 */ /* 0x040fe400078e02b1 */
[----:B------:R-:W-:Y:S01]  /*4ff0*/  @!P1 IMAD.MOV R172, RZ, RZ, -R172 ;  /* 0x000000ffffac9224 */ /* 0x000fe200078e0aac */
[C---:B------:R-:W-:Y:S01]  /*5000*/  ISETP.GT.U32.AND P1, PT, R234.reuse, R176, PT ;  /* 0x000000b0ea00720c */ /* 0x040fe20003f24070 */
[----:B------:R-:W-:Y:S01]  /*5010*/  @!P2 IMAD.MOV R171, RZ, RZ, -R171 ;  /* 0x000000ffffaba224 */ /* 0x000fe200078e0aab */
[C---:B------:R-:W-:Y:S01]  /*5020*/  ISETP.GT.U32.AND P2, PT, R234.reuse, R175, PT ;  /* 0x000000afea00720c */ /* 0x040fe20003f44070 */
[----:B------:R-:W-:Y:S01]  /*5030*/  @!P6 IMAD.MOV R173, RZ, RZ, -R173 ;  /* 0x000000ffffade224 */ /* 0x000fe200078e0aad */
[----:B------:R-:W-:Y:S01]  /*5040*/  ISETP.GT.U32.AND P6, PT, R234, R177, PT ;  /* 0x000000b1ea00720c */ /* 0x000fe20003fc4070 */
[----:B------:R-:W-:Y:S02]  /*5050*/  @!P3 IMAD.IADD R174, R174, 0x1, -R234 ;  /* 0x00000001aeaeb824 */ /* 0x000fe400078e0aea */
[----:B------:R-:W-:-:S02]  /*5060*/  VIADD R0, R249, 0x5f ;  /* 0x0000005ff9007836 */ /* 0x000fc40000000000 */
[----:B------:R-:W-:Y:S01]  /*5070*/  @!P0 IMAD.MOV R170, RZ, RZ, -R170 ;  /* 0x000000ffffaa8224 */ /* 0x000fe200078e0aaa */
[----:B------:R-:W-:Y:S02]  /*5080*/  ISETP.GT.U32.AND P0, PT, R234, R174, PT ;  /* 0x000000aeea00720c */ /* 0x000fe40003f04070 */
[----:B------:R-:W-:Y:S01]  /*5090*/  IABS R178, R0 ;  /* 0x0000000000b27213 */ /* 0x000fe20000000000 */
[--C-:B------:R-:W-:Y:S01]  /*50a0*/  @!P1 IMAD.IADD R176, R176, 0x1, -R234.reuse ;  /* 0x00000001b0b09824 */ /* 0x100fe200078e0aea */
[----:B------:R-:W-:Y:S01]  /*50b0*/  ISETP.GE.AND P5, PT, R9, RZ, PT ;  /* 0x000000ff0900720c */ /* 0x000fe20003fa6270 */
[----:B------:R-:W-:Y:S01]  /*50c0*/  @!P2 IMAD.IADD R175, R175, 0x1, -R234 ;  /* 0x00000001afafa824 */ /* 0x000fe200078e0aea */
[----:B------:R-:W-:Y:S02]  /*50d0*/  ISETP.GE.AND P2, PT, R0, RZ, PT ;  /* 0x000000ff0000720c */ /* 0x000fe40003f46270 */
[----:B------:R-:W-:Y:S01]  /*50e0*/  @!P6 IADD3 R177, PT, PT, R177, -R234, RZ ;  /* 0x800000eab1b1e210 */ /* 0x000fe20007ffe0ff */
[----:B------:R-:W-:Y:S01]  /*50f0*/  VIADD R2, R249, 0x60 ;  /* 0x00000060f9027836 */ /* 0x000fe20000000000 */
[----:B------:R-:W-:Y:S01]  /*5100*/  ISETP.GT.U32.AND P6, PT, R234, R176, PT ;  /* 0x000000b0ea00720c */ /* 0x000fe20003fc4070 */
[----:B------:R-:W-:-:S03]  /*5110*/  IMAD.HI.U32 R0, R101, R178, RZ ;  /* 0x000000b265007227 */ /* 0x000fc600078e00ff */
[----:B------:R-:W-:Y:S01]  /*5120*/  IABS R179, R2 ;  /* 0x0000000200b37213 */ /* 0x000fe20000000000 */
[----:B------:R-:W-:Y:S02]  /*5130*/  IMAD.MOV R3, RZ, RZ, -R0 ;  /* 0x000000ffff037224 */ /* 0x000fe400078e0a00 */
[----:B------:R-:W-:Y:S01]  /*5140*/  @!P0 IMAD.IADD R174, R174, 0x1, -R234 ;  /* 0x00000001aeae8824 */ /* 0x000fe200078e0aea */
[----:B------:R-:W-:Y:S01]  /*5150*/  ISETP.GE.AND P4, PT, R4, RZ, PT ;  /* 0x000000ff0400720c */ /* 0x000fe20003f86270 */
[----:B------:R-:W-:Y:S01]  /*5160*/  IMAD R178, R234, R3, R178 ;  /* 0x00000003eab27224 */ /* 0x000fe200078e02b2 */
[----:B------:R-:W-:Y:S01]  /*5170*/  ISETP.GE.AND P1, PT, R2, RZ, PT ;  /* 0x000000ff0200720c */ /* 0x000fe20003f26270 */
[----:B------:R-:W-:-:S04]  /*5180*/  IMAD.HI.U32 R2, R101, R179, RZ ;  /* 0x000000b365027227 */ /* 0x000fc800078e00ff */
[----:B------:R-:W-:Y:S01]  /*5190*/  @!P5 IMAD.MOV R174, RZ, RZ, -R174 ;  /* 0x000000ffffaed224 */ /* 0x000fe200078e0aae */
[----:B------:R-:W-:Y:S01]  /*51a0*/  ISETP.GT.U32.AND P5, PT, R234, R177, PT ;  /* 0x000000b1ea00720c */ /* 0x000fe20003fa4070 */
[----:B------:R-:W-:Y:S01]  /*51b0*/  @!P6 IMAD.IADD R176, R176, 0x1, -R234 ;  /* 0x00000001b0b0e824 */ /* 0x000fe200078e0aea */
[C---:B------:R-:W-:Y:S01]  /*51c0*/  ISETP.GT.U32.AND P6, PT, R234.reuse, R178, PT ;  /* 0x000000b2ea00720c */ /* 0x040fe20003fc4070 */
[----:B------:R-:W-:Y:S02]  /*51d0*/  IMAD.MOV R2, RZ, RZ, -R2 ;  /* 0x000000ffff027224 */ /* 0x000fe400078e0a02 */
[C---:B------:R-:W-:Y:S02]  /*51e0*/  VIADD R4, R249.reuse, 0x61 ;  /* 0x00000061f9047836 */ /* 0x040fe40000000000 */
[----:B------:R-:W-:Y:S01]  /*51f0*/  IMAD R179, R234, R2, R179 ;  /* 0x00000002eab37224 */ /* 0x000fe200078e02b3 */
[----:B------:R-:W-:Y:S01]  /*5200*/  ISETP.GE.AND P3, PT, R10, RZ, PT ;  /* 0x000000ff0a00720c */ /* 0x000fe20003f66270 */
[----:B------:R-:W-:Y:S01]  /*5210*/  VIADD R0, R249, 0x62 ;  /* 0x00000062f9007836 */ /* 0x000fe20000000000 */
[----:B------:R-:W-:Y:S01]  /*5220*/  IABS R180, R4 ;  /* 0x0000000400b47213 */ /* 0x000fe20000000000 */
[----:B------:R-:W-:Y:S01]  /*5230*/  @!P4 IMAD.MOV R176, RZ, RZ, -R176 ;  /* 0x000000ffffb0c224 */ /* 0x000fe200078e0ab0 */
[----:B------:R-:W-:Y:S01]  /*5240*/  ISETP.GT.U32.AND P4, PT, R234, R179, PT ;  /* 0x000000b3ea00720c */ /* 0x000fe20003f84070 */
[--C-:B------:R-:W-:Y:S01]  /*5250*/  @!P5 IMAD.IADD R177, R177, 0x1, -R234.reuse ;  /* 0x00000001b1b1d824 */ /* 0x100fe200078e0aea */
[----:B------:R-:W-:Y:S01]  /*5260*/  ISETP.GE.AND P5, PT, R0, RZ, PT ;  /* 0x000000ff0000720c */ /* 0x000fe20003fa6270 */
[----:B------:R-:W-:Y:S01]  /*5270*/  @!P6 IMAD.IADD R178, R178, 0x1, -R234 ;  /* 0x00000001b2b2e824 */ /* 0x000fe200078e0aea */
[----:B------:R-:W-:Y:S01]  /*5280*/  IABS R181, R0 ;  /* 0x0000000000b57213 */ /* 0x000fe20000000000 */
[----:B------:R-:W-:Y:S01]  /*5290*/  IMAD.HI.U32 R0, R101, R180, RZ ;  /* 0x000000b465007227 */ /* 0x000fe200078e00ff */
[----:B------:R-:W-:-:S02]  /*52a0*/  ISETP.GE.AND P0, PT, R7, RZ, PT ;  /* 0x000000ff0700720c */ /* 0x000fc40003f06270 */
[----:B------:R-:W-:Y:S01]  /*52b0*/  ISETP.GT.U32.AND P6, PT, R234, R178, PT ;  /* 0x000000b2ea00720c */ /* 0x000fe20003fc4070 */
[----:B------:R-:W-:Y:S02]  /*52c0*/  IMAD.MOV R3, RZ, RZ, -R0 ;  /* 0x000000ffff037224 */ /* 0x000fe400078e0a00 */
[----:B------:R-:W-:-:S04]  /*52d0*/  IMAD.HI.U32 R0, R101, R181, RZ ;  /* 0x000000b565007227 */ /* 0x000fc800078e00ff */
[C---:B------:R-:W-:Y:S02]  /*52e0*/  VIADD R2, R249.reuse, 0x63 ;  /* 0x00000063f9027836 */ /* 0x040fe40000000000 */
[----:B------:R-:W-:Y:S01]  /*52f0*/  @!P3 IMAD.MOV R175, RZ, RZ, -R175 ;  /* 0x000000ffffafb224 */ /* 0x000fe200078e0aaf */
[----:B------:R-:W-:Y:S01]  /*5300*/  ISETP.GE.AND P3, PT, R4, RZ, PT ;  /* 0x000000ff0400720c */ /* 0x000fe20003f66270 */
[----:B------:R-:W-:Y:S01]  /*5310*/  VIADD R4, R249, 0x64 ;  /* 0x00000064f9047836 */ /* 0x000fe20000000000 */
[----:B------:R-:W-:Y:S01]  /*5320*/  IADD3 R0, PT, PT, -R0, RZ, RZ ;  /* 0x000000ff00007210 */ /* 0x000fe20007ffe1ff */
[----:B------:R-:W-:Y:S01]  /*5330*/  @!P4 IMAD.IADD R179, R179, 0x1, -R234 ;  /* 0x00000001b3b3c824 */ /* 0x000fe200078e0aea */
[----:B------:R-:W-:Y:S01]  /*5340*/  IABS R182, R2 ;  /* 0x0000000200b67213 */ /* 0x000fe20000000000 */
[C---:B------:R-:W-:Y:S01]  /*5350*/  IMAD R180, R234.reuse, R3, R180 ;  /* 0x00000003eab47224 */ /* 0x040fe200078e02b4 */
[----:B------:R-:W-:Y:S01]  /*5360*/  IABS R183, R4 ;  /* 0x0000000400b77213 */ /* 0x000fe20000000000 */
[C---:B------:R-:W-:Y:S01]  /*5370*/  IMAD R181, R234.reuse, R0, R181 ;  /* 0x00000000eab57224 */ /* 0x040fe200078e02b5 */
[----:B------:R-:W-:Y:S01]  /*5380*/  ISETP.GT.U32.AND P4, PT, R234, R179, PT ;  /* 0x000000b3ea00720c */ /* 0x000fe20003f84070 */
[----:B------:R-:W-:-:S04]  /*5390*/  IMAD.HI.U32 R0, R101, R182, RZ ;  /* 0x000000b665007227 */ /* 0x000fc800078e00ff */
[----:B------:R-:W-:Y:S01]  /*53a0*/  @!P0 IMAD.MOV R177, RZ, RZ, -R177 ;  /* 0x000000ffffb18224 */ /* 0x000fe200078e0ab1 */
[----:B------:R-:W-:Y:S01]  /*53b0*/  ISETP.GE.AND P0, PT, R2, RZ, PT ;  /* 0x000000ff0200720c */ /* 0x000fe20003f06270 */
[----:B------:R-:W-:Y:S01]  /*53c0*/  @!P6 IMAD.IADD R178, R178, 0x1, -R234 ;  /* 0x00000001b2b2e824 */ /* 0x000fe200078e0aea */
[----:B------:R-:W-:Y:S01]  /*53d0*/  ISETP.GT.U32.AND P6, PT, R234, R180, PT ;  /* 0x000000b4ea00720c */ /* 0x000fe20003fc4070 */
[----:B------:R-:W-:-:S04]  /*53e0*/  IMAD.HI.U32 R2, R101, R183, RZ ;  /* 0x000000b765027227 */ /* 0x000fc800078e00ff */
[----:B------:R-:W-:Y:S02]  /*53f0*/  IMAD.MOV R3, RZ, RZ, -R0 ;  /* 0x000000ffff037224 */ /* 0x000fe400078e0a00 */
[----:B------:R-:W-:Y:S02]  /*5400*/  IMAD.MOV R2, RZ, RZ, -R2 ;  /* 0x000000ffff027224 */ /* 0x000fe400078e0a02 */
[C---:B------:R-:W-:Y:S02]  /*5410*/  IMAD R182, R234.reuse, R3, R182 ;  /* 0x00000003eab67224 */ /* 0x040fe400078e02b6 */
[C---:B------:R-:W-:Y:S02]  /*5420*/  IMAD R183, R234.reuse, R2, R183 ;  /* 0x00000002eab77224 */ /* 0x040fe400078e02b7 */
[--C-:B------:R-:W-:Y:S01]  /*5430*/  @!P4 IMAD.IADD R179, R179, 0x1, -R234.reuse ;  /* 0x00000001b3b3c824 */ /* 0x100fe200078e0aea */
[----:B------:R-:W-:Y:S01]  /*5440*/  ISETP.GT.U32.AND P4, PT, R234, R182, PT ;  /* 0x000000b6ea00720c */ /* 0x000fe20003f84070 */
[----:B------:R-:W-:Y:S01]  /*5450*/  @!P6 IMAD.IADD R180, R180, 0x1, -R234 ;  /* 0x00000001b4b4e824 */ /* 0x000fe200078e0aea */
[----:B------:R-:W-:Y:S01]  /*5460*/  ISETP.GT.U32.AND P6, PT, R234, R183, PT ;  /* 0x000000b7ea00720c */ /* 0x000fe20003fc4070 */
[----:B------:R-:W-:-:S02]  /*5470*/  VIADD R5, R249, 0x65 ;  /* 0x00000065f9057836 */ /* 0x000fc40000000000 */
[----:B------:R-:W-:Y:S01]  /*5480*/  @!P2 IMAD.MOV R178, RZ, RZ, -R178 ;  /* 0x000000ffffb2a224 */ /* 0x000fe200078e0ab2 */
[----:B------:R-:W-:Y:S01]  /*5490*/  ISETP.GT.U32.AND P2, PT, R234, R181, PT ;  /* 0x000000b5ea00720c */ /* 0x000fe20003f44070 */
[----:B------:R-:W-:Y:S01]  /*54a0*/  VIADD R6, R249, 0x66 ;  /* 0x00000066f9067836 */ /* 0x000fe20000000000 */
[----:B------:R-:W-:-:S04]  /*54b0*/  IABS R184, R5 ;  /* 0x0000000500b87213 */ /* 0x000fc80000000000 */
[----:B------:R-:W-:Y:S01]  /*54c0*/  IABS R185, R6 ;  /* 0x0000000600b97213 */ /* 0x000fe20000000000 */
[----:B------:R-:W-:Y:S02]  /*54d0*/  @!P4 IMAD.IADD R182, R182, 0x1, -R234 ;  /* 0x00000001b6b6c824 */ /* 0x000fe400078e0aea */
[----:B------:R-:W-:Y:S01]  /*54e0*/  IMAD.HI.U32 R0, R101, R184, RZ ;  /* 0x000000b865007227 */ /* 0x000fe200078e00ff */
[----:B------:R-:W-:Y:S02]  /*54f0*/  @!P6 IADD3 R183, PT, PT, R183, -R234, RZ ;  /* 0x800000eab7b7e210 */ /* 0x000fe40007ffe0ff */
[----:B------:R-:W-:Y:S01]  /*5500*/  ISETP.GT.U32.AND P6, PT, R234, R182, PT ;  /* 0x000000b6ea00720c */ /* 0x000fe20003fc4070 */
[----:B------:R-:W-:Y:S02]  /*5510*/  IMAD.MOV R3, RZ, RZ, -R0 ;  /* 0x000000ffff037224 */ /* 0x000fe400078e0a00 */
[----:B------:R-:W-:-:S04]  /*5520*/  IMAD.HI.U32 R0, R101, R185, RZ ;  /* 0x000000b965007227 */ /* 0x000fc800078e00ff */
[----:B------:R-:W-:Y:S02]  /*5530*/  @!P2 IMAD.IADD R181, R181, 0x1, -R234 ;  /* 0x00000001b5b5a824 */ /* 0x000fe400078e0aea */
[----:B------:R-:W-:-:S03]  /*5540*/  IMAD.MOV R0, RZ, RZ, -R0 ;  /* 0x000000ffff007224 */ /* 0x000fc600078e0a00 */
[C---:B------:R-:W-:Y:S01]  /*5550*/  ISETP.GT.U32.AND P4, PT, R234.reuse, R181, PT ;  /* 0x000000b5ea00720c */ /* 0x040fe20003f84070 */
[----:B------:R-:W-:Y:S02]  /*5560*/  IMAD R185, R234, R0, R185 ;  /* 0x00000000eab97224 */ /* 0x000fe400078e02b9 */
[----:B------:R-:W-:-:S03]  /*5570*/  @!P6 IMAD.IADD R182, R182, 0x1, -R234 ;  /* 0x00000001b6b6e824 */ /* 0x000fc600078e0aea */
[C---:B------:R-:W-:Y:S01]  /*5580*/  ISETP.GT.U32.AND P6, PT, R234.reuse, R185, PT ;  /* 0x000000b9ea00720c */ /* 0x040fe20003fc4070 */
[----:B------:R-:W-:Y:S01]  /*5590*/  VIADD R7, R249, 0x67 ;  /* 0x00000067f9077836 */ /* 0x000fe20000000000 */
[----:B------:R-:W-:-:S05]  /*55a0*/  ISETP.GT.U32.AND P2, PT, R234, R180, PT ;  /* 0x000000b4ea00720c */ /* 0x000fca0003f44070 */
[----:B------:R-:W-:Y:S01]  /*55b0*/  @!P4 IMAD.IADD R181, R181, 0x1, -R234 ;  /* 0x00000001b5b5c824 */ /* 0x000fe200078e0aea */
[----:B------:R-:W-:Y:S01]  /*55c0*/  ISETP.GE.AND P4, PT, R4, RZ, PT ;  /* 0x000000ff0400720c */ /* 0x000fe20003f86270 */
[----:B------:R-:W-:Y:S01]  /*55d0*/  VIADD R4, R249, 0x69 ;  /* 0x00000069f9047836 */ /* 0x000fe20000000000 */
[----:B------:R-:W-:-:S03]  /*55e0*/  IABS R186, R7 ;  /* 0x0000000700ba7213 */ /* 0x000fc60000000000 */
[----:B------:R-:W-:Y:S01]  /*55f0*/  @!P6 IMAD.IADD R185, R185, 0x1, -R234 ;  /* 0x00000001b9b9e824 */ /* 0x000fe200078e0aea */
[----:B------:R-:W-:Y:S01]  /*5600*/  IABS R188, R4 ;  /* 0x0000000400bc7213 */ /* 0x000fe20000000000 */
[----:B------:R-:W-:-:S03]  /*5610*/  IMAD.HI.U32 R0, R101, R186, RZ ;  /* 0x000000ba65007227 */ /* 0x000fc600078e00ff */
[C---:B------:R-:W-:Y:S01]  /*5620*/  ISETP.GT.U32.AND P6, PT, R234.reuse, R185, PT ;  /* 0x000000b9ea00720c */ /* 0x040fe20003fc4070 */
[----:B------:R-:W-:Y:S02]  /*5630*/  IMAD R184, R234, R3, R184 ;  /* 0x00000003eab87224 */ /* 0x000fe400078e02b8 */
[----:B------:R-:W-:Y:S02]  /*5640*/  VIADD R8, R249, 0x68 ;  /* 0x00000068f9087836 */ /* 0x000fe40000000000 */
[----:B------:R-:W-:Y:S02]  /*5650*/  IMAD.MOV R3, RZ, RZ, -R0 ;  /* 0x000000ffff037224 */ /* 0x000fe400078e0a00 */
[----:B------:R-:W-:Y:S01]  /*5660*/  IMAD.HI.U32 R0, R101, R188, RZ ;  /* 0x000000bc65007227 */ /* 0x000fe200078e00ff */
[----:B------:R-:W-:-:S03]  /*5670*/  IABS R187, R8 ;  /* 0x0000000800bb7213 */ /* 0x000fc60000000000 */
[----:B------:R-:W-:Y:S01]  /*5680*/  @!P1 IMAD.MOV R179, RZ, RZ, -R179 ;  /* 0x000000ffffb39224 */ /* 0x000fe200078e0ab3 */
[C---:B------:R-:W-:Y:S01]  /*5690*/  ISETP.GT.U32.AND P1, PT, R234.reuse, R183, PT ;  /* 0x000000b7ea00720c */ /* 0x040fe20003f24070 */
[----:B------:R-:W-:Y:S02]  /*56a0*/  IMAD R186, R234, R3, R186 ;  /* 0x00000003eaba7224 */ /* 0x000fe400078e02ba */
[----:B------:R-:W-:Y:S02]  /*56b0*/  IMAD.MOV R3, RZ, RZ, -R0 ;  /* 0x000000ffff037224 */ /* 0x000fe400078e0a00 */
[----:B------:R-:W-:Y:S01]  /*56c0*/  @!P2 IMAD.IADD R180, R180, 0x1, -R234 ;  /* 0x00000001b4b4a824 */ /* 0x000fe200078e0aea */
[----:B------:R-:W-:Y:S01]  /*56d0*/  ISETP.GT.U32.AND P2, PT, R234, R184, PT ;  /* 0x000000b8ea00720c */ /* 0x000fe20003f44070 */
[----:B------:R-:W-:-:S04]  /*56e0*/  IMAD.HI.U32 R2, R101, R187, RZ ;  /* 0x000000bb65027227 */ /* 0x000fc800078e00ff */
[C---:B------:R-:W-:Y:S02]  /*56f0*/  IMAD R188, R234.reuse, R3, R188 ;  /* 0x00000003eabc7224 */ /* 0x040fe400078e02bc */
[----:B------:R-:W-:Y:S02]  /*5700*/  IMAD.MOV R2, RZ, RZ, -R2 ;  /* 0x000000ffff027224 */ /* 0x000fe400078e0a02 */
[--C-:B------:R-:W-:Y:S01]  /*5710*/  @!P6 IMAD.IADD R185, R185, 0x1, -R234.reuse ;  /* 0x00000001b9b9e824 */ /* 0x100fe200078e0aea */
[C---:B------:R-:W-:Y:S01]  /*5720*/  ISETP.GT.U32.AND P6, PT, R234.reuse, R188, PT ;  /* 0x000000bcea00720c */ /* 0x040fe20003fc4070 */
[----:B------:R-:W-:Y:S01]  /*5730*/  @!P1 IMAD.IADD R183, R183, 0x1, -R234 ;  /* 0x00000001b7b79824 */ /* 0x000fe200078e0aea */
[----:B------:R-:W-:Y:S01]  /*5740*/  ISETP.GE.AND P1, PT, R5, RZ, PT ;  /* 0x000000ff0500720c */ /* 0x000fe20003f26270 */
[----:B------:R-:W-:Y:S02]  /*5750*/  IMAD R187, R234, R2, R187 ;  /* 0x00000002eabb7224 */ /* 0x000fe400078e02bb */
[----:B------:R-:W-:-:S02]  /*5760*/  VIADD R5, R249, 0x6a ;  /* 0x0000006af9057836 */ /* 0x000fc40000000000 */
[----:B------:R-:W-:Y:S01]  /*5770*/  @!P2 IMAD.IADD R184, R184, 0x1, -R234 ;  /* 0x00000001b8b8a824 */ /* 0x000fe200078e0aea */
[----:B------:R-:W-:Y:S01]  /*5780*/  ISETP.GE.AND P2, PT, R6, RZ, PT ;  /* 0x000000ff0600720c */ /* 0x000fe20003f46270 */
[----:B------:R-:W-:Y:S01]  /*5790*/  @!P4 IMAD.MOV R183, RZ, RZ, -R183 ;  /* 0x000000ffffb7c224 */ /* 0x000fe200078e0ab7 */
[C---:B------:R-:W-:Y:S01]  /*57a0*/  ISETP.GT.U32.AND P4, PT, R234.reuse, R187, PT ;  /* 0x000000bbea00720c */ /* 0x040fe20003f84070 */
[----:B------:R-:W-:Y:S01]  /*57b0*/  VIADD R6, R249, 0x6b ;  /* 0x0000006bf9067836 */ /* 0x000fe20000000000 */
[----:B------:R-:W-:Y:S02]  /*57c0*/  IABS R189, R5 ;  /* 0x0000000500bd7213 */ /* 0x000fe40000000000 */
[----:B------:R-:W-:Y:S01]  /*57d0*/  @!P5 IADD3 R181, PT, PT, -R181, RZ, RZ ;  /* 0x000000ffb5b5d210 */ /* 0x000fe20007ffe1ff */
[----:B------:R-:W-:Y:S01]  /*57e0*/  @!P3 IMAD.MOV R180, RZ, RZ, -R180 ;  /* 0x000000ffffb4b224 */ /* 0x000fe200078e0ab4 */
[----:B------:R-:W-:Y:S01]  /*57f0*/  ISETP.GT.U32.AND P5, PT, R234, R186, PT ;  /* 0x000000baea00720c */ /* 0x000fe20003fa4070 */
[----:B------:R-:W-:Y:S01]  /*5800*/  @!P6 IMAD.IADD R188, R188, 0x1, -R234 ;  /* 0x00000001bcbce824 */ /* 0x000fe200078e0aea */
[----:B------:R-:W-:Y:S01]  /*5810*/  ISETP.GT.U32.AND P3, PT, R234, R184, PT ;  /* 0x000000b8ea00720c */ /* 0x000fe20003f64070 */
[----:B------:R-:W-:Y:S01]  /*5820*/  IMAD.HI.U32 R0, R101, R189, RZ ;  /* 0x000000bd65007227 */ /* 0x000fe200078e00ff */
[----:B------:R-:W-:-:S02]  /*5830*/  IABS R190, R6 ;  /* 0x0000000600be7213 */ /* 0x000fc40000000000 */
[----:B------:R-:W-:Y:S01]  /*5840*/  ISETP.GT.U32.AND P6, PT, R234, R188, PT ;  /* 0x000000bcea00720c */ /* 0x000fe20003fc4070 */
[----:B------:R-:W-:Y:S02]  /*5850*/  IMAD.MOV R2, RZ, RZ, -R0 ;  /* 0x000000ffff027224 */ /* 0x000fe400078e0a00 */
[----:B------:R-:W-:-:S04]  /*5860*/  IMAD.HI.U32 R0, R101, R190, RZ ;  /* 0x000000be65007227 */ /* 0x000fc800078e00ff */
[----:B------:R-:W-:Y:S02]  /*5870*/  @!P4 IMAD.IADD R187, R187, 0x1, -R234 ;  /* 0x00000001bbbbc824 */ /* 0x000fe400078e0aea */
[----:B------:R-:W-:Y:S02]  /*5880*/  IMAD.MOV R3, RZ, RZ, -R0 ;  /* 0x000000ffff037224 */ /* 0x000fe400078e0a00 */
[--C-:B------:R-:W-:Y:S01]  /*5890*/  @!P5 IMAD.IADD R186, R186, 0x1, -R234.reuse ;  /* 0x00000001babad824 */ /* 0x100fe200078e0aea */
[----:B------:R-:W-:Y:S01]  /*58a0*/  ISETP.GE.AND P5, PT, R4, RZ, PT ;  /* 0x000000ff0400720c */ /* 0x000fe20003fa6270 */
[----:B------:R-:W-:Y:S01]  /*58b0*/  @!P3 IMAD.IADD R184, R184, 0x1, -R234 ;  /* 0x00000001b8b8b824 */ /* 0x000fe200078e0aea */
[C---:B------:R-:W-:Y:S01]  /*58c0*/  ISETP.GT.U32.AND P4, PT, R234.reuse, R187, PT ;  /* 0x000000bbea00720c */ /* 0x040fe20003f84070 */
[----:B------:R-:W-:Y:S02]  /*58d0*/  VIADD R4, R249, 0x6c ;  /* 0x0000006cf9047836 */ /* 0x000fe40000000000 */
[----:B------:R-:W-:-:S02]  /*58e0*/  IMAD R190, R234, R3, R190 ;  /* 0x00000003eabe7224 */ /* 0x000fc400078e02be */
[----:B------:R-:W-:Y:S01]  /*58f0*/  @!P0 IMAD.MOV R182, RZ, RZ, -R182 ;  /* 0x000000ffffb68224 */ /* 0x000fe200078e0ab6 */
[----:B------:R-:W-:Y:S01]  /*5900*/  ISETP.GE.AND P0, PT, R7, RZ, PT ;  /* 0x000000ff0700720c */ /* 0x000fe20003f06270 */
[----:B------:R-:W-:Y:S01]  /*5910*/  @!P1 IMAD.MOV R184, RZ, RZ, -R184 ;  /* 0x000000ffffb89224 */ /* 0x000fe200078e0ab8 */
[----:B------:R-:W-:Y:S01]  /*5920*/  ISETP.GT.U32.AND P1, PT, R234, R186, PT ;  /* 0x000000baea00720c */ /* 0x000fe20003f24070 */
[----:B------:R-:W-:Y:S01]  /*5930*/  VIADD R7, R249, 0x6d ;  /* 0x0000006df9077836 */ /* 0x000fe20000000000 */
[----:B------:R-:W-:Y:S01]  /*5940*/  IABS R191, R4 ;  /* 0x0000000400bf7213 */ /* 0x000fe20000000000 */
[----:B------:R-:W-:Y:S01]  /*5950*/  @!P6 IMAD.IADD R188, R188, 0x1, -R234 ;  /* 0x00000001bcbce824 */ /* 0x000fe200078e0aea */
[----:B------:R-:W-:Y:S02]  /*5960*/  ISETP.GT.U32.AND P6, PT, R234, R190, PT ;  /* 0x000000beea00720c */ /* 0x000fe40003fc4070 */
[----:B------:R-:W-:Y:S01]  /*5970*/  IABS R192, R7 ;  /* 0x0000000700c07213 */ /* 0x000fe20000000000 */
[----:B------:R-:W-:Y:S01]  /*5980*/  IMAD.HI.U32 R0, R101, R191, RZ ;  /* 0x000000bf65007227 */ /* 0x000fe200078e00ff */
[----:B------:R-:W-:-:S02]  /*5990*/  @!P4 IADD3 R187, PT, PT, R187, -R234, RZ ;  /* 0x800000eabbbbc210 */ /* 0x000fc40007ffe0ff */
[----:B------:R-:W-:Y:S01]  /*59a0*/  ISETP.GE.AND P4, PT, R5, RZ, PT ;  /* 0x000000ff0500720c */ /* 0x000fe20003f86270 */
[----:B------:R-:W-:Y:S02]  /*59b0*/  IMAD R189, R234, R2, R189 ;  /* 0x00000002eabd7224 */ /* 0x000fe400078e02bd */
[----:B------:R-:W-:Y:S02]  /*59c0*/  VIADD R5, R249, 0x6e ;  /* 0x0000006ef9057836 */ /* 0x000fe40000000000 */
[----:B------:R-:W-:-:S04]  /*59d0*/  IMAD.HI.U32 R2, R101, R192, RZ ;  /* 0x000000c065027227 */ /* 0x000fc800078e00ff */
[----:B------:R-:W-:Y:S01]  /*59e0*/  IMAD.MOV R0, RZ, RZ, -R0 ;  /* 0x000000ffff007224 */ /* 0x000fe200078e0a00 */
[----:B------:R-:W-:Y:S01]  /*59f0*/  IABS R193, R5 ;  /* 0x0000000500c17213 */ /* 0x000fe20000000000 */
[----:B------:R-:W-:Y:S02]  /*5a00*/  @!P1 IMAD.IADD R186, R186, 0x1, -R234 ;  /* 0x00000001baba9824 */ /* 0x000fe400078e0aea */
[----:B------:R-:W-:Y:S02]  /*5a10*/  IMAD.MOV R3, RZ, RZ, -R2 ;  /* 0x000000ffff037224 */ /* 0x000fe400078e0a02 */
[----:B------:R-:W-:Y:S02]  /*5a20*/  IMAD R191, R234, R0, R191 ;  /* 0x00000000eabf7224 */ /* 0x000fe400078e02bf */
        /* <DEDUP_REMOVED lines=9> */
[----:B------:R-:W-:Y:S01]  /*5ac0*/  IMAD.MOV R0, RZ, RZ, -R0 ;  /* 0x000000ffff007224 */ /* 0x000fe200078e0a00 */
[----:B------:R-:W-:Y:S01]  /*5ad0*/  ISETP.GE.AND P3, PT, R8, RZ, PT ;  /* 0x000000ff0800720c */ /* 0x000fe20003f66270 */
[----:B------:R-:W-:Y:S02]  /*5ae0*/  VIADD R2, R249, 0x6f ;  /* 0x0000006ff9027836 */ /* 0x000fe40000000000 */
[----:B------:R-:W-:Y:S02]  /*5af0*/  IMAD R193, R234, R0, R193 ;  /* 0x00000000eac17224 */ /* 0x000fe400078e02c1 */
[----:B------:R-:W-:Y:S01]  /*5b00*/  @!P0 IADD3 R190, PT, PT, R190, -R234, RZ ;  /* 0x800000eabebe8210 */ /* 0x000fe20007ffe0ff */
[----:B------:R-:W-:Y:S01]  /*5b10*/  @!P6 IMAD.IADD R191, R191, 0x1, -R234 ;  /* 0x00000001bfbfe824 */ /* 0x000fe200078e0aea */
[----:B------:R-:W-:-:S02]  /*5b20*/  IABS R194, R2 ;  /* 0x0000000200c27213 */ /* 0x000fc40000000000 */
[----:B------:R-:W-:Y:S01]  /*5b30*/  ISETP.GT.U32.AND P0, PT, R234, R193, PT ;  /* 0x000000c1ea00720c */ /* 0x000fe20003f04070 */
[--C-:B------:R-:W-:Y:S02]  /*5b40*/  @!P1 IMAD.IADD R189, R189, 0x1, -R234.reuse ;  /* 0x00000001bdbd9824 */ /* 0x100fe400078e0aea */
[----:B------:R-:W-:Y:S01]  /*5b50*/  @!P5 IMAD.IADD R192, R192, 0x1, -R234 ;  /* 0x00000001c0c0d824 */ /* 0x000fe200078e0aea */
[----:B------:R-:W-:Y:S01]  /*5b60*/  ISETP.GT.U32.AND P5, PT, R234, R191, PT ;  /* 0x000000bfea00720c */ /* 0x000fe20003fa4070 */
[----:B------:R-:W-:-:S04]  /*5b70*/  IMAD.HI.U32 R0, R101, R194, RZ ;  /* 0x000000c265007227 */ /* 0x000fc800078e00ff */
[----:B------:R-:W-:Y:S01]  /*5b80*/  @!P2 IMAD.MOV R185, RZ, RZ, -R185 ;  /* 0x000000ffffb9a224 */ /* 0x000fe200078e0ab9 */
[----:B------:R-:W-:Y:S01]  /*5b90*/  ISETP.GT.U32.AND P2, PT, R234, R189, PT ;  /* 0x000000bdea00720c */ /* 0x000fe20003f44070 */
[----:B------:R-:W-:Y:S01]  /*5ba0*/  @!P3 IMAD.MOV R187, RZ, RZ, -R187 ;  /* 0x000000ffffbbb224 */ /* 0x000fe200078e0abb */
[----:B------:R-:W-:Y:S01]  /*5bb0*/  ISETP.GE.AND P3, PT, R4, RZ, PT ;  /* 0x000000ff0400720c */ /* 0x000fe20003f66270 */
[----:B------:R-:W-:Y:S02]  /*5bc0*/  VIADD R4, R249, 0x70 ;  /* 0x00000070f9047836 */ /* 0x000fe40000000000 */
[----:B------:R-:W-:Y:S02]  /*5bd0*/  IMAD.MOV R3, RZ, RZ, -R0 ;  /* 0x000000ffff037224 */ /* 0x000fe400078e0a00 */
[----:B------:R-:W-:Y:S01]  /*5be0*/  @!P0 IMAD.IADD R193, R193, 0x1, -R234 ;  /* 0x00000001c1c18824 */ /* 0x000fe200078e0aea */
[----:B------:R-:W-:Y:S01]  /*5bf0*/  IABS R195, R4 ;  /* 0x0000000400c37213 */ /* 0x000fe20000000000 */
[----:B------:R-:W-:-:S02]  /*5c00*/  IMAD R194, R234, R3, R194 ;  /* 0x00000003eac27224 */ /* 0x000fc400078e02c2 */
[----:B------:R-:W-:Y:S01]  /*5c10*/  @!P5 IMAD.IADD R191, R191, 0x1, -R234 ;  /* 0x00000001bfbfd824 */ /* 0x000fe200078e0aea */
[C---:B------:R-:W-:Y:S01]  /*5c20*/  ISETP.GT.U32.AND P0, PT, R234.reuse, R193, PT ;  /* 0x000000c1ea00720c */ /* 0x040fe20003f04070 */
[----:B------:R-:W-:Y:S01]  /*5c30*/  IMAD.HI.U32 R0, R101, R195, RZ ;  /* 0x000000c365007227 */ /* 0x000fe200078e00ff */
[----:B------:R-:W-:-:S03]  /*5c40*/  ISETP.GT.U32.AND P5, PT, R234, R194, PT ;  /* 0x000000c2ea00720c */ /* 0x000fc60003fa4070 */
[----:B------:R-:W-:Y:S01]  /*5c50*/  @!P2 IMAD.IADD R189, R189, 0x1, -R234 ;  /* 0x00000001bdbda824 */ /* 0x000fe200078e0aea */
[----:B------:R-:W-:Y:S01]  /*5c60*/  ISETP.GE.AND P6, PT, R5, RZ, PT ;  /* 0x000000ff0500720c */ /* 0x000fe20003fc6270 */
[----:B------:R-:W-:Y:S01]  /*5c70*/  IMAD.MOV R0, RZ, RZ, -R0 ;  /* 0x000000ffff007224 */ /* 0x000fe200078e0a00 */
[----:B------:R-:W-:Y:S01]  /*5c80*/  ISETP.GE.AND P1, PT, R6, RZ, PT ;  /* 0x000000ff0600720c */ /* 0x000fe20003f26270 */
[C---:B------:R-:W-:Y:S02]  /*5c90*/  VIADD R5, R249.reuse, 0x71 ;  /* 0x00000071f9057836 */ /* 0x040fe40000000000 */
[----:B------:R-:W-:Y:S01]  /*5ca0*/  @!P4 IMAD.MOV R189, RZ, RZ, -R189 ;  /* 0x000000ffffbdc224 */ /* 0x000fe200078e0abd */
[C---:B------:R-:W-:Y:S01]  /*5cb0*/  ISETP.GT.U32.AND P4, PT, R234.reuse, R192, PT ;  /* 0x000000c0ea00720c */ /* 0x040fe20003f84070 */
[----:B------:R-:W-:Y:S01]  /*5cc0*/  IMAD R195, R234, R0, R195 ;  /* 0x00000000eac37224 */ /* 0x000fe200078e02c3 */
[----:B------:R-:W-:Y:S01]  /*5cd0*/  IABS R196, R5 ;  /* 0x0000000500c47213 */ /* 0x000fe20000000000 */
[----:B------:R-:W-:Y:S01]  /*5ce0*/  VIADD R6, R249, 0x73 ;  /* 0x00000073f9067836 */ /* 0x000fe20000000000 */
[----:B------:R-:W-:Y:S01]  /*5cf0*/  @!P5 IADD3 R194, PT, PT, R194, -R234, RZ ;  /* 0x800000eac2c2d210 */ /* 0x000fe20007ffe0ff */
[----:B------:R-:W-:Y:S01]  /*5d00*/  @!P0 IMAD.IADD R193, R193, 0x1, -R234 ;  /* 0x00000001c1c18824 */ /* 0x000fe200078e0aea */
[C---:B------:R-:W-:Y:S01]  /*5d10*/  ISETP.GT.U32.AND P0, PT, R234.reuse, R195, PT ;  /* 0x000000c3ea00720c */ /* 0x040fe20003f04070 */
[----:B------:R-:W-:Y:S01]  /*5d20*/  @!P3 IMAD.MOV R191, RZ, RZ, -R191 ;  /* 0x000000ffffbfb224 */ /* 0x000fe200078e0abf */
[----:B------:R-:W-:Y:S01]  /*5d30*/  IABS R198, R6 ;  /* 0x0000000600c67213 */ /* 0x000fe20000000000 */
[----:B------:R-:W-:Y:S01]  /*5d40*/  IMAD.HI.U32 R0, R101, R196, RZ ;  /* 0x000000c465007227 */ /* 0x000fe200078e00ff */
[----:B------:R-:W-:-:S03]  /*5d50*/  ISETP.GT.U32.AND P3, PT, R234, R194, PT ;  /* 0x000000c2ea00720c */ /* 0x000fc60003f64070 */
[----:B------:R-:W-:Y:S01]  /*5d60*/  @!P1 IMAD.MOV R190, RZ, RZ, -R190 ;  /* 0x000000ffffbe9224 */ /* 0x000fe200078e0abe */
[----:B------:R-:W-:Y:S01]  /*5d70*/  ISETP.GE.AND P1, PT, R2, RZ, PT ;  /* 0x000000ff0200720c */ /* 0x000fe20003f26270 */
[----:B------:R-:W-:Y:S01]  /*5d80*/  @!P4 IMAD.IADD R192, R192, 0x1, -R234 ;  /* 0x00000001c0c0c824 */ /* 0x000fe200078e0aea */
[----:B------:R-:W-:Y:S01]  /*5d90*/  ISETP.GE.AND P4, PT, R4, RZ, PT ;  /* 0x000000ff0400720c */ /* 0x000fe20003f86270 */
[----:B------:R-:W-:Y:S02]  /*5da0*/  IMAD.MOV R3, RZ, RZ, -R0 ;  /* 0x000000ffff037224 */ /* 0x000fe400078e0a00 */
[----:B------:R-:W-:-:S04]  /*5db0*/  IMAD.HI.U32 R2, R101, R198, RZ ;  /* 0x000000c665027227 */ /* 0x000fc800078e00ff */
[----:B------:R-:W-:Y:S02]  /*5dc0*/  VIADD R4, R249, 0x72 ;  /* 0x00000072f9047836 */ /* 0x000fe40000000000 */
[----:B------:R-:W-:Y:S02]  /*5dd0*/  IMAD R196, R234, R3, R196 ;  /* 0x00000003eac47224 */ /* 0x000fe400078e02c4 */
[----:B------:R-:W-:Y:S01]  /*5de0*/  IMAD.MOV R3, RZ, RZ, -R2 ;  /* 0x000000ffff037224 */ /* 0x000fe200078e0a02 */
[----:B------:R-:W-:Y:S01]  /*5df0*/  IABS R197, R4 ;  /* 0x0000000400c57213 */ /* 0x000fe20000000000 */
[--C-:B------:R-:W-:Y:S01]  /*5e00*/  @!P0 IMAD.IADD R195, R195, 0x1, -R234.reuse ;  /* 0x00000001c3c38824 */ /* 0x100fe200078e0aea */
[----:B------:R-:W-:Y:S01]  /*5e10*/  ISETP.GE.AND P2, PT, R7, RZ, PT ;  /* 0x000000ff0700720c */ /* 0x000fe20003f46270 */
[----:B------:R-:W-:Y:S02]  /*5e20*/  @!P3 IMAD.IADD R194, R194, 0x1, -R234 ;  /* 0x00000001c2c2b824 */ /* 0x000fe400078e0aea */
[C---:B------:R-:W-:Y:S01]  /*5e30*/  IMAD R198, R234.reuse, R3, R198 ;  /* 0x00000003eac67224 */ /* 0x040fe200078e02c6 */
[----:B------:R-:W-:Y:S01]  /*5e40*/  ISETP.GT.U32.AND P0, PT, R234, R195, PT ;  /* 0x000000c3ea00720c */ /* 0x000fe20003f04070 */
[----:B------:R-:W-:-:S04]  /*5e50*/  IMAD.HI.U32 R0, R101, R197, RZ ;  /* 0x000000c565007227 */ /* 0x000fc800078e00ff */
[----:B------:R-:W-:Y:S01]  /*5e60*/  @!P1 IMAD.MOV R194, RZ, RZ, -R194 ;  /* 0x000000ffffc29224 */ /* 0x000fe200078e0ac2 */
[C---:B------:R-:W-:Y:S01]  /*5e70*/  ISETP.GT.U32.AND P1, PT, R234.reuse, R198, PT ;  /* 0x000000c6ea00720c */ /* 0x040fe20003f24070 */
[----:B------:R-:W-:Y:S02]  /*5e80*/  IMAD.MOV R0, RZ, RZ, -R0 ;  /* 0x000000ffff007224 */ /* 0x000fe400078e0a00 */
[----:B------:R-:W-:Y:S02]  /*5e90*/  @!P2 IMAD.MOV R192, RZ, RZ, -R192 ;  /* 0x000000ffffc0a224 */ /* 0x000fe400078e0ac0 */
[C---:B------:R-:W-:Y:S01]  /*5ea0*/  IMAD R197, R234.reuse, R0, R197 ;  /* 0x00000000eac57224 */ /* 0x040fe200078e02c5 */
[C---:B------:R-:W-:Y:S01]  /*5eb0*/  ISETP.GT.U32.AND P2, PT, R234.reuse, R196, PT ;  /* 0x000000c4ea00720c */ /* 0x040fe20003f44070 */
[----:B------:R-:W-:Y:S01]  /*5ec0*/  @!P0 IMAD.IADD R195, R195, 0x1, -R234 ;  /* 0x00000001c3c38824 */ /* 0x000fe200078e0aea */
[----:B------:R-:W-:Y:S02]  /*5ed0*/  ISETP.GE.AND P5, PT, R5, RZ, PT ;  /* 0x000000ff0500720c */ /* 0x000fe40003fa6270 */
[----:B------:R-:W-:Y:S01]  /*5ee0*/  ISETP.GT.U32.AND P0, PT, R234, R197, PT ;  /* 0x000000c5ea00720c */ /* 0x000fe20003f04070 */
[----:B------:R-:W-:-:S02]  /*5ef0*/  VIADD R5, R249, 0x76 ;  /* 0x00000076f9057836 */ /* 0x000fc40000000000 */
[--C-:B------:R-:W-:Y:S02]  /*5f00*/  @!P1 IMAD.IADD R198, R198, 0x1, -R234.reuse ;  /* 0x00000001c6c69824 */ /* 0x100fe400078e0aea */
[C---:B------:R-:W-:Y:S01]  /*5f10*/  VIADD R2, R249.reuse, 0x74 ;  /* 0x00000074f9027836 */ /* 0x040fe20000000000 */
[----:B------:R-:W-:Y:S02]  /*5f20*/  IABS R201, R5 ;  /* 0x0000000500c97213 */ /* 0x000fe40000000000 */
[----:B------:R-:W-:Y:S01]  /*5f30*/  ISETP.GT.U32.AND P1, PT, R234, R198, PT ;  /* 0x000000c6ea00720c */ /* 0x000fe20003f24070 */
[----:B------:R-:W-:Y:S01]  /*5f40*/  @!P6 IMAD.MOV R193, RZ, RZ, -R193 ;  /* 0x000000ffffc1e224 */ /* 0x000fe200078e0ac1 */
[----:B------:R-:W-:Y:S01]  /*5f50*/  ISETP.GE.AND P6, PT, R4, RZ, PT ;  /* 0x000000ff0400720c */ /* 0x000fe20003fc6270 */
[----:B------:R-:W-:Y:S01]  /*5f60*/  @!P2 IMAD.IADD R196, R196, 0x1, -R234 ;  /* 0x00000001c4c4a824 */ /* 0x000fe200078e0aea */
[----:B------:R-:W-:Y:S01]  /*5f70*/  ISETP.GE.AND P3, PT, R6, RZ, PT ;  /* 0x000000ff0600720c */ /* 0x000fe20003f66270 */
[----:B------:R-:W-:Y:S01]  /*5f80*/  @!P4 IMAD.MOV R195, RZ, RZ, -R195 ;  /* 0x000000ffffc3c224 */ /* 0x000fe200078e0ac3 */
[----:B------:R-:W-:Y:S01]  /*5f90*/  IABS R199, R2 ;  /* 0x0000000200c77213 */ /* 0x000fe20000000000 */
[----:B------:R-:W-:Y:S01]  /*5fa0*/  VIADD R4, R249, 0x75 ;  /* 0x00000075f9047836 */ /* 0x000fe20000000000 */
[----:B------:R-:W-:Y:S01]  /*5fb0*/  ISETP.GE.AND P4, PT, R2, RZ, PT ;  /* 0x000000ff0200720c */ /* 0x000fe20003f86270 */
[----:B------:R-:W-:Y:S01]  /*5fc0*/  IMAD.HI.U32 R2, R101, R201, RZ ;  /* 0x000000c965027227 */ /* 0x000fe200078e00ff */
[----:B------:R-:W-:-:S02]  /*5fd0*/  @!P0 IADD3 R197, PT, PT, R197, -R234, RZ ;  /* 0x800000eac5c58210 */ /* 0x000fc40007ffe0ff */
[C---:B------:R-:W-:Y:S01]  /*5fe0*/  ISETP.GT.U32.AND P2, PT, R234.reuse, R196, PT ;  /* 0x000000c4ea00720c */ /* 0x040fe20003f44070 */
[----:B------:R-:W-:Y:S01]  /*5ff0*/  IMAD.MOV R2, RZ, RZ, -R2 ;  /* 0x000000ffff027224 */ /* 0x000fe200078e0a02 */
[----:B------:R-:W-:Y:S01]  /*6000*/  IABS R200, R4 ;  /* 0x0000000400c87213 */ /* 0x000fe20000000000 */
[----:B------:R-:W-:Y:S01]  /*6010*/  IMAD.HI.U32 R0, R101, R199, RZ ;  /* 0x000000c765007227 */ /* 0x000fe200078e00ff */
[----:B------:R-:W-:-:S03]  /*6020*/  ISETP.GT.U32.AND P0, PT, R234, R197, PT ;  /* 0x000000c5ea00720c */ /* 0x000fc60003f04070 */
[----:B------:R-:W-:Y:S02]  /*6030*/  IMAD R201, R234, R2, R201 ;  /* 0x00000002eac97224 */ /* 0x000fe400078e02c9 */
[----:B------:R-:W-:Y:S02]  /*6040*/  @!P1 IMAD.IADD R198, R198, 0x1, -R234 ;  /* 0x00000001c6c69824 */ /* 0x000fe400078e0aea */
[----:B------:R-:W-:Y:S02]  /*6050*/  IMAD.MOV R3, RZ, RZ, -R0 ;  /* 0x000000ffff037224 */ /* 0x000fe400078e0a00 */
[----:B------:R-:W-:-:S04]  /*6060*/  IMAD.HI.U32 R0, R101, R200, RZ ;  /* 0x000000c865007227 */ /* 0x000fc800078e00ff */
[----:B------:R-:W-:Y:S01]  /*6070*/  @!P3 IMAD.MOV R198, RZ, RZ, -R198 ;  /* 0x000000ffffc6b224 */ /* 0x000fe200078e0ac6 */
[C---:B------:R-:W-:Y:S01]  /*6080*/  ISETP.GT.U32.AND P3, PT, R234.reuse, R201, PT ;  /* 0x000000c9ea00720c */ /* 0x040fe20003f64070 */
[----:B------:R-:W-:Y:S02]  /*6090*/  IMAD R199, R234, R3, R199 ;  /* 0x00000003eac77224 */ /* 0x000fe400078e02c7 */
[----:B------:R-:W-:Y:S02]  /*60a0*/  IMAD.MOV R3, RZ, RZ, -R0 ;  /* 0x000000ffff037224 */ /* 0x000fe400078e0a00 */
[--C-:B------:R-:W-:Y:S01]  /*60b0*/  @!P2 IMAD.IADD R196, R196, 0x1, -R234.reuse ;  /* 0x00000001c4c4a824 */ /* 0x100fe200078e0aea */
[----:B------:R-:W-:Y:S01]  /*60c0*/  ISETP.GE.AND P2, PT, R4, RZ, PT ;  /* 0x000000ff0400720c */ /* 0x000fe20003f46270 */
[----:B------:R-:W-:Y:S02]  /*60d0*/  @!P0 IMAD.IADD R197, R197, 0x1, -R234 ;  /* 0x00000001c5c58824 */ /* 0x000fe400078e0aea */
[----:B------:R-:W-:-:S02]  /*60e0*/  IMAD R200, R234, R3, R200 ;  /* 0x00000003eac87224 */ /* 0x000fc400078e02c8 */
[----:B------:R-:W-:Y:S01]  /*60f0*/  VIADD R4, R249, 0x78 ;  /* 0x00000078f9047836 */ /* 0x000fe20000000000 */
[C---:B------:R-:W-:Y:S01]  /*6100*/  ISETP.GT.U32.AND P0, PT, R234.reuse, R199, PT ;  /* 0x000000c7ea00720c */ /* 0x040fe20003f04070 */
[----:B------:R-:W-:Y:S01]  /*6110*/  @!P6 IMAD.MOV R197, RZ, RZ, -R197 ;  /* 0x000000ffffc5e224 */ /* 0x000fe200078e0ac5 */
[C---:B------:R-:W-:Y:S02]  /*6120*/  ISETP.GT.U32.AND P6, PT, R234.reuse, R200, PT ;  /* 0x000000c8ea00720c */ /* 0x040fe40003fc4070 */
[----:B------:R-:W-:Y:S01]  /*6130*/  IABS R203, R4 ;  /* 0x0000000400cb7213 */ /* 0x000fe20000000000 */
[----:B------:R-:W-:Y:S02]  /*6140*/  @!P3 IMAD.IADD R201, R201, 0x1, -R234 ;  /* 0x00000001c9c9b824 */ /* 0x000fe400078e0aea */
[----:B------:R-:W-:Y:S02]  /*6150*/  VIADD R6, R249, 0x7a ;  /* 0x0000007af9067836 */ /* 0x000fe40000000000 */
[----:B------:R-:W-:Y:S01]  /*6160*/  IMAD.HI.U32 R2, R101, R203, RZ ;  /* 0x000000cb65027227 */ /* 0x000fe200078e00ff */
[----:B------:R-:W-:-:S02]  /*6170*/  ISETP.GT.U32.AND P3, PT, R234, R201, PT ;  /* 0x000000c9ea00720c */ /* 0x000fc40003f64070 */
[----:B------:R-:W-:Y:S01]  /*6180*/  IABS R205, R6 ;  /* 0x0000000600cd7213 */ /* 0x000fe20000000000 */
[----:B------:R-:W-:Y:S02]  /*6190*/  IMAD.MOV R2, RZ, RZ, -R2 ;  /* 0x000000ffff027224 */ /* 0x000fe400078e0a02 */
[----:B------:R-:W-:Y:S01]  /*61a0*/  @!P0 IMAD.IADD R199, R199, 0x1, -R234 ;  /* 0x00000001c7c78824 */ /* 0x000fe200078e0aea */
[----:B------:R-:W-:Y:S01]  /*61b0*/  @!P6 IADD3 R200, PT, PT, R200, -R234, RZ ;  /* 0x800000eac8c8e210 */ /* 0x000fe20007ffe0ff */
[----:B------:R-:W-:Y:S01]  /*61c0*/  @!P5 IMAD.MOV R196, RZ, RZ, -R196 ;  /* 0x000000ffffc4d224 */ /* 0x000fe200078e0ac4 */
[----:B------:R-:W-:Y:S01]  /*61d0*/  ISETP.GE.AND P5, PT, R5, RZ, PT ;  /* 0x000000ff0500720c */ /* 0x000fe20003fa6270 */
[----:B------:R-:W-:Y:S02]  /*61e0*/  VIADD R0, R249, 0x77 ;  /* 0x00000077f9007836 */ /* 0x000fe40000000000 */
[C---:B------:R-:W-:Y:S01]  /*61f0*/  IMAD R203, R234.reuse, R2, R203 ;  /* 0x00000002eacb7224 */ /* 0x040fe200078e02cb */
[C---:B------:R-:W-:Y:S01]  /*6200*/  ISETP.GT.U32.AND P0, PT, R234.reuse, R199, PT ;  /* 0x000000c7ea00720c */ /* 0x040fe20003f04070 */
[----:B------:R-:W-:Y:S01]  /*6210*/  IMAD.HI.U32 R2, R101, R205, RZ ;  /* 0x000000cd65027227 */ /* 0x000fe200078e00ff */
[----:B------:R-:W-:-:S02]  /*6220*/  ISETP.GT.U32.AND P6, PT, R234, R200, PT ;  /* 0x000000c8ea00720c */ /* 0x000fc40003fc4070 */
[----:B------:R-:W-:Y:S01]  /*6230*/  IABS R202, R0 ;  /* 0x0000000000ca7213 */ /* 0x000fe20000000000 */
[----:B------:R-:W-:Y:S02]  /*6240*/  VIADD R5, R249, 0x79 ;  /* 0x00000079f9057836 */ /* 0x000fe40000000000 */
[----:B------:R-:W-:Y:S01]  /*6250*/  IMAD.MOV R2, RZ, RZ, -R2 ;  /* 0x000000ffff027224 */ /* 0x000fe200078e0a02 */
[----:B------:R-:W-:Y:S02]  /*6260*/  @!P3 IADD3 R201, PT, PT, R201, -R234, RZ ;  /* 0x800000eac9c9b210 */ /* 0x000fe40007ffe0ff */
[----:B------:R-:W-:Y:S01]  /*6270*/  ISETP.GE.AND P1, PT, R0, RZ, PT ;  /* 0x000000ff0000720c */ /* 0x000fe20003f26270 */
[----:B------:R-:W-:Y:S01]  /*6280*/  IMAD R205, R234, R2, R205 ;  /* 0x00000002eacd7224 */ /* 0x000fe200078e02cd */
[----:B------:R-:W-:Y:S01]  /*6290*/  IABS R204, R5 ;  /* 0x0000000500cc7213 */ /* 0x000fe20000000000 */
[----:B------:R-:W-:-:S04]  /*62a0*/  IMAD.HI.U32 R0, R101, R202, RZ ;  /* 0x000000ca65007227 */ /* 0x000fc800078e00ff */
[----:B------:R-:W-:Y:S01]  /*62b0*/  @!P5 IMAD.MOV R201, RZ, RZ, -R201 ;  /* 0x000000ffffc9d224 */ /* 0x000fe200078e0ac9 */
[----:B------:R-:W-:Y:S01]  /*62c0*/  ISETP.GT.U32.AND P5, PT, R234, R205, PT ;  /* 0x000000cdea00720c */ /* 0x000fe20003fa4070 */
[----:B------:R-:W-:Y:S02]  /*62d0*/  IMAD.MOV R3, RZ, RZ, -R0 ;  /* 0x000000ffff037224 */ /* 0x000fe400078e0a00 */
[----:B------:R-:W-:-:S04]  /*62e0*/  IMAD.HI.U32 R0, R101, R204, RZ ;  /* 0x000000cc65007227 */ /* 0x000fc800078e00ff */
[--C-:B------:R-:W-:Y:S01]  /*62f0*/  @!P0 IMAD.IADD R199, R199, 0x1, -R234.reuse ;  /* 0x00000001c7c78824 */ /* 0x100fe200078e0aea */
[----:B------:R-:W-:Y:S01]  /*6300*/  ISETP.GE.AND P0, PT, R4, RZ, PT ;  /* 0x000000ff0400720c */ /* 0x000fe20003f06270 */
[----:B------:R-:W-:Y:S02]  /*6310*/  @!P6 IMAD.IADD R200, R200, 0x1, -R234 ;  /* 0x00000001c8c8e824 */ /* 0x000fe400078e0aea */
[C---:B------:R-:W-:Y:S02]  /*6320*/  IMAD R202, R234.reuse, R3, R202 ;  /* 0x00000003eaca7224 */ /* 0x040fe400078e02ca */
[----:B------:R-:W-:Y:S02]  /*6330*/  VIADD R4, R249, 0x7b ;  /* 0x0000007bf9047836 */ /* 0x000fe40000000000 */
[----:B------:R-:W-:Y:S02]  /*6340*/  IMAD.MOV R3, RZ, RZ, -R0 ;  /* 0x000000ffff037224 */ /* 0x000fe400078e0a00 */
[----:B------:R-:W-:Y:S01]  /*6350*/  @!P4 IMAD.MOV R199, RZ, RZ, -R199 ;  /* 0x000000ffffc7c224 */ /* 0x000fe200078e0ac7 */
[C---:B------:R-:W-:Y:S01]  /*6360*/  ISETP.GT.U32.AND P4, PT, R234.reuse, R203, PT ;  /* 0x000000cbea00720c */ /* 0x040fe20003f84070 */
[----:B------:R-:W-:Y:S01]  /*6370*/  @!P2 IMAD.MOV R200, RZ, RZ, -R200 ;  /* 0x000000ffffc8a224 */ /* 0x000fe200078e0ac8 */
[----:B------:R-:W-:Y:S01]  /*6380*/  ISETP.GE.AND P2, PT, R5, RZ, PT ;  /* 0x000000ff0500720c */ /* 0x000fe20003f46270 */
[C---:B------:R-:W-:Y:S01]  /*6390*/  IMAD R204, R234.reuse, R3, R204 ;  /* 0x00000003eacc7224 */ /* 0x040fe200078e02cc */
[----:B------:R-:W-:Y:S01]  /*63a0*/  IABS R206, R4 ;  /* 0x0000000400ce7213 */ /* 0x000fe20000000000 */
[----:B------:R-:W-:Y:S01]  /*63b0*/  VIADD R5, R249, 0x7c ;  /* 0x0000007cf9057836 */ /* 0x000fe20000000000 */
[C---:B------:R-:W-:Y:S01]  /*63c0*/  ISETP.GT.U32.AND P6, PT, R234.reuse, R202, PT ;  /* 0x000000caea00720c */ /* 0x040fe20003fc4070 */
[----:B------:R-:W-:Y:S01]  /*63d0*/  @!P5 IMAD.IADD R205, R205, 0x1, -R234 ;  /* 0x00000001cdcdd824 */ /* 0x000fe200078e0aea */
[----:B------:R-:W-:Y:S01]  /*63e0*/  ISETP.GT.U32.AND P3, PT, R234, R204, PT ;  /* 0x000000ccea00720c */ /* 0x000fe20003f64070 */
[----:B------:R-:W-:Y:S01]  /*63f0*/  IMAD.HI.U32 R0, R101, R206, RZ ;  /* 0x000000ce65007227 */ /* 0x000fe200078e00ff */
[----:B------:R-:W-:-:S02]  /*6400*/  IABS R207, R5 ;  /* 0x0000000500cf7213 */ /* 0x000fc40000000000 */
[----:B------:R-:W-:Y:S01]  /*6410*/  ISETP.GT.U32.AND P5, PT, R234, R205, PT ;  /* 0x000000cdea00720c */ /* 0x000fe20003fa4070 */
[----:B------:R-:W-:Y:S02]  /*6420*/  IMAD.MOV R3, RZ, RZ, -R0 ;  /* 0x000000ffff037224 */ /* 0x000fe400078e0a00 */
[----:B------:R-:W-:Y:S02]  /*6430*/  @!P4 IMAD.IADD R203, R203, 0x1, -R234 ;  /* 0x00000001cbcbc824 */ /* 0x000fe400078e0aea */
[----:B------:R-:W-:-:S03]  /*6440*/  IMAD.HI.U32 R0, R101, R207, RZ ;  /* 0x000000cf65007227 */ /* 0x000fc600078e00ff */
[----:B------:R-:W-:Y:S01]  /*6450*/  ISETP.GT.U32.AND P4, PT, R234, R203, PT ;  /* 0x000000cbea00720c */ /* 0x000fe20003f84070 */
[----:B------:R-:W-:Y:S02]  /*6460*/  IMAD.MOV R0, RZ, RZ, -R0 ;  /* 0x000000ffff007224 */ /* 0x000fe400078e0a00 */
[--C-:B------:R-:W-:Y:S02]  /*6470*/  @!P6 IMAD.IADD R202, R202, 0x1, -R234.reuse ;  /* 0x00000001cacae824 */ /* 0x100fe400078e0aea */
[----:B------:R-:W-:Y:S02]  /*6480*/  @!P3 IMAD.IADD R204, R204, 0x1, -R234 ;  /* 0x00000001ccccb824 */ /* 0x000fe400078e0aea */
[C---:B------:R-:W-:Y:S01]  /*6490*/  IMAD R207, R234.reuse, R0, R207 ;  /* 0x00000000eacf7224 */ /* 0x040fe200078e02cf */
[----:B------:R-:W-:Y:S01]  /*64a0*/  @!P5 IADD3 R205, PT, PT, R205, -R234, RZ ;  /* 0x800000eacdcdd210 */ /* 0x000fe20007ffe0ff */
[C---:B------:R-:W-:Y:S01]  /*64b0*/  IMAD R206, R234.reuse, R3, R206 ;  /* 0x00000003eace7224 */ /* 0x040fe200078e02ce */
[----:B------:R-:W-:-:S02]  /*64c0*/  ISETP.GT.U32.AND P6, PT, R234, R202, PT ;  /* 0x000000caea00720c */ /* 0x000fc40003fc4070 */
[C---:B------:R-:W-:Y:S02]  /*64d0*/  ISETP.GT.U32.AND P3, PT, R234.reuse, R204, PT ;  /* 0x000000ccea00720c */ /* 0x040fe40003f64070 */
[C---:B------:R-:W-:Y:S01]  /*64e0*/  ISETP.GT.U32.AND P5, PT, R234.reuse, R207, PT ;  /* 0x000000cfea00720c */ /* 0x040fe20003fa4070 */
[----:B------:R-:W-:Y:S02]  /*64f0*/  VIADD R7, R249, 0x7d ;  /* 0x0000007df9077836 */ /* 0x000fe40000000000 */
[----:B------:R-:W-:Y:S01]  /*6500*/  @!P4 IMAD.IADD R203, R203, 0x1, -R234 ;  /* 0x00000001cbcbc824 */ /* 0x000fe200078e0aea */
[----:B------:R-:W-:Y:S01]  /*6510*/  ISETP.GT.U32.AND P4, PT, R234, R206, PT ;  /* 0x000000ceea00720c */ /* 0x000fe20003f84070 */
[----:B------:R-:W-:Y:S01]  /*6520*/  VIADD R0, R249, 0x7e ;  /* 0x0000007ef9007836 */ /* 0x000fe20000000000 */
[----:B------:R-:W-:-:S03]  /*6530*/  IABS R208, R7 ;  /* 0x0000000700d07213 */ /* 0x000fc60000000000 */
[--C-:B------:R-:W-:Y:S01]  /*6540*/  @!P6 IMAD.IADD R202, R202, 0x1, -R234.reuse ;  /* 0x00000001cacae824 */ /* 0x100fe200078e0aea */
[----:B------:R-:W-:Y:S01]  /*6550*/  ISETP.GE.AND P6, PT, R6, RZ, PT ;  /* 0x000000ff0600720c */ /* 0x000fe20003fc6270 */
[--C-:B------:R-:W-:Y:S01]  /*6560*/  @!P3 IMAD.IADD R204, R204, 0x1, -R234.reuse ;  /* 0x00000001ccccb824 */ /* 0x100fe200078e0aea */
[----:B------:R-:W-:Y:S01]  /*6570*/  IABS R209, R0 ;  /* 0x0000000000d17213 */ /* 0x000fe20000000000 */
[----:B------:R-:W-:Y:S02]  /*6580*/  @!P5 IMAD.IADD R207, R207, 0x1, -R234 ;  /* 0x00000001cfcfd824 */ /* 0x000fe400078e0aea */
[----:B------:R-:W-:-:S03]  /*6590*/  IMAD.HI.U32 R2, R101, R208, RZ ;  /* 0x000000d065027227 */ /* 0x000fc600078e00ff */
[----:B------:R-:W-:Y:S01]  /*65a0*/  ISETP.GT.U32.AND P5, PT, R234, R207, PT ;  /* 0x000000cfea00720c */ /* 0x000fe20003fa4070 */
[----:B------:R-:W-:Y:S01]  /*65b0*/  @!P2 IMAD.MOV R204, RZ, RZ, -R204 ;  /* 0x000000ffffcca224 */ /* 0x000fe200078e0acc */
[----:B------:R-:W-:Y:S01]  /*65c0*/  ISETP.GE.AND P2, PT, R0, RZ, PT ;  /* 0x000000ff0000720c */ /* 0x000fe20003f46270 */
[----:B------:R-:W-:Y:S02]  /*65d0*/  IMAD.MOV R3, RZ, RZ, -R2 ;  /* 0x000000ffff037224 */ /* 0x000fe400078e0a02 */
[----:B------:R-:W-:Y:S02]  /*65e0*/  @!P4 IMAD.IADD R206, R206, 0x1, -R234 ;  /* 0x00000001cecec824 */ /* 0x000fe400078e0aea */
[----:B------:R-:W-:Y:S02]  /*65f0*/  VIADD R2, R249, 0x7f ;  /* 0x0000007ff9027836 */ /* 0x000fe40000000000 */
[----:B------:R-:W-:Y:S01]  /*6600*/  IMAD.HI.U32 R0, R101, R209, RZ ;  /* 0x000000d165007227 */ /* 0x000fe200078e00ff */
[----:B------:R-:W-:-:S02]  /*6610*/  ISETP.GT.U32.AND P4, PT, R234, R206, PT ;  /* 0x000000ceea00720c */ /* 0x000fc40003f84070 */
[----:B------:R-:W-:Y:S01]  /*6620*/  IABS R210, R2 ;  /* 0x0000000200d27213 */ /* 0x000fe20000000000 */
[----:B------:R-:W-:Y:S02]  /*6630*/  IMAD.MOV R0, RZ, RZ, -R0 ;  /* 0x000000ffff007224 */ /* 0x000fe400078e0a00 */
[----:B------:R-:W-:Y:S01]  /*6640*/  @!P1 IMAD.MOV R202, RZ, RZ, -R202 ;  /* 0x000000ffffca9224 */ /* 0x000fe200078e0aca */
[----:B------:R-:W-:Y:S01]  /*6650*/  ISETP.GE.AND P1, PT, R4, RZ, PT ;  /* 0x000000ff0400720c */ /* 0x000fe20003f26270 */
[----:B------:R-:W-:Y:S01]  /*6660*/  @!P6 IMAD.MOV R205, RZ, RZ, -R205 ;  /* 0x000000ffffcde224 */ /* 0x000fe200078e0acd */
[----:B------:R-:W-:Y:S01]  /*6670*/  ISETP.GE.AND P6, PT, R2, RZ, PT ;  /* 0x000000ff0200720c */ /* 0x000fe20003fc6270 */
[----:B------:R-:W-:Y:S02]  /*6680*/  IMAD R209, R234, R0, R209 ;  /* 0x00000000ead17224 */ /* 0x000fe400078e02d1 */
[----:B------:R-:W-:-:S04]  /*6690*/  IMAD.HI.U32 R2, R101, R210, RZ ;  /* 0x000000d265027227 */ /* 0x000fc800078e00ff */
[----:B------:R-:W-:Y:S01]  /*66a0*/  @!P5 IMAD.IADD R207, R207, 0x1, -R234 ;  /* 0x00000001cfcfd824 */ /* 0x000fe200078e0aea */
[C---:B------:R-:W-:Y:S01]  /*66b0*/  ISETP.GT.U32.AND P5, PT, R234.reuse, R209, PT ;  /* 0x000000d1ea00720c */ /* 0x040fe20003fa4070 */
[----:B------:R-:W-:Y:S02]  /*66c0*/  IMAD R208, R234, R3, R208 ;  /* 0x00000003ead07224 */ /* 0x000fe400078e02d0 */
[----:B------:R-:W-:Y:S02]  /*66d0*/  IMAD.MOV R3, RZ, RZ, -R2 ;  /* 0x000000ffff037224 */ /* 0x000fe400078e0a02 */
[----:B------:R-:W-:Y:S02]  /*66e0*/  @!P4 IMAD.IADD R206, R206, 0x1, -R234 ;  /* 0x00000001cecec824 */ /* 0x000fe400078e0aea */
[----:B------:R-:W-:Y:S02]  /*66f0*/  IMAD R210, R234, R3, R210 ;  /* 0x00000003ead27224 */ /* 0x000fe400078e02d2 */
[----:B------:R-:W-:Y:S01]  /*6700*/  @!P0 IMAD.MOV R203, RZ, RZ, -R203 ;  /* 0x000000ffffcb8224 */ /* 0x000fe200078e0acb */
[----:B------:R-:W-:Y:S01]  /*6710*/  ISETP.GE.AND P0, PT, R5, RZ, PT ;  /* 0x000000ff0500720c */ /* 0x000fe20003f06270 */
[----:B------:R-:W-:-:S02]  /*6720*/  VIADD R4, R249, 0x80 ;  /* 0x00000080f9047836 */ /* 0x000fc40000000000 */
[----:B------:R-:W-:Y:S01]  /*6730*/  @!P1 IMAD.MOV R206, RZ, RZ, -R206 ;  /* 0x000000ffffce9224 */ /* 0x000fe200078e0ace */
[----:B------:R-:W-:Y:S01]  /*6740*/  ISETP.GT.U32.AND P1, PT, R234, R210, PT ;  /* 0x000000d2ea00720c */ /* 0x000fe20003f24070 */
[----:B------:R-:W-:Y:S01]  /*6750*/  @!P5 IMAD.IADD R209, R209, 0x1, -R234 ;  /* 0x00000001d1d1d824 */ /* 0x000fe200078e0aea */
[----:B------:R-:W-:Y:S01]  /*6760*/  IABS R211, R4 ;  /* 0x0000000400d37213 */ /* 0x000fe20000000000 */
[----:B------:R-:W-:-:S03]  /*6770*/  VIADD R5, R249, 0x81 ;  /* 0x00000081f9057836 */ /* 0x000fc60000000000 */
[----:B------:R-:W-:Y:S01]  /*6780*/  ISETP.GT.U32.AND P5, PT, R234, R209, PT ;  /* 0x000000d1ea00720c */ /* 0x000fe20003fa4070 */
[----:B------:R-:W-:Y:S02]  /*6790*/  IMAD.HI.U32 R0, R101, R211, RZ ;  /* 0x000000d365007227 */ /* 0x000fe400078e00ff */
[----:B------:R-:W-:Y:S02]  /*67a0*/  @!P0 IADD3 R207, PT, PT, -R207, RZ, RZ ;  /* 0x000000ffcfcf8210 */ /* 0x000fe40007ffe1ff */
[----:B------:R-:W-:Y:S01]  /*67b0*/  ISETP.GE.AND P0, PT, R4, RZ, PT ;  /* 0x000000ff0400720c */ /* 0x000fe20003f06270 */
[----:B------:R-:W-:Y:S01]  /*67c0*/  IMAD.MOV R0, RZ, RZ, -R0 ;  /* 0x000000ffff007224 */ /* 0x000fe200078e0a00 */
[----:B------:R-:W-:Y:S01]  /*67d0*/  IABS R212, R5 ;  /* 0x0000000500d47213 */ /* 0x000fe20000000000 */
[----:B------:R-:W-:Y:S01]  /*67e0*/  VIADD R4, R249, 0x82 ;  /* 0x00000082f9047836 */ /* 0x000fe20000000000 */
[----:B------:R-:W-:Y:S01]  /*67f0*/  ISETP.GT.U32.AND P4, PT, R234, R208, PT ;  /* 0x000000d0ea00720c */ /* 0x000fe20003f84070 */
[----:B------:R-:W-:-:S02]  /*6800*/  @!P1 IMAD.IADD R210, R210, 0x1, -R234 ;  /* 0x00000001d2d29824 */ /* 0x000fc400078e0aea */
[C---:B------:R-:W-:Y:S01]  /*6810*/  IMAD R211, R234.reuse, R0, R211 ;  /* 0x00000000ead37224 */ /* 0x040fe200078e02d3 */
[----:B------:R-:W-:Y:S01]  /*6820*/  IABS R213, R4 ;  /* 0x0000000400d57213 */ /* 0x000fe20000000000 */
[----:B------:R-:W-:Y:S01]  /*6830*/  IMAD.HI.U32 R2, R101, R212, RZ ;  /* 0x000000d465027227 */ /* 0x000fe200078e00ff */
[----:B------:R-:W-:-:S03]  /*6840*/  ISETP.GT.U32.AND P1, PT, R234, R210, PT ;  /* 0x000000d2ea00720c */ /* 0x000fc60003f24070 */
[----:B------:R-:W-:Y:S01]  /*6850*/  @!P5 IMAD.IADD R209, R209, 0x1, -R234 ;  /* 0x00000001d1d1d824 */ /* 0x000fe200078e0aea */
[----:B------:R-:W-:Y:S01]  /*6860*/  ISETP.GT.U32.AND P5, PT, R234, R211, PT ;  /* 0x000000d3ea00720c */ /* 0x000fe20003fa4070 */
[----:B------:R-:W-:Y:S02]  /*6870*/  IMAD.MOV R3, RZ, RZ, -R2 ;  /* 0x000000ffff037224 */ /* 0x000fe400078e0a02 */
[----:B------:R-:W-:Y:S01]  /*6880*/  IMAD.HI.U32 R0, R101, R213, RZ ;  /* 0x000000d565007227 */ /* 0x000fe200078e00ff */
[----:B------:R-:W-:-:S03]  /*6890*/  ISETP.GE.AND P3, PT, R7, RZ, PT ;  /* 0x000000ff0700720c */ /* 0x000fc60003f66270 */
[----:B------:R-:W-:Y:S02]  /*68a0*/  IMAD R212, R234, R3, R212 ;  /* 0x00000003ead47224 */ /* 0x000fe400078e02d4 */
[----:B------:R-:W-:Y:S02]  /*68b0*/  @!P4 IMAD.IADD R208, R208, 0x1, -R234 ;  /* 0x00000001d0d0c824 */ /* 0x000fe400078e0aea */
[----:B------:R-:W-:Y:S02]  /*68c0*/  VIADD R7, R249, 0x84 ;  /* 0x00000084f9077836 */ /* 0x000fe40000000000 */
[----:B------:R-:W-:Y:S01]  /*68d0*/  IMAD.MOV R3, RZ, RZ, -R0 ;  /* 0x000000ffff037224 */ /* 0x000fe200078e0a00 */
[----:B------:R-:W-:Y:S01]  /*68e0*/  ISETP.GT.U32.AND P4, PT, R234, R208, PT ;  /* 0x000000d0ea00720c */ /* 0x000fe20003f84070 */
[--C-:B------:R-:W-:Y:S01]  /*68f0*/  @!P1 IMAD.IADD R210, R210, 0x1, -R234.reuse ;  /* 0x00000001d2d29824 */ /* 0x100fe200078e0aea */
[----:B------:R-:W-:Y:S01]  /*6900*/  IABS R215, R7 ;  /* 0x0000000700d77213 */ /* 0x000fe20000000000 */
[C---:B------:R-:W-:Y:S01]  /*6910*/  IMAD R213, R234.reuse, R3, R213 ;  /* 0x00000003ead57224 */ /* 0x040fe200078e02d5 */
[----:B------:R-:W-:Y:S01]  /*6920*/  ISETP.GT.U32.AND P1, PT, R234, R212, PT ;  /* 0x000000d4ea00720c */ /* 0x000fe20003f24070 */
[----:B------:R-:W-:-:S02]  /*6930*/  @!P5 IMAD.IADD R211, R211, 0x1, -R234 ;  /* 0x00000001d3d3d824 */ /* 0x000fc400078e0aea */
[----:B------:R-:W-:Y:S01]  /*6940*/  VIADD R6, R249, 0x83 ;  /* 0x00000083f9067836 */ /* 0x000fe20000000000 */
[----:B------:R-:W-:Y:S01]  /*6950*/  ISETP.GT.U32.AND P5, PT, R234, R213, PT ;  /* 0x000000d5ea00720c */ /* 0x000fe20003fa4070 */
[----:B------:R-:W-:-:S03]  /*6960*/  IMAD.HI.U32 R2, R101, R215, RZ ;  /* 0x000000d765027227 */ /* 0x000fc600078e00ff */
[----:B------:R-:W-:Y:S01]  /*6970*/  IABS R214, R6 ;  /* 0x0000000600d67213 */ /* 0x000fe20000000000 */
[----:B------:R-:W-:Y:S02]  /*6980*/  IMAD.MOV R2, RZ, RZ, -R2 ;  /* 0x000000ffff027224 */ /* 0x000fe400078e0a02 */
[--C-:B------:R-:W-:Y:S02]  /*6990*/  @!P4 IMAD.IADD R208, R208, 0x1, -R234.reuse ;  /* 0x00000001d0d0c824 */ /* 0x100fe400078e0aea */
[----:B------:R-:W-:Y:S02]  /*69a0*/  IMAD R215, R234, R2, R215 ;  /* 0x00000002ead77224 */ /* 0x000fe400078e02d7 */
[----:B------:R-:W-:Y:S02]  /*69b0*/  @!P1 IMAD.IADD R212, R212, 0x1, -R234 ;  /* 0x00000001d4d49824 */ /* 0x000fe400078e0aea */
[----:B------:R-:W-:Y:S02]  /*69c0*/  VIADD R9, R249, 0x86 ;  /* 0x00000086f9097836 */ /* 0x000fe40000000000 */
[----:B------:R-:W-:Y:S01]  /*69d0*/  IMAD.HI.U32 R0, R101, R214, RZ ;  /* 0x000000d665007227 */ /* 0x000fe200078e00ff */
[----:B------:R-:W-:-:S03]  /*69e0*/  ISETP.GE.AND P4, PT, R5, RZ, PT ;  /* 0x000000ff0500720c */ /* 0x000fc60003f86270 */
[----:B------:R-:W-:Y:S02]  /*69f0*/  VIADD R8, R249, 0x85 ;  /* 0x00000085f9087836 */ /* 0x000fe40000000000 */
[----:B------:R-:W-:Y:S01]  /*6a00*/  @!P5 IMAD.IADD R213, R213, 0x1, -R234 ;  /* 0x00000001d5d5d824 */ /* 0x000fe200078e0aea */
[C---:B------:R-:W-:Y:S01]  /*6a10*/  ISETP.GT.U32.AND P5, PT, R234.reuse, R211, PT ;  /* 0x000000d3ea00720c */ /* 0x040fe20003fa4070 */
[----:B------:R-:W-:Y:S01]  /*6a20*/  @!P3 IMAD.MOV R208, RZ, RZ, -R208 ;  /* 0x000000ffffd0b224 */ /* 0x000fe200078e0ad0 */
[C---:B------:R-:W-:Y:S01]  /*6a30*/  ISETP.GT.U32.AND P3, PT, R234.reuse, R212, PT ;  /* 0x000000d4ea00720c */ /* 0x040fe20003f64070 */
[----:B------:R-:W-:Y:S01]  /*6a40*/  @!P6 IMAD.MOV R210, RZ, RZ, -R210 ;  /* 0x000000ffffd2e224 */ /* 0x000fe200078e0ad2 */
[C---:B------:R-:W-:Y:S01]  /*6a50*/  ISETP.GT.U32.AND P6, PT, R234.reuse, R215, PT ;  /* 0x000000d7ea00720c */ /* 0x040fe20003fc4070 */
[----:B------:R-:W-:Y:S01]  /*6a60*/  IMAD.MOV R5, RZ, RZ, -R0 ;  /* 0x000000ffff057224 */ /* 0x000fe200078e0a00 */
[----:B------:R-:W-:Y:S02]  /*6a70*/  IABS R217, R9 ;  /* 0x0000000900d97213 */ /* 0x000fe40000000000 */
[----:B------:R-:W-:Y:S01]  /*6a80*/  IABS R216, R8 ;  /* 0x0000000800d87213 */ /* 0x000fe20000000000 */
[----:B------:R-:W-:-:S02]  /*6a90*/  IMAD R214, R234, R5, R214 ;  /* 0x00000005ead67224 */ /* 0x000fc400078e02d6 */
[----:B------:R-:W-:Y:S02]  /*6aa0*/  VIADD R5, R249, 0x87 ;  /* 0x00000087f9057836 */ /* 0x000fe40000000000 */
[----:B------:R-:W-:-:S04]  /*6ab0*/  IMAD.HI.U32 R0, R101, R217, RZ ;  /* 0x000000d965007227 */ /* 0x000fc800078e00ff */
[----:B------:R-:W-:Y:S02]  /*6ac0*/  VIADD R10, R249, 0x88 ;  /* 0x00000088f90a7836 */ /* 0x000fe40000000000 */
[----:B------:R-:W-:Y:S01]  /*6ad0*/  IMAD.HI.U32 R3, R101, R216, RZ ;  /* 0x000000d865037227 */ /* 0x000fe200078e00ff */
[----:B------:R-:W-:-:S03]  /*6ae0*/  IABS R218, R5 ;  /* 0x0000000500da7213 */ /* 0x000fc60000000000 */
[----:B------:R-:W-:Y:S01]  /*6af0*/  @!P2 IMAD.MOV R209, RZ, RZ, -R209 ;  /* 0x000000ffffd1a224 */ /* 0x000fe200078e0ad1 */
[----:B------:R-:W-:Y:S01]  /*6b00*/  ISETP.GT.U32.AND P2, PT, R234, R213, PT ;  /* 0x000000d5ea00720c */ /* 0x000fe20003f44070 */
[----:B------:R-:W-:Y:S01]  /*6b10*/  IMAD.MOV R0, RZ, RZ, -R0 ;  /* 0x000000ffff007224 */ /* 0x000fe200078e0a00 */
[----:B------:R-:W-:Y:S01]  /*6b20*/  IABS R219, R10 ;  /* 0x0000000a00db7213 */ /* 0x000fe20000000000 */
[--C-:B------:R-:W-:Y:S01]  /*6b30*/  @!P5 IMAD.IADD R211, R211, 0x1, -R234.reuse ;  /* 0x00000001d3d3d824 */ /* 0x100fe200078e0aea */
[----:B------:R-:W-:Y:S01]  /*6b40*/  IADD3 R3, PT, PT, -R3, RZ, RZ ;  /* 0x000000ff03037210 */ /* 0x000fe20007ffe1ff */
[--C-:B------:R-:W-:Y:S01]  /*6b50*/  @!P3 IMAD.IADD R212, R212, 0x1, -R234.reuse ;  /* 0x00000001d4d4b824 */ /* 0x100fe200078e0aea */
[----:B------:R-:W-:Y:S01]  /*6b60*/  ISETP.GE.AND P3, PT, R4, RZ, PT ;  /* 0x000000ff0400720c */ /* 0x000fe20003f66270 */
[----:B------:R-:W-:Y:S02]  /*6b70*/  @!P6 IMAD.IADD R215, R215, 0x1, -R234 ;  /* 0x00000001d7d7e824 */ /* 0x000fe400078e0aea */
[----:B------:R-:W-:-:S02]  /*6b80*/  IMAD R217, R234, R0, R217 ;  /* 0x00000000ead97224 */ /* 0x000fc400078e02d9 */
[----:B------:R-:W-:Y:S01]  /*6b90*/  IMAD.HI.U32 R0, R101, R218, RZ ;  /* 0x000000da65007227 */ /* 0x000fe200078e00ff */
[----:B------:R-:W-:-:S03]  /*6ba0*/  ISETP.GT.U32.AND P1, PT, R234, R214, PT ;  /* 0x000000d6ea00720c */ /* 0x000fc60003f24070 */
[----:B------:R-:W-:-:S04]  /*6bb0*/  IMAD.HI.U32 R2, R101, R219, RZ ;  /* 0x000000db65027227 */ /* 0x000fc800078e00ff */
[----:B------:R-:W-:Y:S01]  /*6bc0*/  @!P0 IMAD.MOV R211, RZ, RZ, -R211 ;  /* 0x000000ffffd38224 */ /* 0x000fe200078e0ad3 */
[C---:B------:R-:W-:Y:S01]  /*6bd0*/  ISETP.GT.U32.AND P0, PT, R234.reuse, R215, PT ;  /* 0x000000d7ea00720c */ /* 0x040fe20003f04070 */
[----:B------:R-:W-:Y:S02]  /*6be0*/  IMAD R216, R234, R3, R216 ;  /* 0x00000003ead87224 */ /* 0x000fe400078e02d8 */
[----:B------:R-:W-:Y:S01]  /*6bf0*/  IMAD.MOV R3, RZ, RZ, -R0 ;  /* 0x000000ffff037224 */ /* 0x000fe200078e0a00 */
[----:B------:R-:W-:Y:S01]  /*6c00*/  IADD3 R2, PT, PT, -R2, RZ, RZ ;  /* 0x000000ff02027210 */ /* 0x000fe20007ffe1ff */
[----:B------:R-:W-:Y:S02]  /*6c10*/  @!P2 IMAD.IADD R213, R213, 0x1, -R234 ;  /* 0x00000001d5d5a824 */ /* 0x000fe400078e0aea */
[C---:B------:R-:W-:Y:S02]  /*6c20*/  IMAD R218, R234.reuse, R3, R218 ;  /* 0x00000003eada7224 */ /* 0x040fe400078e02da */
[----:B------:R-:W-:-:S02]  /*6c30*/  IMAD R219, R234, R2, R219 ;  /* 0x00000002eadb7224 */ /* 0x000fc400078e02db */
[----:B------:R-:W-:Y:S01]  /*6c40*/  @!P3 IMAD.MOV R213, RZ, RZ, -R213 ;  /* 0x000000ffffd5b224 */ /* 0x000fe200078e0ad5 */
[----:B------:R-:W-:Y:S01]  /*6c50*/  ISETP.GT.U32.AND P3, PT, R234, R218, PT ;  /* 0x000000daea00720c */ /* 0x000fe20003f64070 */
[--C-:B------:R-:W-:Y:S02]  /*6c60*/  @!P1 IMAD.IADD R214, R214, 0x1, -R234.reuse ;  /* 0x00000001d6d69824 */ /* 0x100fe400078e0aea */
[----:B------:R-:W-:Y:S01]  /*6c70*/  @!P0 IMAD.IADD R215, R215, 0x1, -R234 ;  /* 0x00000001d7d78824 */ /* 0x000fe200078e0aea */
[C---:B------:R-:W-:Y:S01]  /*6c80*/  ISETP.GT.U32.AND P0, PT, R234.reuse, R219, PT ;  /* 0x000000dbea00720c */ /* 0x040fe20003f04070 */
[----:B------:R-:W-:Y:S01]  /*6c90*/  VIADD R2, R249, 0x89 ;  /* 0x00000089f9027836 */ /* 0x000fe20000000000 */
[C---:B------:R-:W-:Y:S02]  /*6ca0*/  ISETP.GT.U32.AND P1, PT, R234.reuse, R214, PT ;  /* 0x000000d6ea00720c */ /* 0x040fe40003f24070 */
[----:B------:R-:W-:Y:S02]  /*6cb0*/  ISETP.GT.U32.AND P2, PT, R234, R217, PT ;  /* 0x000000d9ea00720c */ /* 0x000fe40003f44070 */
[----:B------:R-:W-:-:S03]  /*6cc0*/  IABS R220, R2 ;  /* 0x0000000200dc7213 */ /* 0x000fc60000000000 */
[--C-:B------:R-:W-:Y:S02]  /*6cd0*/  @!P3 IMAD.IADD R218, R218, 0x1, -R234.reuse ;  /* 0x00000001dadab824 */ /* 0x100fe400078e0aea */
[----:B------:R-:W-:Y:S02]  /*6ce0*/  IMAD.HI.U32 R0, R101, R220, RZ ;  /* 0x000000dc65007227 */ /* 0x000fe400078e00ff */
[----:B------:R-:W-:Y:S02]  /*6cf0*/  @!P0 IADD3 R219, PT, PT, R219, -R234, RZ ;  /* 0x800000eadbdb8210 */ /* 0x000fe40007ffe0ff */
[----:B------:R-:W-:Y:S01]  /*6d00*/  ISETP.GT.U32.AND P0, PT, R234, R218, PT ;  /* 0x000000daea00720c */ /* 0x000fe20003f04070 */
[--C-:B------:R-:W-:Y:S01]  /*6d10*/  @!P1 IMAD.IADD R214, R214, 0x1, -R234.reuse ;  /* 0x00000001d6d69824 */ /* 0x100fe200078e0aea */
[----:B------:R-:W-:Y:S01]  /*6d20*/  ISETP.GE.AND P1, PT, R6, RZ, PT ;  /* 0x000000ff0600720c */ /* 0x000fe20003f26270 */
[----:B------:R-:W-:Y:S01]  /*6d30*/  @!P2 IMAD.IADD R217, R217, 0x1, -R234 ;  /* 0x00000001d9d9a824 */ /* 0x000fe200078e0aea */
[----:B------:R-:W-:Y:S01]  /*6d40*/  ISETP.GE.AND P6, PT, R7, RZ, PT ;  /* 0x000000ff0700720c */ /* 0x000fe20003fc6270 */
[----:B------:R-:W-:-:S03]  /*6d50*/  IMAD.MOV R3, RZ, RZ, -R0 ;  /* 0x000000ffff037224 */ /* 0x000fc600078e0a00 */
[C---:B------:R-:W-:Y:S01]  /*6d60*/  ISETP.GT.U32.AND P2, PT, R234.reuse, R217, PT ;  /* 0x000000d9ea00720c */ /* 0x040fe20003f44070 */
[----:B------:R-:W-:-:S04]  /*6d70*/  IMAD R220, R234, R3, R220 ;  /* 0x00000003eadc7224 */ /* 0x000fc800078e02dc */
[----:B------:R-:W-:Y:S01]  /*6d80*/  @!P0 IMAD.IADD R218, R218, 0x1, -R234 ;  /* 0x00000001dada8824 */ /* 0x000fe200078e0aea */
[C---:B------:R-:W-:Y:S01]  /*6d90*/  ISETP.GT.U32.AND P0, PT, R234.reuse, R220, PT ;  /* 0x000000dcea00720c */ /* 0x040fe20003f04070 */
[----:B------:R-:W-:Y:S01]  /*6da0*/  @!P1 IMAD.MOV R214, RZ, RZ, -R214 ;  /* 0x000000ffffd69224 */ /* 0x000fe200078e0ad6 */
[----:B------:R-:W-:Y:S01]  /*6db0*/  ISETP.GE.AND P1, PT, R9, RZ, PT ;  /* 0x000000ff0900720c */ /* 0x000fe20003f26270 */
[----:B------:R-:W-:Y:S01]  /*6dc0*/  @!P6 IMAD.MOV R215, RZ, RZ, -R215 ;  /* 0x000000ffffd7e224 */ /* 0x000fe200078e0ad7 */
[----:B------:R-:W-:Y:S01]  /*6dd0*/  ISETP.GT.U32.AND P6, PT, R234, R219, PT ;  /* 0x000000dbea00720c */ /* 0x000fe20003fc4070 */
[----:B------:R-:W-:Y:S02]  /*6de0*/  VIADD R4, R249, 0x8a ;  /* 0x0000008af9047836 */ /* 0x000fe40000000000 */
[----:B------:R-:W-:Y:S01]  /*6df0*/  @!P2 IMAD.IADD R217, R217, 0x1, -R234 ;  /* 0x00000001d9d9a824 */ /* 0x000fe200078e0aea */
[----:B------:R-:W-:Y:S01]  /*6e00*/  ISETP.GE.AND P2, PT, R10, RZ, PT ;  /* 0x000000ff0a00720c */ /* 0x000fe20003f46270 */
[----:B------:R-:W-:Y:S01]  /*6e10*/  VIADD R0, R249, 0x8b ;  /* 0x0000008bf9007836 */ /* 0x000fe20000000000 */
[----:B------:R-:W-:-:S02]  /*6e20*/  IABS R221, R4 ;  /* 0x0000000400dd7213 */ /* 0x000fc40000000000 */
[----:B------:R-:W-:Y:S01]  /*6e30*/  ISETP.GT.U32.AND P5, PT, R234, R216, PT ;  /* 0x000000d8ea00720c */ /* 0x000fe20003fa4070 */
[--C-:B------:R-:W-:Y:S01]  /*6e40*/  @!P0 IMAD.IADD R220, R220, 0x1, -R234.reuse ;  /* 0x00000001dcdc8824 */ /* 0x100fe200078e0aea */
[----:B------:R-:W-:Y:S01]  /*6e50*/  ISETP.GE.AND P3, PT, R2, RZ, PT ;  /* 0x000000ff0200720c */ /* 0x000fe20003f66270 */
[----:B------:R-:W-:Y:S01]  /*6e60*/  IMAD.HI.U32 R2, R101, R221, RZ ;  /* 0x000000dd65027227 */ /* 0x000fe200078e00ff */
[----:B------:R-:W-:Y:S02]  /*6e70*/  IABS R222, R0 ;  /* 0x0000000000de7213 */ /* 0x000fe40000000000 */
[----:B------:R-:W-:Y:S01]  /*6e80*/  ISETP.GT.U32.AND P0, PT, R234, R220, PT ;  /* 0x000000dcea00720c */ /* 0x000fe20003f04070 */
[----:B------:R-:W-:Y:S02]  /*6e90*/  VIADD R3, R249, 0x8d ;  /* 0x0000008df9037836 */ /* 0x000fe40000000000 */
[----:B------:R-:W-:Y:S01]  /*6ea0*/  @!P1 IMAD.MOV R217, RZ, RZ, -R217 ;  /* 0x000000ffffd99224 */ /* 0x000fe200078e0ad9 */
[----:B------:R-:W-:Y:S01]  /*6eb0*/  ISETP.GE.AND P1, PT, R0, RZ, PT ;  /* 0x000000ff0000720c */ /* 0x000fe20003f26270 */
[----:B------:R-:W-:-:S02]  /*6ec0*/  @!P6 IMAD.IADD R219, R219, 0x1, -R234 ;  /* 0x00000001dbdbe824 */ /* 0x000fc400078e0aea */
[----:B------:R-:W-:Y:S02]  /*6ed0*/  IMAD.MOV R2, RZ, RZ, -R2 ;  /* 0x000000ffff027224 */ /* 0x000fe400078e0a02 */
[----:B------:R-:W-:Y:S01]  /*6ee0*/  IMAD.HI.U32 R0, R101, R222, RZ ;  /* 0x000000de65007227 */ /* 0x000fe200078e00ff */
[----:B------:R-:W-:-:S03]  /*6ef0*/  IABS R224, R3 ;  /* 0x0000000300e07213 */ /* 0x000fc60000000000 */
[----:B------:R-:W-:Y:S01]  /*6f00*/  @!P2 IMAD.MOV R219, RZ, RZ, -R219 ;  /* 0x000000ffffdba224 */ /* 0x000fe200078e0adb */
[----:B------:R-:W-:Y:S01]  /*6f10*/  ISETP.GE.AND P2, PT, R3, RZ, PT ;  /* 0x000000ff0300720c */ /* 0x000fe20003f46270 */
[----:B------:R-:W-:Y:S02]  /*6f20*/  IMAD R221, R234, R2, R221 ;  /* 0x00000002eadd7224 */ /* 0x000fe400078e02dd */
[----:B------:R-:W-:Y:S02]  /*6f30*/  VIADD R2, R249, 0x8c ;  /* 0x0000008cf9027836 */ /* 0x000fe40000000000 */
[----:B------:R-:W-:Y:S02]  /*6f40*/  IMAD.MOV R3, RZ, RZ, -R0 ;  /* 0x000000ffff037224 */ /* 0x000fe400078e0a00 */
[----:B------:R-:W-:Y:S01]  /*6f50*/  @!P5 IMAD.IADD R216, R216, 0x1, -R234 ;  /* 0x00000001d8d8d824 */ /* 0x000fe200078e0aea */
[----:B------:R-:W-:Y:S01]  /*6f60*/  IABS R223, R2 ;  /* 0x0000000200df7213 */ /* 0x000fe20000000000 */
[----:B------:R-:W-:-:S02]  /*6f70*/  IMAD R222, R234, R3, R222 ;  /* 0x00000003eade7224 */ /* 0x000fc400078e02de */
[----:B------:R-:W-:Y:S01]  /*6f80*/  @!P4 IMAD.MOV R212, RZ, RZ, -R212 ;  /* 0x000000ffffd4c224 */ /* 0x000fe200078e0ad4 */
[----:B------:R-:W-:Y:S01]  /*6f90*/  ISETP.GT.U32.AND P4, PT, R234, R216, PT ;  /* 0x000000d8ea00720c */ /* 0x000fe20003f84070 */
[----:B------:R-:W-:Y:S01]  /*6fa0*/  @!P0 IMAD.IADD R220, R220, 0x1, -R234 ;  /* 0x00000001dcdc8824 */ /* 0x000fe200078e0aea */
[C---:B------:R-:W-:Y:S01]  /*6fb0*/  ISETP.GT.U32.AND P0, PT, R234.reuse, R222, PT ;  /* 0x000000deea00720c */ /* 0x040fe20003f04070 */
[----:B------:R-:W-:Y:S01]  /*6fc0*/  IMAD.HI.U32 R0, R101, R223, RZ ;  /* 0x000000df65007227 */ /* 0x000fe200078e00ff */
[----:B------:R-:W-:-:S03]  /*6fd0*/  ISETP.GT.U32.AND P6, PT, R234, R221, PT ;  /* 0x000000ddea00720c */ /* 0x000fc60003fc4070 */
[----:B------:R-:W-:Y:S01]  /*6fe0*/  IMAD.MOV R0, RZ, RZ, -R0 ;  /* 0x000000ffff007224 */ /* 0x000fe200078e0a00 */
[----:B------:R-:W-:-:S03]  /*6ff0*/  ISETP.GE.AND P5, PT, R8, RZ, PT ;  /* 0x000000ff0800720c */ /* 0x000fc60003fa6270 */
[----:B------:R-:W-:Y:S02]  /*7000*/  IMAD R223, R234, R0, R223 ;  /* 0x00000000eadf7224 */ /* 0x000fe400078e02df */
[--C-:B------:R-:W-:Y:S01]  /*7010*/  @!P4 IMAD.IADD R216, R216, 0x1, -R234.reuse ;  /* 0x00000001d8d8c824 */ /* 0x100fe200078e0aea */
[----:B------:R-:W-:Y:S01]  /*7020*/  ISETP.GE.AND P4, PT, R5, RZ, PT ;  /* 0x000000ff0500720c */ /* 0x000fe20003f86270 */
[----:B------:R-:W-:Y:S01]  /*7030*/  @!P0 IMAD.IADD R222, R222, 0x1, -R234 ;  /* 0x00000001dede8824 */ /* 0x000fe200078e0aea */
[----:B------:R-:W-:Y:S02]  /*7040*/  ISETP.GT.U32.AND P0, PT, R234, R223, PT ;  /* 0x000000dfea00720c */ /* 0x000fe40003f04070 */
[----:B------:R-:W-:Y:S01]  /*7050*/  @!P6 IADD3 R221, PT, PT, R221, -R234, RZ ;  /* 0x800000eadddde210 */ /* 0x000fe20007ffe0ff */
[----:B------:R-:W-:-:S03]  /*7060*/  VIADD R6, R249, 0x8e ;  /* 0x0000008ef9067836 */ /* 0x000fc60000000000 */
[----:B------:R-:W-:Y:S01]  /*7070*/  ISETP.GT.U32.AND P6, PT, R234, R221, PT ;  /* 0x000000ddea00720c */ /* 0x000fe20003fc4070 */
[----:B------:R-:W-:Y:S01]  /*7080*/  VIADD R8, R249, 0x8f ;  /* 0x0000008ff9087836 */ /* 0x000fe20000000000 */
[----:B------:R-:W-:Y:S01]  /*7090*/  IABS R225, R6 ;  /* 0x0000000600e17213 */ /* 0x000fe20000000000 */
[----:B------:R-:W-:Y:S01]  /*70a0*/  @!P5 IMAD.MOV R216, RZ, RZ, -R216 ;  /* 0x000000ffffd8d224 */ /* 0x000fe200078e0ad8 */
[----:B------:R-:W-:Y:S01]  /*70b0*/  ISETP.GE.AND P5, PT, R4, RZ, PT ;  /* 0x000000ff0400720c */ /* 0x000fe20003fa6270 */
[----:B------:R-:W-:Y:S01]  /*70c0*/  @!P4 IMAD.MOV R218, RZ, RZ, -R218 ;  /* 0x000000ffffdac224 */ /* 0x000fe200078e0ada */
[----:B------:R-:W-:Y:S01]  /*70d0*/  ISETP.GE.AND P4, PT, R2, RZ, PT ;  /* 0x000000ff0200720c */ /* 0x000fe20003f86270 */
[----:B------:R-:W-:Y:S01]  /*70e0*/  IMAD.HI.U32 R2, R101, R224, RZ ;  /* 0x000000e065027227 */ /* 0x000fe200078e00ff */
[----:B------:R-:W-:-:S03]  /*70f0*/  IABS R226, R8 ;  /* 0x0000000800e27213 */ /* 0x000fc60000000000 */
[----:B------:R-:W-:Y:S02]  /*7100*/  @!P0 IMAD.IADD R223, R223, 0x1, -R234 ;  /* 0x00000001dfdf8824 */ /* 0x000fe400078e0aea */
[----:B------:R-:W-:Y:S01]  /*7110*/  @!P3 IMAD.MOV R220, RZ, RZ, -R220 ;  /* 0x000000ffffdcb224 */ /* 0x000fe200078e0adc */
[C---:B------:R-:W-:Y:S01]  /*7120*/  ISETP.GT.U32.AND P3, PT, R234.reuse, R222, PT ;  /* 0x000000deea00720c */ /* 0x040fe20003f64070 */
[----:B------:R-:W-:Y:S01]  /*7130*/  IMAD.HI.U32 R3, R101, R225, RZ ;  /* 0x000000e165037227 */ /* 0x000fe200078e00ff */
[----:B------:R-:W-:-:S03]  /*7140*/  ISETP.GT.U32.AND P0, PT, R234, R223, PT ;  /* 0x000000dfea00720c */ /* 0x000fc60003f04070 */
[----:B------:R-:W-:Y:S02]  /*7150*/  IMAD.MOV R5, RZ, RZ, -R2 ;  /* 0x000000ffff057224 */ /* 0x000fe400078e0a02 */
[----:B------:R-:W-:-:S04]  /*7160*/  IMAD.HI.U32 R4, R101, R226, RZ ;  /* 0x000000e265047227 */ /* 0x000fc800078e00ff */
[----:B------:R-:W-:Y:S02]  /*7170*/  IMAD.MOV R3, RZ, RZ, -R3 ;  /* 0x000000ffff037224 */ /* 0x000fe400078e0a03 */
[----:B------:R-:W-:Y:S02]  /*7180*/  @!P6 IMAD.IADD R221, R221, 0x1, -R234 ;  /* 0x00000001dddde824 */ /* 0x000fe400078e0aea */
[C---:B------:R-:W-:Y:S02]  /*7190*/  IMAD R224, R234.reuse, R5, R224 ;  /* 0x00000005eae07224 */ /* 0x040fe400078e02e0 */
[----:B------:R-:W-:Y:S02]  /*71a0*/  VIADD R79, R249, 0x90 ;  /* 0x00000090f94f7836 */ /* 0x000fe40000000000 */
[----:B------:R-:W-:Y:S02]  /*71b0*/  IMAD.MOV R7, RZ, RZ, -R4 ;  /* 0x000000ffff077224 */ /* 0x000fe400078e0a04 */
[----:B------:R-:W-:-:S02]  /*71c0*/  IMAD R225, R234, R3, R225 ;  /* 0x00000003eae17224 */ /* 0x000fc400078e02e1 */
[----:B------:R-:W-:Y:S01]  /*71d0*/  @!P5 IMAD.MOV R221, RZ, RZ, -R221 ;  /* 0x000000ffffddd224 */ /* 0x000fe200078e0add */
[C---:B------:R-:W-:Y:S01]  /*71e0*/  ISETP.GT.U32.AND P5, PT, R234.reuse, R224, PT ;  /* 0x000000e0ea00720c */ /* 0x040fe20003fa4070 */
[----:B------:R-:W-:Y:S01]  /*71f0*/  IMAD R226, R234, R7, R226 ;  /* 0x00000007eae27224 */ /* 0x000fe200078e02e2 */
[----:B------:R-:W-:Y:S01]  /*7200*/  IABS R227, R79 ;  /* 0x0000004f00e37213 */ /* 0x000fe20000000000 */
[--C-:B------:R-:W-:Y:S01]  /*7210*/  @!P3 IMAD.IADD R222, R222, 0x1, -R234.reuse ;  /* 0x00000001dedeb824 */ /* 0x100fe200078e0aea */
[C---:B------:R-:W-:Y:S01]  /*7220*/  ISETP.GT.U32.AND P3, PT, R234.reuse, R225, PT ;  /* 0x000000e1ea00720c */ /* 0x040fe20003f64070 */
[----:B------:R-:W-:Y:S01]  /*7230*/  @!P0 IMAD.IADD R223, R223, 0x1, -R234 ;  /* 0x00000001dfdf8824 */ /* 0x000fe200078e0aea */
[----:B------:R-:W-:Y:S01]  /*7240*/  ISETP.GT.U32.AND P0, PT, R234, R226, PT ;  /* 0x000000e2ea00720c */ /* 0x000fe20003f04070 */
[----:B------:R-:W-:-:S04]  /*7250*/  IMAD.HI.U32 R0, R101, R227, RZ ;  /* 0x000000e365007227 */ /* 0x000fc800078e00ff */
[C---:B------:R-:W-:Y:S01]  /*7260*/  VIADD R82, R249.reuse, 0x91 ;  /* 0x00000091f9527836 */ /* 0x040fe20000000000 */
[----:B------:R-:W-:Y:S01]  /*7270*/  IADD3 R3, PT, PT, -R0, RZ, RZ ;  /* 0x000000ff00037210 */ /* 0x000fe20007ffe1ff */
[----:B------:R-:W-:Y:S02]  /*7280*/  VIADD R88, R249, 0x92 ;  /* 0x00000092f9587836 */ /* 0x000fe40000000000 */
[--C-:B------:R-:W-:Y:S01]  /*7290*/  @!P5 IMAD.IADD R224, R224, 0x1, -R234.reuse ;  /* 0x00000001e0e0d824 */ /* 0x100fe200078e0aea */
[----:B------:R-:W-:Y:S01]  /*72a0*/  IABS R228, R82 ;  /* 0x0000005200e47213 */ /* 0x000fe20000000000 */
[C---:B------:R-:W-:Y:S01]  /*72b0*/  IMAD R227, R234.reuse, R3, R227 ;  /* 0x00000003eae37224 */ /* 0x040fe200078e02e3 */
[----:B------:R-:W-:Y:S01]  /*72c0*/  IABS R229, R88 ;  /* 0x0000005800e57213 */ /* 0x000fe20000000000 */
[----:B------:R-:W-:Y:S01]  /*72d0*/  @!P3 IMAD.IADD R225, R225, 0x1, -R234 ;  /* 0x00000001e1e1b824 */ /* 0x000fe200078e0aea */
[C---:B------:R-:W-:Y:S01]  /*72e0*/  ISETP.GT.U32.AND P3, PT, R234.reuse, R224, PT ;  /* 0x000000e0ea00720c */ /* 0x040fe20003f64070 */
[----:B------:R-:W-:Y:S01]  /*72f0*/  IMAD.HI.U32 R2, R101, R228, RZ ;  /* 0x000000e465027227 */ /* 0x000fe200078e00ff */
[----:B------:R-:W-:-:S03]  /*7300*/  ISETP.GT.U32.AND P5, PT, R234, R227, PT ;  /* 0x000000e3ea00720c */ /* 0x000fc60003fa4070 */
[----:B------:R-:W-:Y:S01]  /*7310*/  @!P0 IMAD.IADD R226, R226, 0x1, -R234 ;  /* 0x00000001e2e28824 */ /* 0x000fe200078e0aea */
[----:B------:R-:W-:Y:S01]  /*7320*/  ISETP.GT.U32.AND P0, PT, R234, R225, PT ;  /* 0x000000e1ea00720c */ /* 0x000fe20003f04070 */
[----:B------:R-:W-:-:S04]  /*7330*/  IMAD.HI.U32 R0, R101, R229, RZ ;  /* 0x000000e565007227 */ /* 0x000fc800078e00ff */
[----:B------:R-:W-:Y:S02]  /*7340*/  IMAD.MOV R5, RZ, RZ, -R2 ;  /* 0x000000ffff057224 */ /* 0x000fe400078e0a02 */
[----:B------:R-:W-:Y:S02]  /*7350*/  VIADD R89, R249, 0x93 ;  /* 0x00000093f9597836 */ /* 0x000fe40000000000 */
[----:B------:R-:W-:Y:S02]  /*7360*/  IMAD.MOV R2, RZ, RZ, -R0 ;  /* 0x000000ffff027224 */ /* 0x000fe400078e0a00 */
[C---:B------:R-:W-:Y:S01]  /*7370*/  IMAD R228, R234.reuse, R5, R228 ;  /* 0x00000005eae47224 */ /* 0x040fe200078e02e4 */
[----:B------:R-:W-:Y:S01]  /*7380*/  IABS R230, R89 ;  /* 0x0000005900e67213 */ /* 0x000fe20000000000 */
[----:B------:R-:W-:Y:S01]  /*7390*/  IMAD R229, R234, R2, R229 ;  /* 0x00000002eae57224 */ /* 0x000fe200078e02e5 */
[----:B------:R-:W-:Y:S02]  /*73a0*/  @!P3 IADD3 R224, PT, PT, R224, -R234, RZ ;  /* 0x800000eae0e0b210 */ /* 0x000fe40007ffe0ff */
[C---:B------:R-:W-:Y:S01]  /*73b0*/  ISETP.GT.U32.AND P3, PT, R234.reuse, R228, PT ;  /* 0x000000e4ea00720c */ /* 0x040fe20003f64070 */
[--C-:B------:R-:W-:Y:S01]  /*73c0*/  @!P5 IMAD.IADD R227, R227, 0x1, -R234.reuse ;  /* 0x00000001e3e3d824 */ /* 0x100fe200078e0aea */
[C---:B------:R-:W-:Y:S01]  /*73d0*/  ISETP.GT.U32.AND P5, PT, R234.reuse, R226, PT ;  /* 0x000000e2ea00720c */ /* 0x040fe20003fa4070 */
[----:B------:R-:W-:Y:S01]  /*73e0*/  @!P0 IMAD.IADD R225, R225, 0x1, -R234 ;  /* 0x00000001e1e18824 */ /* 0x000fe200078e0aea */
[----:B------:R-:W-:Y:S01]  /*73f0*/  ISETP.GT.U32.AND P0, PT, R234, R229, PT ;  /* 0x000000e5ea00720c */ /* 0x000fe20003f04070 */
[----:B------:R-:W-:-:S04]  /*7400*/  IMAD.HI.U32 R0, R101, R230, RZ ;  /* 0x000000e665007227 */ /* 0x000fc800078e00ff */
[----:B------:R-:W-:Y:S02]  /*7410*/  IMAD.MOV R3, RZ, RZ, -R0 ;  /* 0x000000ffff037224 */ /* 0x000fe400078e0a00 */
[C---:B------:R-:W-:Y:S02]  /*7420*/  VIADD R92, R249.reuse, 0x94 ;  /* 0x00000094f95c7836 */ /* 0x040fe40000000000 */
[----:B------:R-:W-:Y:S02]  /*7430*/  VIADD R91, R249, 0x95 ;  /* 0x00000095f95b7836 */ /* 0x000fe40000000000 */
[----:B------:R-:W-:Y:S01]  /*7440*/  IMAD R230, R234, R3, R230 ;  /* 0x00000003eae67224 */ /* 0x000fe200078e02e6 */
[----:B------:R-:W-:Y:S01]  /*7450*/  IABS R231, R92 ;  /* 0x0000005c00e77213 */ /* 0x000fe20000000000 */
[--C-:B------:R-:W-:Y:S01]  /*7460*/  @!P3 IMAD.IADD R228, R228, 0x1, -R234.reuse ;  /* 0x00000001e4e4b824 */ /* 0x100fe200078e0aea */
[----:B------:R-:W-:Y:S01]  /*7470*/  IABS R232, R91 ;  /* 0x0000005b00e87213 */ /* 0x000fe20000000000 */
[--C-:B------:R-:W-:Y:S01]  /*7480*/  @!P5 IMAD.IADD R226, R226, 0x1, -R234.reuse ;  /* 0x00000001e2e2d824 */ /* 0x100fe200078e0aea */
[C---:B------:R-:W-:Y:S01]  /*7490*/  ISETP.GT.U32.AND P5, PT, R234.reuse, R230, PT ;  /* 0x000000e6ea00720c */ /* 0x040fe20003fa4070 */
[----:B------:R-:W-:Y:S01]  /*74a0*/  @!P0 IMAD.IADD R229, R229, 0x1, -R234 ;  /* 0x00000001e5e58824 */ /* 0x000fe200078e0aea */
[----:B------:R-:W-:Y:S01]  /*74b0*/  ISETP.GT.U32.AND P3, PT, R234, R228, PT ;  /* 0x000000e4ea00720c */ /* 0x000fe20003f64070 */
[----:B------:R-:W-:-:S03]  /*74c0*/  IMAD.HI.U32 R0, R101, R231, RZ ;  /* 0x000000e765007227 */ /* 0x000fc600078e00ff */
[----:B------:R-:W-:Y:S01]  /*74d0*/  ISETP.GT.U32.AND P0, PT, R234, R229, PT ;  /* 0x000000e5ea00720c */ /* 0x000fe20003f04070 */
[----:B------:R-:W-:-:S04]  /*74e0*/  IMAD.HI.U32 R2, R101, R232, RZ ;  /* 0x000000e865027227 */ /* 0x000fc800078e00ff */
[----:B------:R-:W-:Y:S02]  /*74f0*/  IMAD.MOV R0, RZ, RZ, -R0 ;  /* 0x000000ffff007224 */ /* 0x000fe400078e0a00 */
[----:B------:R-:W-:Y:S02]  /*7500*/  VIADD R238, R249, 0x96 ;  /* 0x00000096f9ee7836 */ /* 0x000fe40000000000 */
[----:B------:R-:W-:Y:S02]  /*7510*/  IMAD.MOV R5, RZ, RZ, -R2 ;  /* 0x000000ffff057224 */ /* 0x000fe400078e0a02 */
[C---:B------:R-:W-:Y:S01]  /*7520*/  IMAD R231, R234.reuse, R0, R231 ;  /* 0x00000000eae77224 */ /* 0x040fe200078e02e7 */
[----:B------:R-:W-:Y:S01]  /*7530*/  IABS R233, R238 ;  /* 0x000000ee00e97213 */ /* 0x000fe20000000000 */
[----:B------:R-:W-:Y:S02]  /*7540*/  IMAD R232, R234, R5, R232 ;  /* 0x00000005eae87224 */ /* 0x000fe400078e02e8 */
[----:B------:R-:W-:-:S02]  /*7550*/  @!P5 IMAD.IADD R230, R230, 0x1, -R234 ;  /* 0x00000001e6e6d824 */ /* 0x000fc400078e0aea */
[--C-:B------:R-:W-:Y:S01]  /*7560*/  @!P3 IMAD.IADD R228, R228, 0x1, -R234.reuse ;  /* 0x00000001e4e4b824 */ /* 0x100fe200078e0aea */
[C---:B------:R-:W-:Y:S01]  /*7570*/  ISETP.GT.U32.AND P3, PT, R234.reuse, R231, PT ;  /* 0x000000e7ea00720c */ /* 0x040fe20003f64070 */
[----:B------:R-:W-:Y:S01]  /*7580*/  @!P0 IMAD.IADD R229, R229, 0x1, -R234 ;  /* 0x00000001e5e58824 */ /* 0x000fe200078e0aea */
[C---:B------:R-:W-:Y:S01]  /*7590*/  ISETP.GT.U32.AND P5, PT, R234.reuse, R230, PT ;  /* 0x000000e6ea00720c */ /* 0x040fe20003fa4070 */
[----:B------:R-:W-:Y:S01]  /*75a0*/  IMAD.HI.U32 R3, R101, R233, RZ ;  /* 0x000000e965037227 */ /* 0x000fe200078e00ff */
[----:B------:R-:W-:-:S03]  /*75b0*/  ISETP.GT.U32.AND P0, PT, R234, R232, PT ;  /* 0x000000e8ea00720c */ /* 0x000fc60003f04070 */
[C---:B------:R-:W-:Y:S02]  /*75c0*/  VIADD R240, R249.reuse, 0x97 ;  /* 0x00000097f9f07836 */ /* 0x040fe40000000000 */
[----:B------:R-:W-:Y:S02]  /*75d0*/  IMAD.MOV R3, RZ, RZ, -R3 ;  /* 0x000000ffff037224 */ /* 0x000fe400078e0a03 */
[----:B------:R-:W-:Y:S01]  /*75e0*/  VIADD R239, R249, 0x98 ;  /* 0x00000098f9ef7836 */ /* 0x000fe20000000000 */
[----:B------:R-:W-:Y:S01]  /*75f0*/  IABS R235, R240 ;  /* 0x000000f000eb7213 */ /* 0x000fe20000000000 */
[----:B------:R-:W-:Y:S02]  /*7600*/  IMAD R233, R234, R3, R233 ;  /* 0x00000003eae97224 */ /* 0x000fe400078e02e9 */
[--C-:B------:R-:W-:Y:S01]  /*7610*/  @!P3 IMAD.IADD R231, R231, 0x1, -R234.reuse ;  /* 0x00000001e7e7b824 */ /* 0x100fe200078e0aea */
[----:B------:R-:W-:Y:S01]  /*7620*/  IABS R246, R239 ;  /* 0x000000ef00f67213 */ /* 0x000fe20000000000 */
[--C-:B------:R-:W-:Y:S01]  /*7630*/  @!P5 IMAD.IADD R230, R230, 0x1, -R234.reuse ;  /* 0x00000001e6e6d824 */ /* 0x100fe200078e0aea */
[----:B------:R-:W-:Y:S01]  /*7640*/  ISETP.GT.U32.AND P5, PT, R234, R233, PT ;  /* 0x000000e9ea00720c */ /* 0x000fe20003fa4070 */
[----:B------:R-:W-:Y:S01]  /*7650*/  @!P0 IMAD.IADD R232, R232, 0x1, -R234 ;  /* 0x00000001e8e88824 */ /* 0x000fe200078e0aea */
[----:B------:R-:W-:Y:S01]  /*7660*/  ISETP.GT.U32.AND P3, PT, R234, R231, PT ;  /* 0x000000e7ea00720c */ /* 0x000fe20003f64070 */
[----:B------:R-:W-:-:S03]  /*7670*/  IMAD.HI.U32 R0, R101, R235, RZ ;  /* 0x000000eb65007227 */ /* 0x000fc600078e00ff */
[----:B------:R-:W-:Y:S01]  /*7680*/  ISETP.GT.U32.AND P0, PT, R234, R232, PT ;  /* 0x000000e8ea00720c */ /* 0x000fe20003f04070 */
[----:B------:R-:W-:Y:S01]  /*7690*/  IMAD.HI.U32 R2, R101, R246, RZ ;  /* 0x000000f665027227 */ /* 0x000fe200078e00ff */
[----:B------:R-:W-:-:S03]  /*76a0*/  IADD3 R0, PT, PT, -R0, RZ, RZ ;  /* 0x000000ff00007210 */ /* 0x000fc60007ffe1ff */
[----:B------:R-:W-:Y:S02]  /*76b0*/  VIADD R244, R249, 0x99 ;  /* 0x00000099f9f47836 */ /* 0x000fe40000000000 */
[----:B------:R-:W-:Y:S02]  /*76c0*/  IMAD.MOV R5, RZ, RZ, -R2 ;  /* 0x000000ffff057224 */ /* 0x000fe400078e0a02 */
[C---:B------:R-:W-:Y:S01]  /*76d0*/  IMAD R235, R234.reuse, R0, R235 ;  /* 0x00000000eaeb7224 */ /* 0x040fe200078e02eb */
[----:B------:R-:W-:Y:S01]  /*76e0*/  IABS R247, R244 ;  /* 0x000000f400f77213 */ /* 0x000fe20000000000 */
[C---:B------:R-:W-:Y:S02]  /*76f0*/  IMAD R246, R234.reuse, R5, R246 ;  /* 0x00000005eaf67224 */ /* 0x040fe400078e02f6 */
[--C-:B------:R-:W-:Y:S02]  /*7700*/  @!P5 IMAD.IADD R233, R233, 0x1, -R234.reuse ;  /* 0x00000001e9e9d824 */ /* 0x100fe400078e0aea */
[--C-:B------:R-:W-:Y:S01]  /*7710*/  @!P3 IMAD.IADD R231, R231, 0x1, -R234.reuse ;  /* 0x00000001e7e7b824 */ /* 0x100fe200078e0aea */
[----:B------:R-:W-:Y:S01]  /*7720*/  ISETP.GT.U32.AND P3, PT, R234, R235, PT ;  /* 0x000000ebea00720c */ /* 0x000fe20003f64070 */
        /* <DEDUP_REMOVED lines=8> */
[----:B------:R-:W-:Y:S01]  /*77b0*/  IMAD R247, R234, R3, R247 ;  /* 0x00000003eaf77224 */ /* 0x000fe200078e02f7 */
[----:B------:R-:W-:Y:S01]  /*77c0*/  @!P3 IADD3 R235, PT, PT, R235, -R234, RZ ;  /* 0x800000eaebebb210 */ /* 0x000fe20007ffe0ff */
[--C-:B------:R-:W-:Y:S01]  /*77d0*/  @!P5 IMAD.IADD R233, R233, 0x1, -R234.reuse ;  /* 0x00000001e9e9d824 */ /* 0x100fe200078e0aea */
[----:B------:R-:W-:Y:S01]  /*77e0*/  ISETP.GE.AND P6, PT, R6, RZ, PT ;  /* 0x000000ff0600720c */ /* 0x000fe20003fc6270 */
[----:B------:R-:W-:Y:S01]  /*77f0*/  @!P0 IMAD.IADD R246, R246, 0x1, -R234 ;  /* 0x00000001f6f68824 */ /* 0x000fe200078e0aea */
[----:B------:R-:W-:Y:S01]  /*7800*/  IABS R6, R242 ;  /* 0x000000f200067213 */ /* 0x000fe20000000000 */
[----:B------:R-:W-:Y:S01]  /*7810*/  @!P1 IMAD.MOV R222, RZ, RZ, -R222 ;  /* 0x000000ffffde9224 */ /* 0x000fe200078e0ade */
[C---:B------:R-:W-:Y:S01]  /*7820*/  ISETP.GT.U32.AND P5, PT, R234.reuse, R247, PT ;  /* 0x000000f7ea00720c */ /* 0x040fe20003fa4070 */
[----:B------:R-:W-:Y:S01]  /*7830*/  IMAD.HI.U32 R0, R101, R5, RZ ;  /* 0x0000000565007227 */ /* 0x000fe200078e00ff */
[----:B------:R-:W-:-:S02]  /*7840*/  ISETP.GT.U32.AND P3, PT, R234, R235, PT ;  /* 0x000000ebea00720c */ /* 0x000fc40003f64070 */
[C---:B------:R-:W-:Y:S01]  /*7850*/  ISETP.GT.U32.AND P1, PT, R234.reuse, R227, PT ;  /* 0x000000e3ea00720c */ /* 0x040fe20003f24070 */
[----:B------:R-:W-:Y:S01]  /*7860*/  IMAD.MOV R0, RZ, RZ, -R0 ;  /* 0x000000ffff007224 */ /* 0x000fe200078e0a00 */
[----:B------:R-:W-:Y:S01]  /*7870*/  ISETP.GT.U32.AND P0, PT, R234, R246, PT ;  /* 0x000000f6ea00720c */ /* 0x000fe20003f04070 */
[----:B------:R-:W-:-:S04]  /*7880*/  IMAD.HI.U32 R2, R101, R6, RZ ;  /* 0x0000000665027227 */ /* 0x000fc800078e00ff */
[C---:B------:R-:W-:Y:S02]  /*7890*/  IMAD R0, R234.reuse, R0, R5 ;  /* 0x00000000ea007224 */ /* 0x040fe400078e0205 */
[C---:B------:R-:W-:Y:S02]  /*78a0*/  VIADD R241, R249.reuse, 0x9c ;  /* 0x0000009cf9f17836 */ /* 0x040fe40000000000 */
[----:B------:R-:W-:Y:S02]  /*78b0*/  IMAD.MOV R5, RZ, RZ, -R2 ;  /* 0x000000ffff057224 */ /* 0x000fe400078e0a02 */
[----:B------:R-:W-:Y:S01]  /*78c0*/  VIADD R102, R249, 0x9d ;  /* 0x0000009df9667836 */ /* 0x000fe20000000000 */
[----:B------:R-:W-:Y:S01]  /*78d0*/  IABS R7, R241 ;  /* 0x000000f100077213 */ /* 0x000fe20000000000 */
[----:B------:R-:W-:Y:S02]  /*78e0*/  IMAD R2, R234, R5, R6 ;  /* 0x00000005ea027224 */ /* 0x000fe400078e0206 */
[----:B------:R-:W-:-:S02]  /*78f0*/  @!P5 IMAD.IADD R247, R247, 0x1, -R234 ;  /* 0x00000001f7f7d824 */ /* 0x000fc400078e0aea */
[--C-:B------:R-:W-:Y:S01]  /*7900*/  @!P3 IMAD.IADD R235, R235, 0x1, -R234.reuse ;  /* 0x00000001ebebb824 */ /* 0x100fe200078e0aea */
[----:B------:R-:W-:Y:S01]  /*7910*/  ISETP.GT.U32.AND P3, PT, R234, R0, PT ;  /* 0x00000000ea00720c */ /* 0x000fe20003f64070 */
[--C-:B------:R-:W-:Y:S01]  /*7920*/  @!P1 IMAD.IADD R227, R227, 0x1, -R234.reuse ;  /* 0x00000001e3e39824 */ /* 0x100fe200078e0aea */
[----:B------:R-:W-:Y:S01]  /*7930*/  ISETP.GE.AND P1, PT, R8, RZ, PT ;  /* 0x000000ff0800720c */ /* 0x000fe20003f26270 */
[----:B------:R-:W-:Y:S01]  /*7940*/  @!P0 IMAD.IADD R246, R246, 0x1, -R234 ;  /* 0x00000001f6f68824 */ /* 0x000fe200078e0aea */
[----:B------:R-:W-:Y:S01]  /*7950*/  IABS R8, R102 ;  /* 0x0000006600087213 */ /* 0x000fe20000000000 */
[C---:B------:R-:W-:Y:S01]  /*7960*/  IMAD.HI.U32 R3, R101.reuse, R7, RZ ;  /* 0x0000000765037227 */ /* 0x040fe200078e00ff */
[C---:B------:R-:W-:Y:S02]  /*7970*/  ISETP.GT.U32.AND P5, PT, R234.reuse, R247, PT ;  /* 0x000000f7ea00720c */ /* 0x040fe40003fa4070 */
[----:B------:R-:W-:Y:S01]  /*7980*/  ISETP.GT.U32.AND P0, PT, R234, R2, PT ;  /* 0x00000002ea00720c */ /* 0x000fe20003f04070 */
[----:B------:R-:W-:-:S04]  /*7990*/  IMAD.HI.U32 R4, R101, R8, RZ ;  /* 0x0000000865047227 */ /* 0x000fc800078e00ff */
[----:B------:R-:W-:Y:S02]  /*79a0*/  IMAD.MOV R3, RZ, RZ, -R3 ;  /* 0x000000ffff037224 */ /* 0x000fe400078e0a03 */
[----:B------:R-:W-:Y:S02]  /*79b0*/  IMAD.MOV R9, RZ, RZ, -R4 ;  /* 0x000000ffff097224 */ /* 0x000fe400078e0a04 */
[----:B------:R-:W-:Y:S02]  /*79c0*/  VIADD R115, R249, 0x9e ;  /* 0x0000009ef9737836 */ /* 0x000fe40000000000 */
[----:B------:R-:W-:Y:S02]  /*79d0*/  IMAD R3, R234, R3, R7 ;  /* 0x00000003ea037224 */ /* 0x000fe400078e0207 */
[----:B------:R-:W-:Y:S02]  /*79e0*/  @!P3 IMAD.IADD R0, R0, 0x1, -R234 ;  /* 0x000000010000b824 */ /* 0x000fe400078e0aea */
[C---:B------:R-:W-:Y:S01]  /*79f0*/  IMAD R4, R234.reuse, R9, R8 ;  /* 0x00000009ea047224 */ /* 0x040fe200078e0208 */
[----:B------:R-:W-:Y:S01]  /*7a00*/  IABS R9, R115 ;  /* 0x0000007300097213 */ /* 0x000fe20000000000 */
[--C-:B------:R-:W-:Y:S01]  /*7a10*/  @!P5 IMAD.IADD R247, R247, 0x1, -R234.reuse ;  /* 0x00000001f7f7d824 */ /* 0x100fe200078e0aea */
[----:B------:R-:W-:Y:S01]  /*7a20*/  ISETP.GT.U32.AND P5, PT, R234, R3, PT ;  /* 0x00000003ea00720c */ /* 0x000fe20003fa4070 */
[----:B------:R-:W-:Y:S01]  /*7a30*/  @!P0 IMAD.IADD R2, R2, 0x1, -R234 ;  /* 0x0000000102028824 */ /* 0x000fe200078e0aea */
[----:B------:R-:W-:Y:S01]  /*7a40*/  ISETP.GT.U32.AND P3, PT, R234, R0, PT ;  /* 0x00000000ea00720c */ /* 0x000fe20003f64070 */
[----:B------:R-:W-:-:S03]  /*7a50*/  IMAD.HI.U32 R5, R101, R9, RZ ;  /* 0x0000000965057227 */ /* 0x000fc600078e00ff */
[----:B------:R-:W-:Y:S01]  /*7a60*/  ISETP.GT.U32.AND P0, PT, R234, R2, PT ;  /* 0x00000002ea00720c */ /* 0x000fe20003f04070 */
[----:B------:R-:W-:Y:S01]  /*7a70*/  VIADD R250, R249, 0x9f ;  /* 0x0000009ff9fa7836 */ /* 0x000fe20000000000 */
[----:B------:R-:W-:-:S04]  /*7a80*/  IADD3 R5, PT, PT, -R5, RZ, RZ ;  /* 0x000000ff05057210 */ /* 0x000fc80007ffe1ff */
[----:B------:R-:W-:Y:S01]  /*7a90*/  IABS R10, R250 ;  /* 0x000000fa000a7213 */ /* 0x000fe20000000000 */
[--C-:B------:R-:W-:Y:S02]  /*7aa0*/  @!P5 IMAD.IADD R3, R3, 0x1, -R234.reuse ;  /* 0x000000010303d824 */ /* 0x100fe400078e0aea */
[----:B------:R-:W-:Y:S02]  /*7ab0*/  IMAD R5, R234, R5, R9 ;  /* 0x00000005ea057224 */ /* 0x000fe400078e0209 */
[--C-:B------:R-:W-:Y:S01]  /*7ac0*/  @!P3 IMAD.IADD R0, R0, 0x1, -R234.reuse ;  /* 0x000000010000b824 */ /* 0x100fe200078e0aea */
[----:B------:R-:W-:Y:S01]  /*7ad0*/  ISETP.GT.U32.AND P3, PT, R234, R4, PT ;  /* 0x00000004ea00720c */ /* 0x000fe20003f64070 */
[----:B------:R-:W-:Y:S01]  /*7ae0*/  @!P0 IMAD.IADD R2, R2, 0x1, -R234 ;  /* 0x0000000102028824 */ /* 0x000fe200078e0aea */
[C---:B------:R-:W-:Y:S01]  /*7af0*/  ISETP.GT.U32.AND P5, PT, R234.reuse, R3, PT ;  /* 0x00000003ea00720c */ /* 0x040fe20003fa4070 */
[----:B------:R-:W-:Y:S01]  /*7b00*/  IMAD.HI.U32 R6, R101, R10, RZ ;  /* 0x0000000a65067227 */ /* 0x000fe200078e00ff */
[----:B------:R-:W-:-:S03]  /*7b10*/  ISETP.GT.U32.AND P0, PT, R234, R5, PT ;  /* 0x00000005ea00720c */ /* 0x000fc60003f04070 */
[C---:B------:R-:W-:Y:S02]  /*7b20*/  VIADD R252, R249.reuse, 0xa0 ;  /* 0x000000a0f9fc7836 */ /* 0x040fe40000000000 */
[----:B------:R-:W-:Y:S01]  /*7b30*/  IMAD.MOV R11, RZ, RZ, -R6 ;  /* 0x000000ffff0b7224 */ /* 0x000fe200078e0a06 */
[----:B------:R1:W-:Y:S02]  /*7b40*/  STL [R1+0x2b30], R248 ;  /* 0x002b30f801007387 */ /* 0x0003e40000100800 */
[----:B------:R-:W-:Y:S01]  /*7b50*/  IABS R12, R252 ;  /* 0x000000fc000c7213 */ /* 0x000fe20000000000 */
[----:B------:R-:W-:Y:S02]  /*7b60*/  IMAD R6, R234, R11, R10 ;  /* 0x0000000bea067224 */ /* 0x000fe400078e020a */
[----:B------:R-:W-:Y:S02]  /*7b70*/  @!P3 IMAD.IADD R4, R4, 0x1, -R234 ;  /* 0x000000010404b824 */ /* 0x000fe400078e0aea */
[----:B-1----:R-:W-:-:S03]  /*7b80*/  VIADD R248, R249, 0xa1 ;  /* 0x000000a1f9f87836 */ /* 0x002fc60000000000 */
[C---:B------:R-:W-:Y:S01]  /*7b90*/  ISETP.GT.U32.AND P3, PT, R234.reuse, R4, PT ;  /* 0x00000004ea00720c */ /* 0x040fe20003f64070 */
[--C-:B------:R-:W-:Y:S01]  /*7ba0*/  @!P5 IMAD.IADD R3, R3, 0x1, -R234.reuse ;  /* 0x000000010303d824 */ /* 0x100fe200078e0aea */
[----:B------:R-:W-:Y:S01]  /*7bb0*/  ISETP.GT.U32.AND P5, PT, R234, R6, PT ;  /* 0x00000006ea00720c */ /* 0x000fe20003fa4070 */
[----:B------:R-:W-:Y:S01]  /*7bc0*/  @!P0 IMAD.IADD R5, R5, 0x1, -R234 ;  /* 0x0000000105058824 */ /* 0x000fe200078e0aea */
[----:B------:R-:W-:Y:S01]  /*7bd0*/  IABS R13, R248 ;  /* 0x000000f8000d7213 */ /* 0x000fe20000000000 */
[----:B------:R-:W-:-:S03]  /*7be0*/  IMAD.HI.U32 R7, R101, R12, RZ ;  /* 0x0000000c65077227 */ /* 0x000fc600078e00ff */
[C---:B------:R-:W-:Y:S01]  /*7bf0*/  ISETP.GT.U32.AND P0, PT, R234.reuse, R5, PT ;  /* 0x00000005ea00720c */ /* 0x040fe20003f04070 */
[----:B------:R-:W-:Y:S01]  /*7c00*/  IMAD.HI.U32 R8, R101, R13, RZ ;  /* 0x0000000d65087227 */ /* 0x000fe200078e00ff */
[----:B------:R1:W-:Y:S03]  /*7c10*/  STL [R1+0x2b2c], R104 ;  /* 0x002b2c6801007387 */ /* 0x0003e60000100800 */
[----:B------:R-:W-:Y:S02]  /*7c20*/  IMAD.MOV R7, RZ, RZ, -R7 ;  /* 0x000000ffff077224 */ /* 0x000fe400078e0a07 */
[----:B------:R-:W-:Y:S02]  /*7c30*/  IMAD.MOV R8, RZ, RZ, -R8 ;  /* 0x000000ffff087224 */ /* 0x000fe400078e0a08 */
[----:B------:R-:W-:Y:S02]  /*7c40*/  IMAD R7, R234, R7, R12 ;  /* 0x00000007ea077224 */ /* 0x000fe400078e020c */
[----:B-1----:R-:W-:Y:S01]  /*7c50*/  VIADD R104, R249, 0xa2 ;  /* 0x000000a2f9687836 */ /* 0x002fe20000000000 */
[----:B------:R-:W-:Y:S01]  /*7c60*/  @!P5 IADD3 R6, PT, PT, R6, -R234, RZ ;  /* 0x800000ea0606d210 */ /* 0x000fe20007ffe0ff */
[----:B------:R-:W-:-:S02]  /*7c70*/  IMAD R8, R234, R8, R13 ;  /* 0x00000008ea087224 */ /* 0x000fc400078e020d */
[--C-:B------:R-:W-:Y:S01]  /*7c80*/  @!P3 IMAD.IADD R4, R4, 0x1, -R234.reuse ;  /* 0x000000010404b824 */ /* 0x100fe200078e0aea */
[----:B------:R-:W-:Y:S02]  /*7c90*/  IABS R11, R104 ;  /* 0x00000068000b7213 */ /* 0x000fe40000000000 */
[C---:B------:R-:W-:Y:S01]  /*7ca0*/  ISETP.GT.U32.AND P3, PT, R234.reuse, R7, PT ;  /* 0x00000007ea00720c */ /* 0x040fe20003f64070 */
[----:B------:R-:W-:Y:S01]  /*7cb0*/  @!P0 IMAD.IADD R5, R5, 0x1, -R234 ;  /* 0x0000000105058824 */ /* 0x000fe200078e0aea */
[C---:B------:R-:W-:Y:S01]  /*7cc0*/  ISETP.GT.U32.AND P5, PT, R234.reuse, R6, PT ;  /* 0x00000006ea00720c */ /* 0x040fe20003fa4070 */
[----:B------:R-:W-:Y:S01]  /*7cd0*/  IMAD.HI.U32 R9, R101, R11, RZ ;  /* 0x0000000b65097227 */ /* 0x000fe200078e00ff */
[----:B------:R-:W-:Y:S01]  /*7ce0*/  ISETP.GT.U32.AND P0, PT, R234, R8, PT ;  /* 0x00000008ea00720c */ /* 0x000fe20003f04070 */
[----:B------:R1:W-:Y:S02]  /*7cf0*/  STL [R1+0x2b28], R106 ;  /* 0x002b286a01007387 */ /* 0x0003e40000100800 */
[----:B------:R-:W-:-:S02]  /*7d00*/  IMAD.MOV R9, RZ, RZ, -R9 ;  /* 0x000000ffff097224 */ /* 0x000fc400078e0a09 */
[----:B------:R2:W-:Y:S02]  /*7d10*/  STL [R1+0x2b24], R108 ;  /* 0x002b246c01007387 */ /* 0x0005e40000100800 */
[----:B------:R-:W-:Y:S02]  /*7d20*/  IMAD R9, R234, R9, R11 ;  /* 0x00000009ea097224 */ /* 0x000fe400078e020b */
[----:B-1----:R-:W-:Y:S02]  /*7d30*/  VIADD R106, R249, 0xa3 ;  /* 0x000000a3f96a7836 */ /* 0x002fe40000000000 */
[--C-:B------:R-:W-:Y:S02]  /*7d40*/  @!P3 IMAD.IADD R7, R7, 0x1, -R234.reuse ;  /* 0x000000010707b824 */ /* 0x100fe400078e0aea */
[----:B--2---:R-:W-:Y:S01]  /*7d50*/  VIADD R108, R249, 0xa4 ;  /* 0x000000a4f96c7836 */ /* 0x004fe20000000000 */
[----:B------:R-:W-:Y:S01]  /*7d60*/  IABS R13, R106 ;  /* 0x0000006a000d7213 */ /* 0x000fe20000000000 */
[--C-:B------:R-:W-:Y:S01]  /*7d70*/  @!P5 IMAD.IADD R6, R6, 0x1, -R234.reuse ;  /* 0x000000010606d824 */ /* 0x100fe200078e0aea */
[----:B------:R-:W-:Y:S01]  /*7d80*/  ISETP.GT.U32.AND P5, PT, R234, R9, PT ;  /* 0x00000009ea00720c */ /* 0x000fe20003fa4070 */
[----:B------:R-:W-:Y:S01]  /*7d90*/  @!P0 IMAD.IADD R8, R8, 0x1, -R234 ;  /* 0x0000000108088824 */ /* 0x000fe200078e0aea */
[----:B------:R-:W-:Y:S01]  /*7da0*/  IABS R14, R108 ;  /* 0x0000006c000e7213 */ /* 0x000fe20000000000 */
[----:B------:R-:W-:Y:S01]  /*7db0*/  IMAD.HI.U32 R10, R101, R13, RZ ;  /* 0x0000000d650a7227 */ /* 0x000fe200078e00ff */
[----:B------:R-:W-:-:S02]  /*7dc0*/  ISETP.GT.U32.AND P3, PT, R234, R7, PT ;  /* 0x00000007ea00720c */ /* 0x000fc40003f64070 */
[C---:B------:R-:W-:Y:S01]  /*7dd0*/  ISETP.GT.U32.AND P0, PT, R234.reuse, R8, PT ;  /* 0x00000008ea00720c */ /* 0x040fe20003f04070 */
[----:B------:R-:W-:Y:S01]  /*7de0*/  IMAD.HI.U32 R11, R101, R14, RZ ;  /* 0x0000000e650b7227 */ /* 0x000fe200078e00ff */
[----:B------:R1:W-:Y:S03]  /*7df0*/  STL [R1+0x2b20], R110 ;  /* 0x002b206e01007387 */ /* 0x0003e60000100800 */
[----:B------:R-:W-:Y:S02]  /*7e00*/  IMAD.MOV R10, RZ, RZ, -R10 ;  /* 0x000000ffff0a7224 */ /* 0x000fe400078e0a0a */
[----:B------:R-:W-:Y:S02]  /*7e10*/  IMAD.MOV R11, RZ, RZ, -R11 ;  /* 0x000000ffff0b7224 */ /* 0x000fe400078e0a0b */
[----:B------:R-:W-:Y:S02]  /*7e20*/  IMAD R10, R234, R10, R13 ;  /* 0x0000000aea0a7224 */ /* 0x000fe400078e020d */
[----:B-1----:R-:W-:-:S02]  /*7e30*/  VIADD R110, R249, 0xa5 ;  /* 0x000000a5f96e7836 */ /* 0x002fc40000000000 */
[----:B------:R-:W-:Y:S02]  /*7e40*/  @!P5 IMAD.IADD R9, R9, 0x1, -R234 ;  /* 0x000000010909d824 */ /* 0x000fe400078e0aea */
[C---:B------:R-:W-:Y:S01]  /*7e50*/  IMAD R11, R234.reuse, R11, R14 ;  /* 0x0000000bea0b7224 */ /* 0x040fe200078e020e */
[----:B------:R-:W-:Y:S01]  /*7e60*/  IABS R15, R110 ;  /* 0x0000006e000f7213 */ /* 0x000fe20000000000 */
[--C-:B------:R-:W-:Y:S01]  /*7e70*/  @!P3 IMAD.IADD R7, R7, 0x1, -R234.reuse ;  /* 0x000000010707b824 */ /* 0x100fe200078e0aea */
[----:B------:R-:W-:Y:S01]  /*7e80*/  ISETP.GT.U32.AND P3, PT, R234, R10, PT ;  /* 0x0000000aea00720c */ /* 0x000fe20003f64070 */
[----:B------:R-:W-:Y:S01]  /*7e90*/  @!P0 IMAD.IADD R8, R8, 0x1, -R234 ;  /* 0x0000000108088824 */ /* 0x000fe200078e0aea */
[C---:B------:R-:W-:Y:S01]  /*7ea0*/  ISETP.GT.U32.AND P5, PT, R234.reuse, R9, PT ;  /* 0x00000009ea00720c */ /* 0x040fe20003fa4070 */
[----:B------:R-:W-:Y:S01]  /*7eb0*/  IMAD.HI.U32 R12, R101, R15, RZ ;  /* 0x0000000f650c7227 */ /* 0x000fe200078e00ff */
[----:B------:R-:W-:Y:S01]  /*7ec0*/  ISETP.GT.U32.AND P0, PT, R234, R11, PT ;  /* 0x0000000bea00720c */ /* 0x000fe20003f04070 */
[----:B------:R1:W-:Y:S02]  /*7ed0*/  STL [R1+0x2b1c], R112 ;  /* 0x002b1c7001007387 */ /* 0x0003e40000100800 */
[----:B------:R-:W-:-:S02]  /*7ee0*/  IMAD.MOV R12, RZ, RZ, -R12 ;  /* 0x000000ffff0c7224 */ /* 0x000fc400078e0a0c */
[----:B------:R2:W-:Y:S01]  /*7ef0*/  STL [R1+0x2b18], R114 ;  /* 0x002b187201007387 */ /* 0x0005e20000100800 */
[C---:B-1----:R-:W-:Y:S02]  /*7f00*/  VIADD R112, R249.reuse, 0xa6 ;  /* 0x000000a6f9707836 */ /* 0x042fe40000000000 */
[----:B------:R-:W-:Y:S02]  /*7f10*/  IMAD R12, R234, R12, R15 ;  /* 0x0000000cea0c7224 */ /* 0x000fe400078e020f */
[----:B--2---:R-:W-:Y:S01]  /*7f20*/  VIADD R114, R249, 0xa7 ;  /* 0x000000a7f9727836 */ /* 0x004fe20000000000 */
[----:B------:R-:W-:Y:S01]  /*7f30*/  IABS R17, R112 ;  /* 0x0000007000117213 */ /* 0x000fe20000000000 */
[--C-:B------:R-:W-:Y:S02]  /*7f40*/  @!P3 IMAD.IADD R10, R10, 0x1, -R234.reuse ;  /* 0x000000010a0ab824 */ /* 0x100fe400078e0aea */
[----:B------:R-:W-:Y:S01]  /*7f50*/  @!P5 IMAD.IADD R9, R9, 0x1, -R234 ;  /* 0x000000010909d824 */ /* 0x000fe200078e0aea */
[----:B------:R-:W-:Y:S01]  /*7f60*/  ISETP.GT.U32.AND P5, PT, R234, R12, PT ;  /* 0x0000000cea00720c */ /* 0x000fe20003fa4070 */
[----:B------:R-:W-:Y:S01]  /*7f70*/  IMAD.HI.U32 R13, R101, R17, RZ ;  /* 0x00000011650d7227 */ /* 0x000fe200078e00ff */
[----:B------:R-:W-:-:S02]  /*7f80*/  IABS R18, R114 ;  /* 0x0000007200127213 */ /* 0x000fc40000000000 */
[----:B------:R-:W-:Y:S01]  /*7f90*/  ISETP.GT.U32.AND P3, PT, R234, R10, PT ;  /* 0x0000000aea00720c */ /* 0x000fe20003f64070 */
[----:B------:R-:W-:Y:S01]  /*7fa0*/  @!P0 IMAD.IADD R11, R11, 0x1, -R234 ;  /* 0x000000010b0b8824 */ /* 0x000fe200078e0aea */
[----:B------:R-:W-:Y:S01]  /*7fb0*/  IADD3 R13, PT, PT, -R13, RZ, RZ ;  /* 0x000000ff0d0d7210 */ /* 0x000fe20007ffe1ff */
[----:B------:R-:W-:-:S03]  /*7fc0*/  IMAD.HI.U32 R14, R101, R18, RZ ;  /* 0x00000012650e7227 */ /* 0x000fc600078e00ff */
[C---:B------:R-:W-:Y:S01]  /*7fd0*/  ISETP.GT.U32.AND P0, PT, R234.reuse, R11, PT ;  /* 0x0000000bea00720c */ /* 0x040fe20003f04070 */
[----:B------:R1:W-:Y:S01]  /*7fe0*/  STL [R1+0x2b14], R117 ;  /* 0x002b147501007387 */ /* 0x0003e20000100800 */
[----:B------:R-:W-:Y:S02]  /*7ff0*/  IMAD.MOV R19, RZ, RZ, -R14 ;  /* 0x000000ffff137224 */ /* 0x000fe400078e0a0e */
[----:B------:R-:W-:Y:S02]  /*8000*/  IMAD R13, R234, R13, R17 ;  /* 0x0000000dea0d7224 */ /* 0x000fe400078e0211 */
[----:B------:R-:W-:Y:S02]  /*8010*/  @!P5 IMAD.IADD R12, R12, 0x1, -R234 ;  /* 0x000000010c0cd824 */ /* 0x000fe400078e0aea */
[----:B-1----:R-:W-:Y:S02]  /*8020*/  VIADD R117, R249, 0xa8 ;  /* 0x000000a8f9757836 */ /* 0x002fe40000000000 */
        /* <DEDUP_REMOVED lines=21> */
[C---:B------:R-:W-:Y:S01]  /*8180*/  ISETP.GT.U32.AND P3, PT, R234.reuse, R13, PT ;  /* 0x0000000dea00720c */ /* 0x040fe20003f64070 */
[----:B------:R1:W-:Y:S01]  /*8190*/  STL [R1+0x2b08], R123 ;  /* 0x002b087b01007387 */ /* 0x0003e20000100800 */
[----:B------:R-:W-:Y:S01]  /*81a0*/  ISETP.GT.U32.AND P0, PT, R234, R14, PT ;  /* 0x0000000eea00720c */ /* 0x000fe20003f04070 */
[----:B------:R-:W-:-:S02]  /*81b0*/  IMAD.MOV R16, RZ, RZ, -R16 ;  /* 0x000000ffff107224 */ /* 0x000fc400078e0a10 */
[----:B------:R-:W-:-:S04]  /*81c0*/  IMAD.HI.U32 R17, R101, R20, RZ ;  /* 0x0000001465117227 */ /* 0x000fc800078e00ff */
[----:B-1----:R-:W-:Y:S02]  /*81d0*/  VIADD R123, R249, 0xab ;  /* 0x000000abf97b7836 */ /* 0x002fe40000000000 */
[C---:B------:R-:W-:Y:S02]  /*81e0*/  IMAD R16, R234.reuse, R16, R21 ;  /* 0x00000010ea107224 */ /* 0x040fe400078e0215 */
[----:B------:R-:W-:Y:S01]  /*81f0*/  IMAD.MOV R17, RZ, RZ, -R17 ;  /* 0x000000ffff117224 */ /* 0x000fe200078e0a11 */
[----:B------:R-:W-:Y:S01]  /*8200*/  IABS R21, R123 ;  /* 0x0000007b00157213 */ /* 0x000fe20000000000 */
[----:B------:R-:W-:Y:S02]  /*8210*/  @!P5 IMAD.IADD R15, R15, 0x1, -R234 ;  /* 0x000000010f0fd824 */ /* 0x000fe400078e0aea */
[C---:B------:R-:W-:Y:S02]  /*8220*/  IMAD R17, R234.reuse, R17, R20 ;  /* 0x00000011ea117224 */ /* 0x040fe400078e0214 */
[----:B------:R-:W-:Y:S01]  /*8230*/  @!P3 IMAD.IADD R13, R13, 0x1, -R234 ;  /* 0x000000010d0db824 */ /* 0x000fe200078e0aea */
[C---:B------:R-:W-:Y:S01]  /*8240*/  ISETP.GT.U32.AND P3, PT, R234.reuse, R16, PT ;  /* 0x00000010ea00720c */ /* 0x040fe20003f64070 */
[----:B------:R-:W-:Y:S01]  /*8250*/  IMAD.HI.U32 R18, R101, R21, RZ ;  /* 0x0000001565127227 */ /* 0x000fe200078e00ff */
[----:B------:R-:W-:-:S03]  /*8260*/  ISETP.GT.U32.AND P5, PT, R234, R15, PT ;  /* 0x0000000fea00720c */ /* 0x000fc60003fa4070 */
[----:B------:R-:W-:Y:S01]  /*8270*/  @!P0 IMAD.IADD R14, R14, 0x1, -R234 ;  /* 0x000000010e0e8824 */ /* 0x000fe200078e0aea */
[----:B------:R-:W-:Y:S01]  /*8280*/  ISETP.GT.U32.AND P0, PT, R234, R17, PT ;  /* 0x00000011ea00720c */ /* 0x000fe20003f04070 */
[----:B------:R1:W-:Y:S01]  /*8290*/  STL [R1+0x2b04], R125 ;  /* 0x002b047d01007387 */ /* 0x0003e20000100800 */
[----:B------:R-:W-:-:S03]  /*82a0*/  IADD3 R18, PT, PT, -R18, RZ, RZ ;  /* 0x000000ff12127210 */ /* 0x000fc60007ffe1ff */
[----:B------:R2:W-:Y:S02]  /*82b0*/  STL [R1+0x2b00], R127 ;  /* 0x002b007f01007387 */ /* 0x0005e40000100800 */
[----:B------:R-:W-:Y:S02]  /*82c0*/  IMAD R18, R234, R18, R21 ;  /* 0x00000012ea127224 */ /* 0x000fe400078e0215 */
[C---:B-1----:R-:W-:Y:S02]  /*82d0*/  VIADD R125, R249.reuse, 0xac ;  /* 0x000000acf97d7836 */ /* 0x042fe40000000000 */
[--C-:B------:R-:W-:Y:S02]  /*82e0*/  @!P3 IMAD.IADD R16, R16, 0x1, -R234.reuse ;  /* 0x000000011010b824 */ /* 0x100fe400078e0aea */
[----:B--2---:R-:W-:Y:S01]  /*82f0*/  VIADD R127, R249, 0xad ;  /* 0x000000adf97f7836 */ /* 0x004fe20000000000 */
[----:B------:R-:W-:Y:S01]  /*8300*/  IABS R22, R125 ;  /* 0x0000007d00167213 */ /* 0x000fe20000000000 */
[--C-:B------:R-:W-:Y:S01]  /*8310*/  @!P5 IMAD.IADD R15, R15, 0x1, -R234.reuse ;  /* 0x000000010f0fd824 */ /* 0x100fe200078e0aea */
[C---:B------:R-:W-:Y:S01]  /*8320*/  ISETP.GT.U32.AND P5, PT, R234.reuse, R18, PT ;  /* 0x00000012ea00720c */ /* 0x040fe20003fa4070 */
        /* <DEDUP_REMOVED lines=9> */
[----:B------:R-:W-:Y:S02]  /*83c0*/  IMAD R19, R234, R19, R22 ;  /* 0x00000013ea137224 */ /* 0x000fe400078e0216 */
[----:B------:R-:W-:Y:S01]  /*83d0*/  IMAD.MOV R25, RZ, RZ, -R20 ;  /* 0x000000ffff197224 */ /* 0x000fe200078e0a14 */
[----:B------:R-:W-:Y:S01]  /*83e0*/  IABS R26, R129 ;  /* 0x00000081001a7213 */ /* 0x000fe20000000000 */
[----:B------:R-:W-:Y:S02]  /*83f0*/  @!P5 IMAD.IADD R18, R18, 0x1, -R234 ;  /* 0x000000011212d824 */ /* 0x000fe400078e0aea */
[----:B------:R-:W-:Y:S02]  /*8400*/  IMAD R20, R234, R25, R24 ;  /* 0x00000019ea147224 */ /* 0x000fe400078e0218 */
        /* <DEDUP_REMOVED lines=27> */
[C---:B------:R-:W-:Y:S02]  /*85c0*/  IMAD R23, R234.reuse, R23, R28 ;  /* 0x00000017ea177224 */ /* 0x040fe400078e021c */
[--C-:B------:R-:W-:Y:S01]  /*85d0*/  @!P5 IMAD.IADD R21, R21, 0x1, -R234.reuse ;  /* 0x000000011515d824 */ /* 0x100fe200078e0aea */
        /* <DEDUP_REMOVED lines=51> */
[----:B------:R-:W-:Y:S01]  /*8910*/  ISETP.GT.U32.AND P0, PT, R234, R26, PT ;  /* 0x0000001aea00720c */ /* 0x000fe20003f04070 */
[----:B------:R-:W-:Y:S01]  /*8920*/  IMAD.HI.U32 R29, R101, R32, RZ ;  /* 0x00000020651d7227 */ /* 0x000fe200078e00ff */
[----:B------:R1:W-:Y:S03]  /*8930*/  STL [R1+0x2ad8], R147 ;  /* 0x002ad89301007387 */ /* 0x0003e60000100800 */
[----:B------:R-:W-:Y:S01]  /*8940*/  IMAD.MOV R31, RZ, RZ, -R28 ;  /* 0x000000ffff1f7224 */ /* 0x000fe200078e0a1c */
[----:B------:R-:W-:-:S03]  /*8950*/  IADD3 R29, PT, PT, -R29, RZ, RZ ;  /* 0x000000ff1d1d7210 */ /* 0x000fc60007ffe1ff */
[C---:B------:R-:W-:Y:S02]  /*8960*/  IMAD R28, R234.reuse, R31, R30 ;  /* 0x0000001fea1c7224 */ /* 0x040fe400078e021e */
[----:B-1----:R-:W-:Y:S02]  /*8970*/  VIADD R147, R249, 0xb7 ;  /* 0x000000b7f9937836 */ /* 0x002fe40000000000 */
[----:B------:R-:W-:Y:S02]  /*8980*/  @!P5 IMAD.IADD R27, R27, 0x1, -R234 ;  /* 0x000000011b1bd824 */ /* 0x000fe400078e0aea */
[C---:B------:R-:W-:Y:S01]  /*8990*/  IMAD R29, R234.reuse, R29, R32 ;  /* 0x0000001dea1d7224 */ /* 0x040fe200078e0220 */
[----:B------:R-:W-:Y:S01]  /*89a0*/  IABS R33, R147 ;  /* 0x0000009300217213 */ /* 0x000fe20000000000 */
[----:B------:R-:W-:Y:S01]  /*89b0*/  @!P3 IMAD.IADD R25, R25, 0x1, -R234 ;  /* 0x000000011919b824 */ /* 0x000fe200078e0aea */
[C---:B------:R-:W-:Y:S02]  /*89c0*/  ISETP.GT.U32.AND P3, PT, R234.reuse, R28, PT ;  /* 0x0000001cea00720c */ /* 0x040fe40003f64070 */
[----:B------:R-:W-:Y:S01]  /*89d0*/  ISETP.GT.U32.AND P5, PT, R234, R27, PT ;  /* 0x0000001bea00720c */ /* 0x000fe20003fa4070 */
[----:B------:R-:W-:Y:S01]  /*89e0*/  IMAD.HI.U32 R30, R101, R33, RZ ;  /* 0x00000021651e7227 */ /* 0x000fe200078e00ff */
[----:B------:R-:W-:-:S02]  /*89f0*/  @!P0 IADD3 R26, PT, PT, R26, -R234, RZ ;  /* 0x800000ea1a1a8210 */ /* 0x000fc40007ffe0ff */
[----:B------:R-:W-:Y:S01]  /*8a00*/  ISETP.GT.U32.AND P0, PT, R234, R29, PT ;  /* 0x0000001dea00720c */ /* 0x000fe20003f04070 */
[----:B------:R1:W-:Y:S01]  /*8a10*/  STL [R1+0x2ad4], R149 ;  /* 0x002ad49501007387 */ /* 0x0003e20000100800 */
[----:B------:R-:W-:-:S03]  /*8a20*/  IMAD.MOV R30, RZ, RZ, -R30 ;  /* 0x000000ffff1e7224 */ /* 0x000fc600078e0a1e */
[----:B------:R2:W-:Y:S01]  /*8a30*/  STL [R1+0x2ad0], R151 ;  /* 0x002ad09701007387 */ /* 0x0005e20000100800 */
        /* <DEDUP_REMOVED lines=10> */
[----:B------:R-:W-:-:S02]  /*8ae0*/  ISETP.GT.U32.AND P3, PT, R234, R28, PT ;  /* 0x0000001cea00720c */ /* 0x000fc40003f64070 */
[C---:B------:R-:W-:Y:S01]  /*8af0*/  ISETP.GT.U32.AND P0, PT, R234.reuse, R29, PT ;  /* 0x0000001dea00720c */ /* 0x040fe20003f04070 */
[----:B------:R-:W-:Y:S02]  /*8b00*/  IMAD.MOV R31, RZ, RZ, -R31 ;  /* 0x000000ffff1f7224 */ /* 0x000fe400078e0a1f */
[----:B------:R-:W-:Y:S01]  /*8b10*/  IMAD.HI.U32 R39, R101, R32, RZ ;  /* 0x0000002065277227 */ /* 0x000fe200078e00ff */
[----:B------:R1:W-:Y:S03]  /*8b20*/  STL [R1+0x2acc], R153 ;  /* 0x002acc9901007387 */ /* 0x0003e60000100800 */
[----:B------:R-:W-:Y:S02]  /*8b30*/  IMAD R31, R234, R31, R34 ;  /* 0x0000001fea1f7224 */ /* 0x000fe400078e0222 */
[----:B------:R-:W-:Y:S02]  /*8b40*/  IMAD.MOV R39, RZ, RZ, -R39 ;  /* 0x000000ffff277224 */ /* 0x000fe400078e0a27 */
[----:B-1----:R-:W-:-:S02]  /*8b50*/  VIADD R153, R249, 0xba ;  /* 0x000000baf9997836 */ /* 0x002fc40000000000 */
[----:B------:R-:W-:Y:S02]  /*8b60*/  @!P5 IMAD.IADD R30, R30, 0x1, -R234 ;  /* 0x000000011e1ed824 */ /* 0x000fe400078e0aea */
[----:B------:R-:W-:Y:S01]  /*8b70*/  IMAD R32, R234, R39, R32 ;  /* 0x00000027ea207224 */ /* 0x000fe200078e0220 */
[----:B------:R-:W-:Y:S01]  /*8b80*/  IABS R33, R153 ;  /* 0x0000009900217213 */ /* 0x000fe20000000000 */
[--C-:B------:R-:W-:Y:S01]  /*8b90*/  @!P3 IMAD.IADD R28, R28, 0x1, -R234.reuse ;  /* 0x000000011c1cb824 */ /* 0x100fe200078e0aea */
        /* <DEDUP_REMOVED lines=13> */
[----:B------:R-:W-:Y:S01]  /*8c70*/  @!P0 IMAD.IADD R32, R32, 0x1, -R234 ;  /* 0x0000000120208824 */ /* 0x000fe200078e0aea */
[----:B------:R-:W-:-:S02]  /*8c80*/  @!P5 IADD3 R30, PT, PT, R30, -R234, RZ ;  /* 0x800000ea1e1ed210 */ /* 0x000fc40007ffe0ff */
[----:B------:R-:W-:Y:S02]  /*8c90*/  IABS R35, R157 ;  /* 0x0000009d00237213 */ /* 0x000fe40000000000 */
[C---:B------:R-:W-:Y:S01]  /*8ca0*/  ISETP.GT.U32.AND P5, PT, R234.reuse, R33, PT ;  /* 0x00000021ea00720c */ /* 0x040fe20003fa4070 */
[C---:B------:R-:W-:Y:S01]  /*8cb0*/  IMAD.HI.U32 R37, R101.reuse, R34, RZ ;  /* 0x0000002265257227 */ /* 0x040fe200078e00ff */
[C---:B------:R-:W-:Y:S02]  /*8cc0*/  ISETP.GT.U32.AND P3, PT, R234.reuse, R31, PT ;  /* 0x0000001fea00720c */ /* 0x040fe40003f64070 */
[----:B------:R-:W-:Y:S01]  /*8cd0*/  ISETP.GT.U32.AND P0, PT, R234, R32, PT ;  /* 0x00000020ea00720c */ /* 0x000fe20003f04070 */
[----:B------:R-:W-:Y:S01]  /*8ce0*/  IMAD.HI.U32 R36, R101, R35, RZ ;  /* 0x0000002365247227 */ /* 0x000fe200078e00ff */
[----:B------:R1:W-:Y:S03]  /*8cf0*/  STL [R1+0x2ac0], R159 ;  /* 0x002ac09f01007387 */ /* 0x0003e60000100800 */
[----:B------:R-:W-:-:S02]  /*8d00*/  IMAD.MOV R37, RZ, RZ, -R37 ;  /* 0x000000ffff257224 */ /* 0x000fc400078e0a25 */
[----:B------:R-:W-:Y:S02]  /*8d10*/  IMAD.MOV R36, RZ, RZ, -R36 ;  /* 0x000000ffff247224 */ /* 0x000fe400078e0a24 */
[C---:B------:R-:W-:Y:S02]  /*8d20*/  IMAD R34, R234.reuse, R37, R34 ;  /* 0x00000025ea227224 */ /* 0x040fe400078e0222 */
[----:B-1----:R-:W-:Y:S02]  /*8d30*/  VIADD R159, R249, 0xbd ;  /* 0x000000bdf99f7836 */ /* 0x002fe40000000000 */
        /* <DEDUP_REMOVED lines=13> */
[C---:B-1----:R-:W-:Y:S02]  /*8e10*/  VIADD R161, R249.reuse, 0xbe ;  /* 0x000000bef9a17836 */ /* 0x042fe40000000000 */
[--C-:B------:R-:W-:Y:S02]  /*8e20*/  @!P3 IMAD.IADD R34, R34, 0x1, -R234.reuse ;  /* 0x000000012222b824 */ /* 0x100fe400078e0aea */
[----:B--2---:R-:W-:Y:S01]  /*8e30*/  VIADD R163, R249, 0xbf ;  /* 0x000000bff9a37836 */ /* 0x004fe20000000000 */
[----:B------:R-:W-:Y:S01]  /*8e40*/  IABS R37, R161 ;  /* 0x000000a100257213 */ /* 0x000fe20000000000 */
[----:B------:R-:W-:Y:S01]  /*8e50*/  @!P5 IMAD.IADD R33, R33, 0x1, -R234 ;  /* 0x000000012121d824 */ /* 0x000fe200078e0aea */
[----:B------:R-:W-:-:S02]  /*8e60*/  ISETP.GT.U32.AND P5, PT, R234, R36, PT ;  /* 0x00000024ea00720c */ /* 0x000fc40003fa4070 */
[----:B------:R-:W-:Y:S02]  /*8e70*/  IABS R38, R163 ;  /* 0x000000a300267213 */ /* 0x000fe40000000000 */
[----:B------:R-:W-:Y:S01]  /*8e80*/  @!P0 IADD3 R35, PT, PT, R35, -R234, RZ ;  /* 0x800000ea23238210 */ /* 0x000fe20007ffe0ff */
        /* <DEDUP_REMOVED lines=9> */
[----:B------:R-:W-:Y:S02]  /*8f20*/  IMAD R38, R234, R41, R38 ;  /* 0x00000029ea267224 */ /* 0x000fe400078e0226 */
[--C-:B------:R-:W-:Y:S01]  /*8f30*/  @!P5 IMAD.IADD R36, R36, 0x1, -R234.reuse ;  /* 0x000000012424d824 */ /* 0x100fe200078e0aea */
        /* <DEDUP_REMOVED lines=42> */
[----:B--2---:R-:W-:-:S03]  /*91e0*/  VIADD R175, R249, 0xc5 ;  /* 0x000000c5f9af7836 */ /* 0x004fc60000000000 */
[----:B------:R-:W-:Y:S01]  /*91f0*/  IABS R43, R173 ;  /* 0x000000ad002b7213 */ /* 0x000fe20000000000 */
[--C-:B------:R-:W-:Y:S02]  /*9200*/  @!P3 IMAD.IADD R40, R40, 0x1, -R234.reuse ;  /* 0x000000012828b824 */ /* 0x100fe400078e0aea */
[--C-:B------:R-:W-:Y:S01]  /*9210*/  @!P5 IMAD.IADD R39, R39, 0x1, -R234.reuse ;  /* 0x000000012727d824 */ /* 0x100fe200078e0aea */
[----:B------:R-:W-:Y:S01]  /*9220*/  IABS R44, R175 ;  /* 0x000000af002c7213 */ /* 0x000fe20000000000 */
[----:B------:R-:W-:Y:S01]  /*9230*/  @!P0 IMAD.IADD R41, R41, 0x1, -R234 ;  /* 0x0000000129298824 */ /* 0x000fe200078e0aea */
[C---:B------:R-:W-:Y:S01]  /*9240*/  ISETP.GT.U32.AND P5, PT, R234.reuse, R42, PT ;  /* 0x0000002aea00720c */ /* 0x040fe20003fa4070 */
[C---:B------:R-:W-:Y:S01]  /*9250*/  IMAD.HI.U32 R45, R101.reuse, R43, RZ ;  /* 0x0000002b652d7227 */ /* 0x040fe200078e00ff */
[C---:B------:R-:W-:Y:S02]  /*9260*/  ISETP.GT.U32.AND P3, PT, R234.reuse, R40, PT ;  /* 0x00000028ea00720c */ /* 0x040fe40003f64070 */
[----:B------:R-:W-:Y:S01]  /*9270*/  ISETP.GT.U32.AND P0, PT, R234, R41, PT ;  /* 0x00000029ea00720c */ /* 0x000fe20003f04070 */
[----:B------:R-:W-:Y:S01]  /*9280*/  IMAD.HI.U32 R48, R101, R44, RZ ;  /* 0x0000002c65307227 */ /* 0x000fe200078e00ff */
[----:B------:R1:W-:Y:S03]  /*9290*/  STL [R1+0x2a9c], R177 ;  /* 0x002a9cb101007387 */ /* 0x0003e60000100800 */
[----:B------:R-:W-:Y:S01]  /*92a0*/  IMAD.MOV R45, RZ, RZ, -R45 ;  /* 0x000000ffff2d7224 */ /* 0x000fe200078e0a2d */
[----:B------:R-:W-:-:S03]  /*92b0*/  IADD3 R48, PT, PT, -R48, RZ, RZ ;  /* 0x000000ff30307210 */ /* 0x000fc60007ffe1ff */
[----:B------:R-:W-:Y:S02]  /*92c0*/  IMAD R43, R234, R45, R43 ;  /* 0x0000002dea2b7224 */ /* 0x000fe400078e022b */
[----:B-1----:R-:W-:Y:S01]  /*92d0*/  VIADD R177, R249, 0xc6 ;  /* 0x000000c6f9b17836 */ /* 0x002fe20000000000 */
[----:B------:R-:W-:Y:S01]  /*92e0*/  @!P3 IADD3 R40, PT, PT, R40, -R234, RZ ;  /* 0x800000ea2828b210 */ /* 0x000fe20007ffe0ff */
[----:B------:R-:W-:Y:S02]  /*92f0*/  IMAD R44, R234, R48, R44 ;  /* 0x00000030ea2c7224 */ /* 0x000fe400078e022c */
        /* <DEDUP_REMOVED lines=74> */
[--C-:B------:R-:W-:Y:S01]  /*97a0*/  @!P3 IMAD.IADD R49, R49, 0x1, -R234.reuse ;  /* 0x000000013131b824 */ /* 0x100fe200078e0aea */
[----:B------:R-:W-:Y:S02]  /*97b0*/  @!P0 IADD3 R50, PT, PT, R50, -R234, RZ ;  /* 0x800000ea32328210 */ /* 0x000fe40007ffe0ff */
        /* <DEDUP_REMOVED lines=29> */
[----:B------:R-:W-:-:S02]  /*9990*/  @!P0 IMAD.IADD R53, R53, 0x1, -R234 ;  /* 0x0000000135358824 */ /* 0x000fc400078e0aea */
[----:B------:R-:W-:Y:S01]  /*99a0*/  @!P5 IMAD.IADD R51, R51, 0x1, -R234 ;  /* 0x000000013333d824 */ /* 0x000fe200078e0aea */
        /* <DEDUP_REMOVED lines=9> */
[----:B------:R-:W-:Y:S02]  /*9a40*/  IMAD R55, R234, R58, R55 ;  /* 0x0000003aea377224 */ /* 0x000fe400078e0237 */
[----:B-1----:R-:W-:Y:S01]  /*9a50*/  VIADD R201, R249, 0xd2 ;  /* 0x000000d2f9c97836 */ /* 0x002fe20000000000 */
[----:B------:R-:W-:Y:S01]  /*9a60*/  @!P5 IADD3 R54, PT, PT, R54, -R234, RZ ;  /* 0x800000ea3636d210 */ /* 0x000fe20007ffe0ff */
[----:B------:R-:W-:Y:S02]  /*9a70*/  IMAD R56, R234, R57, R56 ;  /* 0x00000039ea387224 */ /* 0x000fe400078e0238 */
[--C-:B------:R-:W-:Y:S01]  /*9a80*/  @!P3 IMAD.IADD R52, R52, 0x1, -R234.reuse ;  /* 0x000000013434b824 */ /* 0x100fe200078e0aea */
[----:B------:R-:W-:Y:S01]  /*9a90*/  IABS R57, R201 ;  /* 0x000000c900397213 */ /* 0x000fe20000000000 */
[----:B------:R-:W-:Y:S01]  /*9aa0*/  @!P0 IMAD.IADD R53, R53, 0x1, -R234 ;  /* 0x0000000135358824 */ /* 0x000fe200078e0aea */
[----:B------:R-:W-:-:S02]  /*9ab0*/  ISETP.GT.U32.AND P3, PT, R234, R55, PT ;  /* 0x00000037ea00720c */ /* 0x000fc40003f64070 */
[C---:B------:R-:W-:Y:S01]  /*9ac0*/  ISETP.GT.U32.AND P5, PT, R234.reuse, R54, PT ;  /* 0x00000036ea00720c */ /* 0x040fe20003fa4070 */
[----:B------:R-:W-:Y:S01]  /*9ad0*/  IMAD.HI.U32 R62, R101, R57, RZ ;  /* 0x00000039653e7227 */ /* 0x000fe200078e00ff */
[C---:B------:R-:W-:Y:S01]  /*9ae0*/  ISETP.GT.U32.AND P0, PT, R234.reuse, R56, PT ;  /* 0x00000038ea00720c */ /* 0x040fe20003f04070 */
[----:B------:R1:W-:Y:S02]  /*9af0*/  STL [R1+0x2a68], R203 ;  /* 0x002a68cb01007387 */ /* 0x0003e40000100800 */
[----:B------:R-:W-:Y:S02]  /*9b00*/  IMAD.MOV R62, RZ, RZ, -R62 ;  /* 0x000000ffff3e7224 */ /* 0x000fe400078e0a3e */
[----:B------:R2:W-:Y:S02]  /*9b10*/  STL [R1+0x2a64], R205 ;  /* 0x002a64cd01007387 */ /* 0x0005e40000100800 */
[----:B------:R-:W-:Y:S02]  /*9b20*/  IMAD R57, R234, R62, R57 ;  /* 0x0000003eea397224 */ /* 0x000fe400078e0239 */
[----:B-1----:R-:W-:-:S02]  /*9b30*/  VIADD R203, R249, 0xd3 ;  /* 0x000000d3f9cb7836 */ /* 0x002fc40000000000 */
[--C-:B------:R-:W-:Y:S02]  /*9b40*/  @!P3 IMAD.IADD R55, R55, 0x1, -R234.reuse ;  /* 0x000000013737b824 */ /* 0x100fe400078e0aea */
[----:B--2---:R-:W-:Y:S01]  /*9b50*/  VIADD R205, R249, 0xd4 ;  /* 0x000000d4f9cd7836 */ /* 0x004fe20000000000 */
[----:B------:R-:W-:Y:S01]  /*9b60*/  IABS R58, R203 ;  /* 0x000000cb003a7213 */ /* 0x000fe20000000000 */
[--C-:B------:R-:W-:Y:S01]  /*9b70*/  @!P5 IMAD.IADD R54, R54, 0x1, -R234.reuse ;  /* 0x000000013636d824 */ /* 0x100fe200078e0aea */
[----:B------:R-:W-:Y:S01]  /*9b80*/  ISETP.GT.U32.AND P5, PT, R234, R57, PT ;  /* 0x00000039ea00720c */ /* 0x000fe20003fa4070 */
[----:B------:R-:W-:Y:S01]  /*9b90*/  @!P0 IMAD.IADD R56, R56, 0x1, -R234 ;  /* 0x0000000138388824 */ /* 0x000fe200078e0aea */
[----:B------:R-:W-:Y:S01]  /*9ba0*/  IABS R59, R205 ;  /* 0x000000cd003b7213 */ /* 0x000fe20000000000 */
[C---:B------:R-:W-:Y:S01]  /*9bb0*/  IMAD.HI.U32 R61, R101.reuse, R58, RZ ;  /* 0x0000003a653d7227 */ /* 0x040fe200078e00ff */
[C---:B------:R-:W-:Y:S02]  /*9bc0*/  ISETP.GT.U32.AND P3, PT, R234.reuse, R55, PT ;  /* 0x00000037ea00720c */ /* 0x040fe40003f64070 */
[----:B------:R-:W-:Y:S01]  /*9bd0*/  ISETP.GT.U32.AND P0, PT, R234, R56, PT ;  /* 0x00000038ea00720c */ /* 0x000fe20003f04070 */
[----:B------:R-:W-:Y:S01]  /*9be0*/  IMAD.HI.U32 R60, R101, R59, RZ ;  /* 0x0000003b653c7227 */ /* 0x000fe200078e00ff */
[----:B------:R1:W-:Y:S03]  /*9bf0*/  STL [R1+0x2a60], R207 ;  /* 0x002a60cf01007387 */ /* 0x0003e60000100800 */
[----:B------:R-:W-:-:S02]  /*9c00*/  IMAD.MOV R61, RZ, RZ, -R61 ;  /* 0x000000ffff3d7224 */ /* 0x000fc400078e0a3d */
[----:B------:R-:W-:Y:S01]  /*9c10*/  IMAD.MOV R60, RZ, RZ, -R60 ;  /* 0x000000ffff3c7224 */ /* 0x000fe200078e0a3c */
[----:B------:R2:W-:Y:S01]  /*9c20*/  STL [R1+0x2a5c], R209 ;  /* 0x002a5cd101007387 */ /* 0x0005e20000100800 */
[C---:B------:R-:W-:Y:S02]  /*9c30*/  IMAD R58, R234.reuse, R61, R58 ;  /* 0x0000003dea3a7224 */ /* 0x040fe400078e023a */
[----:B-1----:R-:W-:Y:S02]  /*9c40*/  VIADD R207, R249, 0xd5 ;  /* 0x000000d5f9cf7836 */ /* 0x002fe40000000000 */
[----:B------:R-:W-:Y:S02]  /*9c50*/  IMAD R59, R234, R60, R59 ;  /* 0x0000003cea3b7224 */ /* 0x000fe400078e023b */
[----:B------:R-:W-:Y:S01]  /*9c60*/  @!P5 IMAD.IADD R57, R57, 0x1, -R234 ;  /* 0x000000013939d824 */ /* 0x000fe200078e0aea */
[----:B------:R-:W-:Y:S01]  /*9c70*/  IABS R60, R207 ;  /* 0x000000cf003c7213 */ /* 0x000fe20000000000 */
[----:B--2---:R-:W-:-:S02]  /*9c80*/  VIADD R209, R249, 0xd6 ;  /* 0x000000d6f9d17836 */ /* 0x004fc40000000000 */
        /* <DEDUP_REMOVED lines=12> */
[----:B-1----:R-:W-:Y:S02]  /*9d50*/  VIADD R211, R249, 0xd7 ;  /* 0x000000d7f9d37836 */ /* 0x002fe40000000000 */
[--C-:B------:R-:W-:Y:S02]  /*9d60*/  @!P3 IMAD.IADD R58, R58, 0x1, -R234.reuse ;  /* 0x000000013a3ab824 */ /* 0x100fe400078e0aea */
[C---:B------:R-:W-:Y:S01]  /*9d70*/  IMAD R61, R234.reuse, R62, R61 ;  /* 0x0000003eea3d7224 */ /* 0x040fe200078e023d */
[----:B------:R-:W-:Y:S01]  /*9d80*/  IABS R62, R211 ;  /* 0x000000d3003e7213 */ /* 0x000fe20000000000 */
[--C-:B------:R-:W-:Y:S01]  /*9d90*/  @!P5 IMAD.IADD R57, R57, 0x1, -R234.reuse ;  /* 0x000000013939d824 */ /* 0x100fe200078e0aea */
[C---:B------:R-:W-:Y:S01]  /*9da0*/  ISETP.GT.U32.AND P5, PT, R234.reuse, R60, PT ;  /* 0x0000003cea00720c */ /* 0x040fe20003fa4070 */
[----:B------:R-:W-:Y:S01]  /*9db0*/  @!P0 IMAD.IADD R59, R59, 0x1, -R234 ;  /* 0x000000013b3b8824 */ /* 0x000fe200078e0aea */
[C---:B------:R-:W-:Y:S01]  /*9dc0*/  ISETP.GT.U32.AND P3, PT, R234.reuse, R58, PT ;  /* 0x0000003aea00720c */ /* 0x040fe20003f64070 */
[----:B------:R-:W-:Y:S01]  /*9dd0*/  IMAD.HI.U32 R67, R101, R62, RZ ;  /* 0x0000003e65437227 */ /* 0x000fe200078e00ff */
[----:B------:R1:W-:Y:S02]  /*9de0*/  STL [R1+0x2a54], R213 ;  /* 0x002a54d501007387 */ /* 0x0003e40000100800 */
[----:B------:R-:W-:Y:S01]  /*9df0*/  ISETP.GT.U32.AND P0, PT, R234, R59, PT ;  /* 0x0000003bea00720c */ /* 0x000fe20003f04070 */
[----:B------:R-:W-:Y:S01]  /*9e00*/  IMAD.MOV R67, RZ, RZ, -R67 ;  /* 0x000000ffff437224 */ /* 0x000fe200078e0a43 */
[----:B------:R2:W-:Y:S01]  /*9e10*/  STL [R1+0x2a50], R215 ;  /* 0x002a50d701007387 */ /* 0x0005e20000100800 */
[----:B-1----:R-:W-:-:S02]  /*9e20*/  VIADD R213, R249, 0xd8 ;  /* 0x000000d8f9d57836 */ /* 0x002fc40000000000 */
[----:B------:R-:W-:Y:S02]  /*9e30*/  IMAD R62, R234, R67, R62 ;  /* 0x00000043ea3e7224 */ /* 0x000fe400078e023e */
[----:B--2---:R-:W-:Y:S01]  /*9e40*/  VIADD R215, R249, 0xd9 ;  /* 0x000000d9f9d77836 */ /* 0x004fe20000000000 */
[----:B------:R-:W-:Y:S01]  /*9e50*/  IABS R63, R213 ;  /* 0x000000d5003f7213 */ /* 0x000fe20000000000 */
[--C-:B------:R-:W-:Y:S02]  /*9e60*/  @!P5 IMAD.IADD R60, R60, 0x1, -R234.reuse ;  /* 0x000000013c3cd824 */ /* 0x100fe400078e0aea */
[--C-:B------:R-:W-:Y:S01]  /*9e70*/  @!P3 IMAD.IADD R58, R58, 0x1, -R234.reuse ;  /* 0x000000013a3ab824 */ /* 0x100fe200078e0aea */
[C---:B------:R-:W-:Y:S01]  /*9e80*/  ISETP.GT.U32.AND P3, PT, R234.reuse, R61, PT ;  /* 0x0000003dea00720c */ /* 0x040fe20003f64070 */
[----:B------:R-:W-:Y:S01]  /*9e90*/  IMAD.HI.U32 R66, R101, R63, RZ ;  /* 0x0000003f65427227 */ /* 0x000fe200078e00ff */
[----:B------:R-:W-:Y:S02]  /*9ea0*/  IABS R64, R215 ;  /* 0x000000d700407213 */ /* 0x000fe40000000000 */
[C---:B------:R-:W-:Y:S01]  /*9eb0*/  ISETP.GT.U32.AND P5, PT, R234.reuse, R60, PT ;  /* 0x0000003cea00720c */ /* 0x040fe20003fa4070 */
[----:B------:R-:W-:Y:S01]  /*9ec0*/  @!P0 IMAD.IADD R59, R59, 0x1, -R234 ;  /* 0x000000013b3b8824 */ /* 0x000fe200078e0aea */
[----:B------:R-:W-:Y:S01]  /*9ed0*/  ISETP.GT.U32.AND P0, PT, R234, R62, PT ;  /* 0x0000003eea00720c */ /* 0x000fe20003f04070 */
[----:B------:R-:W-:Y:S01]  /*9ee0*/  IMAD.HI.U32 R65, R101, R64, RZ ;  /* 0x0000004065417227 */ /* 0x000fe200078e00ff */
[----:B------:R-:W-:Y:S01]  /*9ef0*/  IADD3 R66, PT, PT, -R66, RZ, RZ ;  /* 0x000000ff42427210 */ /* 0x000fe20007ffe1ff */
[----:B------:R1:W-:Y:S02]  /*9f00*/  STL [R1+0x2a4c], R217 ;  /* 0x002a4cd901007387 */ /* 0x0003e40000100800 */
[----:B------:R-:W-:-:S02]  /*9f10*/  IMAD.MOV R65, RZ, RZ, -R65 ;  /* 0x000000ffff417224 */ /* 0x000fc400078e0a41 */
[C---:B------:R-:W-:Y:S01]  /*9f20*/  IMAD R63, R234.reuse, R66, R63 ;  /* 0x00000042ea3f7224 */ /* 0x040fe200078e023f */
[----:B------:R-:W-:Y:S01]  /*9f30*/  @!P3 IADD3 R61, PT, PT, R61, -R234, RZ ;  /* 0x800000ea3d3db210 */ /* 0x000fe20007ffe0ff */
[----:B------:R-:W-:Y:S02]  /*9f40*/  IMAD R64, R234, R65, R64 ;  /* 0x00000041ea407224 */ /* 0x000fe400078e0240 */
[----:B-1----:R-:W-:Y:S02]  /*9f50*/  VIADD R217, R249, 0xda ;  /* 0x000000daf9d97836 */ /* 0x002fe40000000000 */
[--C-:B------:R-:W-:Y:S01]  /*9f60*/  @!P5 IMAD.IADD R60, R60, 0x1, -R234.reuse ;  /* 0x000000013c3cd824 */ /* 0x100fe200078e0aea */
[----:B------:R-:W-:Y:S01]  /*9f70*/  ISETP.GT.U32.AND P5, PT, R234, R63, PT ;  /* 0x0000003fea00720c */ /* 0x000fe20003fa4070 */
[----:B------:R-:W-:Y:S01]  /*9f80*/  @!P0 IMAD.IADD R62, R62, 0x1, -R234 ;  /* 0x000000013e3e8824 */ /* 0x000fe200078e0aea */
[----:B------:R-:W-:Y:S02]  /*9f90*/  IABS R65, R217 ;  /* 0x000000d900417213 */ /* 0x000fe40000000000 */
[----:B------:R-:W-:-:S02]  /*9fa0*/  ISETP.GT.U32.AND P3, PT, R234, R61, PT ;  /* 0x0000003dea00720c */ /* 0x000fc40003f64070 */
[C---:B------:R-:W-:Y:S01]  /*9fb0*/  ISETP.GT.U32.AND P0, PT, R234.reuse, R62, PT ;  /* 0x0000003eea00720c */ /* 0x040fe20003f04070 */
[----:B------:R-:W-:Y:S01]  /*9fc0*/  IMAD.HI.U32 R70, R101, R65, RZ ;  /* 0x0000004165467227 */ /* 0x000fe200078e00ff */
[----:B------:R1:W-:Y:S03]  /*9fd0*/  STL [R1+0x2a48], R219 ;  /* 0x002a48db01007387 */ /* 0x0003e60000100800 */
[----:B------:R-:W-:Y:S01]  /*9fe0*/  IMAD.MOV R70, RZ, RZ, -R70 ;  /* 0x000000ffff467224 */ /* 0x000fe200078e0a46 */
[----:B------:R2:W-:Y:S01]  /*9ff0*/  STL [R1+0x2a44], R221 ;  /* 0x002a44dd01007387 */ /* 0x0005e20000100800 */
[----:B------:R-:W-:Y:S02]  /*a000*/  @!P5 IMAD.IADD R63, R63, 0x1, -R234 ;  /* 0x000000013f3fd824 */ /* 0x000fe400078e0aea */
[----:B-1----:R-:W-:Y:S02]  /*a010*/  VIADD R219, R249, 0xdb ;  /* 0x000000dbf9db7836 */ /* 0x002fe40000000000 */
[----:B------:R-:W-:-:S02]  /*a020*/  IMAD R65, R234, R70, R65 ;  /* 0x00000046ea417224 */ /* 0x000fc400078e0241 */
        /* <DEDUP_REMOVED lines=12> */
[----:B------:R-:W-:Y:S02]  /*a0f0*/  IMAD R66, R234, R69, R66 ;  /* 0x00000045ea427224 */ /* 0x000fe400078e0242 */
[C---:B------:R-:W-:Y:S02]  /*a100*/  VIADD R72, R249.reuse, 0xdd ;  /* 0x000000ddf9487836 */ /* 0x040fe40000000000 */
[----:B------:R-:W-:Y:S02]  /*a110*/  @!P3 IMAD.IADD R64, R64, 0x1, -R234 ;  /* 0x000000014040b824 */ /* 0x000fe400078e0aea */
[----:B------:R-:W-:Y:S01]  /*a120*/  IMAD R67, R234, R68, R67 ;  /* 0x00000044ea437224 */ /* 0x000fe200078e0243 */
[----:B------:R-:W-:Y:S01]  /*a130*/  IABS R68, R72 ;  /* 0x0000004800447213 */ /* 0x000fe20000000000 */
[----:B------:R-:W-:-:S02]  /*a140*/  VIADD R71, R249, 0xde ;  /* 0x000000def9477836 */ /* 0x000fc40000000000 */
[--C-:B------:R-:W-:Y:S01]  /*a150*/  @!P5 IMAD.IADD R63, R63, 0x1, -R234.reuse ;  /* 0x000000013f3fd824 */ /* 0x100fe200078e0aea */
[C---:B------:R-:W-:Y:S01]  /*a160*/  ISETP.GT.U32.AND P5, PT, R234.reuse, R66, PT ;  /* 0x00000042ea00720c */ /* 0x040fe20003fa4070 */
[----:B------:R-:W-:Y:S01]  /*a170*/  @!P0 IMAD.IADD R65, R65, 0x1, -R234 ;  /* 0x0000000141418824 */ /* 0x000fe200078e0aea */
[C---:B------:R-:W-:Y:S01]  /*a180*/  ISETP.GT.U32.AND P3, PT, R234.reuse, R64, PT ;  /* 0x00000040ea00720c */ /* 0x040fe20003f64070 */
[----:B------:R-:W-:Y:S01]  /*a190*/  STL [R1+0xd4], R72 ;  /* 0x0000d44801007387 */ /* 0x000fe20000100800 */
[----:B------:R-:W-:Y:S02]  /*a1a0*/  IABS R69, R71 ;  /* 0x0000004700457213 */ /* 0x000fe40000000000 */
[----:B------:R-:W-:Y:S01]  /*a1b0*/  ISETP.GT.U32.AND P0, PT, R234, R65, PT ;  /* 0x00000041ea00720c */ /* 0x000fe20003f04070 */
[----:B------:R1:W-:Y:S02]  /*a1c0*/  STL [R1+0xd0], R71 ;  /* 0x0000d04701007387 */ /* 0x0003e40000100800 */
[----:B-1----:R-:W-:-:S04]  /*a1d0*/  IMAD.HI.U32 R71, R101, R68, RZ ;  /* 0x0000004465477227 */ /* 0x002fc800078e00ff */
[----:B------:R-:W-:Y:S01]  /*a1e0*/  IMAD.MOV R71, RZ, RZ, -R71 ;  /* 0x000000ffff477224 */ /* 0x000fe200078e0a47 */
[----:B------:R-:W-:Y:S01]  /*a1f0*/  @!P5 IADD3 R66, PT, PT, R66, -R234, RZ ;  /* 0x800000ea4242d210 */ /* 0x000fe20007ffe0ff */
[----:B------:R-:W-:Y:S02]  /*a200*/  @!P3 IMAD.IADD R64, R64, 0x1, -R234 ;  /* 0x000000014040b824 */ /* 0x000fe400078e0aea */
[C---:B------:R-:W-:Y:S01]  /*a210*/  IMAD R68, R234.reuse, R71, R68 ;  /* 0x00000047ea447224 */ /* 0x040fe200078e0244 */
[C---:B------:R-:W-:Y:S01]  /*a220*/  ISETP.GT.U32.AND P3, PT, R234.reuse, R67, PT ;  /* 0x00000043ea00720c */ /* 0x040fe20003f64070 */
[----:B------:R-:W-:Y:S01]  /*a230*/  @!P0 IMAD.IADD R65, R65, 0x1, -R234 ;  /* 0x0000000141418824 */ /* 0x000fe200078e0aea */
[C---:B------:R-:W-:Y:S01]  /*a240*/  ISETP.GT.U32.AND P5, PT, R234.reuse, R66, PT ;  /* 0x00000042ea00720c */ /* 0x040fe20003fa4070 */
[----:B------:R-:W-:Y:S01]  /*a250*/  IMAD.HI.U32 R70, R101, R69, RZ ;  /* 0x0000004565467227 */ /* 0x000fe200078e00ff */
[----:B------:R-:W-:-:S03]  /*a260*/  ISETP.GT.U32.AND P0, PT, R234, R68, PT ;  /* 0x00000044ea00720c */ /* 0x000fc60003f04070 */
[----:B------:R-:W-:Y:S02]  /*a270*/  IMAD.MOV R70, RZ, RZ, -R70 ;  /* 0x000000ffff467224 */ /* 0x000fe400078e0a46 */
[C---:B------:R-:W-:Y:S02]  /*a280*/  VIADD R74, R249.reuse, 0xdf ;  /* 0x000000dff94a7836 */ /* 0x040fe40000000000 */
[----:B------:R-:W-:Y:S02]  /*a290*/  IMAD R69, R234, R70, R69 ;  /* 0x00000046ea457224 */ /* 0x000fe400078e0245 */
[----:B------:R-:W-:Y:S01]  /*a2a0*/  VIADD R73, R249, 0xe0 ;  /* 0x000000e0f9497836 */ /* 0x000fe20000000000 */
[----:B------:R-:W-:Y:S01]  /*a2b0*/  IABS R70, R74 ;  /* 0x0000004a00467213 */ /* 0x000fe20000000000 */
[--C-:B------:R-:W-:Y:S02]  /*a2c0*/  @!P3 IMAD.IADD R67, R67, 0x1, -R234.reuse ;  /* 0x000000014343b824 */ /* 0x100fe400078e0aea */
        /* <DEDUP_REMOVED lines=9> */
[----:B------:R-:W-:Y:S02]  /*a360*/  VIADD R72, R249, 0xe1 ;  /* 0x000000e1f9487836 */ /* 0x000fe40000000000 */
[----:B-1----:R-:W-:Y:S01]  /*a370*/  IMAD.HI.U32 R74, R101, R71, RZ ;  /* 0x00000047654a7227 */ /* 0x002fe200078e00ff */
[----:B------:R-:W-:Y:S03]  /*a380*/  STL [R1+0xc4], R73 ;  /* 0x0000c44901007387 */ /* 0x000fe60000100800 */
[----:B------:R-:W-:Y:S02]  /*a390*/  IMAD.MOV R74, RZ, RZ, -R74 ;  /* 0x000000ffff4a7224 */ /* 0x000fe400078e0a4a */
[----:B------:R-:W-:Y:S01]  /*a3a0*/  IMAD R70, R234, R75, R70 ;  /* 0x0000004bea467224 */ /* 0x000fe200078e0246 */
[----:B------:R1:W-:Y:S01]  /*a3b0*/  STL [R1+0xc0], R72 ;  /* 0x0000c04801007387 */ /* 0x0003e20000100800 */
[----:B------:R-:W-:-:S02]  /*a3c0*/  @!P5 IMAD.IADD R69, R69, 0x1, -R234 ;  /* 0x000000014545d824 */ /* 0x000fc400078e0aea */
[C---:B------:R-:W-:Y:S02]  /*a3d0*/  IMAD R71, R234.reuse, R74, R71 ;  /* 0x0000004aea477224 */ /* 0x040fe400078e0247 */
[--C-:B------:R-:W-:Y:S01]  /*a3e0*/  @!P3 IMAD.IADD R67, R67, 0x1, -R234.reuse ;  /* 0x000000014343b824 */ /* 0x100fe200078e0aea */
[----:B------:R-:W-:Y:S02]  /*a3f0*/  ISETP.GT.U32.AND P3, PT, R234, R70, PT ;  /* 0x00000046ea00720c */ /* 0x000fe40003f64070 */
[----:B-1----:R-:W-:Y:S01]  /*a400*/  IABS R72, R72 ;  /* 0x0000004800487213 */ /* 0x002fe20000000000 */
[----:B------:R-:W-:Y:S01]  /*a410*/  @!P0 IMAD.IADD R68, R68, 0x1, -R234 ;  /* 0x0000000144448824 */ /* 0x000fe200078e0aea */
[C---:B------:R-:W-:Y:S02]  /*a420*/  ISETP.GT.U32.AND P5, PT, R234.reuse, R69, PT ;  /* 0x00000045ea00720c */ /* 0x040fe40003fa4070 */
[----:B------:R-:W-:Y:S01]  /*a430*/  ISETP.GT.U32.AND P0, PT, R234, R71, PT ;  /* 0x00000047ea00720c */ /* 0x000fe20003f04070 */
[----:B------:R-:W-:-:S04]  /*a440*/  IMAD.HI.U32 R73, R101, R72, RZ ;  /* 0x0000004865497227 */ /* 0x000fc800078e00ff */
[----:B------:R-:W-:Y:S02]  /*a450*/  IMAD.MOV R73, RZ, RZ, -R73 ;  /* 0x000000ffff497224 */ /* 0x000fe400078e0a49 */
[C---:B------:R-:W-:Y:S02]  /*a460*/  VIADD R78, R249.reuse, 0xe2 ;  /* 0x000000e2f94e7836 */ /* 0x040fe40000000000 */
[C---:B------:R-:W-:Y:S02]  /*a470*/  VIADD R77, R249.reuse, 0xe3 ;  /* 0x000000e3f94d7836 */ /* 0x040fe40000000000 */
[----:B------:R-:W-:Y:S01]  /*a480*/  IMAD R72, R234, R73, R72 ;  /* 0x00000049ea487224 */ /* 0x000fe200078e0248 */
[----:B------:R-:W-:Y:S01]  /*a490*/  IABS R73, R78 ;  /* 0x0000004e00497213 */ /* 0x000fe20000000000 */
[----:B------:R-:W-:Y:S01]  /*a4a0*/  VIADD R76, R249, 0xe4 ;  /* 0x000000e4f94c7836 */ /* 0x000fe20000000000 */
[----:B------:R-:W-:Y:S01]  /*a4b0*/  STL [R1+0xb0], R78 ;  /* 0x0000b04e01007387 */ /* 0x000fe20000100800 */
[----:B------:R-:W-:-:S02]  /*a4c0*/  @!P3 IMAD.IADD R70, R70, 0x1, -R234 ;  /* 0x000000014646b824 */ /* 0x000fc400078e0aea */
[--C-:B------:R-:W-:Y:S01]  /*a4d0*/  @!P5 IMAD.IADD R69, R69, 0x1, -R234.reuse ;  /* 0x000000014545d824 */ /* 0x100fe200078e0aea */
[----:B------:R-:W-:Y:S01]  /*a4e0*/  STL [R1+0xa8], R77 ;  /* 0x0000a84d01007387 */ /* 0x000fe20000100800 */
[----:B------:R-:W-:Y:S01]  /*a4f0*/  IABS R75, R76 ;  /* 0x0000004c004b7213 */ /* 0x000fe20000000000 */
[----:B------:R-:W-:Y:S01]  /*a500*/  @!P0 IMAD.IADD R71, R71, 0x1, -R234 ;  /* 0x0000000147478824 */ /* 0x000fe200078e0aea */
[C---:B------:R-:W-:Y:S01]  /*a510*/  ISETP.GT.U32.AND P5, PT, R234.reuse, R72, PT ;  /* 0x00000048ea00720c */ /* 0x040fe20003fa4070 */
[----:B------:R1:W-:Y:S01]  /*a520*/  STL [R1+0xa4], R76 ;  /* 0x0000a44c01007387 */ /* 0x0003e20000100800 */
[----:B------:R-:W-:Y:S02]  /*a530*/  IABS R74, R77 ;  /* 0x0000004d004a7213 */ /* 0x000fe40000000000 */
[C---:B------:R-:W-:Y:S02]  /*a540*/  ISETP.GT.U32.AND P3, PT, R234.reuse, R70, PT ;  /* 0x00000046ea00720c */ /* 0x040fe40003f64070 */
[----:B------:R-:W-:Y:S01]  /*a550*/  ISETP.GT.U32.AND P0, PT, R234, R71, PT ;  /* 0x00000047ea00720c */ /* 0x000fe20003f04070 */
[----:B-1----:R-:W-:-:S04]  /*a560*/  IMAD.HI.U32 R76, R101, R73, RZ ;  /* 0x00000049654c7227 */ /* 0x002fc800078e00ff */
[----:B------:R-:W-:Y:S01]  /*a570*/  IMAD.HI.U32 R77, R101, R74, RZ ;  /* 0x0000004a654d7227 */ /* 0x000fe200078e00ff */
[----:B------:R-:W-:-:S03]  /*a580*/  IADD3 R76, PT, PT, -R76, RZ, RZ ;  /* 0x000000ff4c4c7210 */ /* 0x000fc60007ffe1ff */
[----:B------:R-:W-:Y:S02]  /*a590*/  IMAD.MOV R77, RZ, RZ, -R77 ;  /* 0x000000ffff4d7224 */ /* 0x000fe400078e0a4d */
[----:B------:R-:W-:Y:S02]  /*a5a0*/  IMAD R73, R234, R76, R73 ;  /* 0x0000004cea497224 */ /* 0x000fe400078e0249 */
[----:B------:R-:W-:Y:S02]  /*a5b0*/  @!P5 IMAD.IADD R72, R72, 0x1, -R234 ;  /* 0x000000014848d824 */ /* 0x000fe400078e0aea */
[----:B------:R-:W-:Y:S02]  /*a5c0*/  IMAD R74, R234, R77, R74 ;  /* 0x0000004dea4a7224 */ /* 0x000fe400078e024a */
[--C-:B------:R-:W-:Y:S01]  /*a5d0*/  @!P3 IMAD.IADD R70, R70, 0x1, -R234.reuse ;  /* 0x000000014646b824 */ /* 0x100fe200078e0aea */
        /* <DEDUP_REMOVED lines=9> */
[----:B------:R-:W-:Y:S02]  /*a670*/  IABS R76, R81 ;  /* 0x00000051004c7213 */ /* 0x000fe40000000000 */
[----:B------:R-:W-:Y:S01]  /*a680*/  @!P3 IADD3 R73, PT, PT, R73, -R234, RZ ;  /* 0x800000ea4949b210 */ /* 0x000fe20007ffe0ff */
[--C-:B------:R-:W-:Y:S01]  /*a690*/  @!P5 IMAD.IADD R72, R72, 0x1, -R234.reuse ;  /* 0x000000014848d824 */ /* 0x100fe200078e0aea */
[----:B------:R-:W-:Y:S01]  /*a6a0*/  ISETP.GT.U32.AND P5, PT, R234, R75, PT ;  /* 0x0000004bea00720c */ /* 0x000fe20003fa4070 */
[----:B------:R-:W-:Y:S01]  /*a6b0*/  @!P0 IMAD.IADD R74, R74, 0x1, -R234 ;  /* 0x000000014a4a8824 */ /* 0x000fe200078e0aea */
[----:B------:R1:W-:Y:S01]  /*a6c0*/  STL [R1+0x90], R81 ;  /* 0x0000905101007387 */ /* 0x0003e20000100800 */
[----:B------:R-:W-:-:S02]  /*a6d0*/  IABS R77, R80 ;  /* 0x00000050004d7213 */ /* 0x000fc40000000000 */
[C---:B------:R-:W-:Y:S01]  /*a6e0*/  ISETP.GT.U32.AND P3, PT, R234.reuse, R73, PT ;  /* 0x00000049ea00720c */ /* 0x040fe20003f64070 */
[----:B------:R2:W-:Y:S01]  /*a6f0*/  STL [R1+0x9c], R80 ;  /* 0x00009c5001007387 */ /* 0x0005e20000100800 */
[----:B------:R-:W-:Y:S01]  /*a700*/  ISETP.GT.U32.AND P0, PT, R234, R74, PT ;  /* 0x0000004aea00720c */ /* 0x000fe20003f04070 */
[----:B-1----:R-:W-:-:S04]  /*a710*/  IMAD.HI.U32 R81, R101, R76, RZ ;  /* 0x0000004c65517227 */ /* 0x002fc800078e00ff */
[----:B--2---:R-:W-:-:S04]  /*a720*/  IMAD.HI.U32 R80, R101, R77, RZ ;  /* 0x0000004d65507227 */ /* 0x004fc800078e00ff */
[----:B------:R-:W-:Y:S02]  /*a730*/  IMAD.MOV R81, RZ, RZ, -R81 ;  /* 0x000000ffff517224 */ /* 0x000fe400078e0a51 */
[----:B------:R-:W-:Y:S02]  /*a740*/  VIADD R78, R249, 0xe7 ;  /* 0x000000e7f94e7836 */ /* 0x000fe40000000000 */
[----:B------:R-:W-:Y:S02]  /*a750*/  IMAD.MOV R80, RZ, RZ, -R80 ;  /* 0x000000ffff507224 */ /* 0x000fe400078e0a50 */
[C---:B------:R-:W-:Y:S01]  /*a760*/  IMAD R76, R234.reuse, R81, R76 ;  /* 0x00000051ea4c7224 */ /* 0x040fe200078e024c */
[----:B------:R1:W-:Y:S01]  /*a770*/  STL [R1+0x98], R78 ;  /* 0x0000984e01007387 */ /* 0x0003e20000100800 */
[----:B------:R-:W-:Y:S02]  /*a780*/  @!P5 IMAD.IADD R75, R75, 0x1, -R234 ;  /* 0x000000014b4bd824 */ /* 0x000fe400078e0aea */
[----:B------:R-:W-:-:S02]  /*a790*/  IMAD R77, R234, R80, R77 ;  /* 0x00000050ea4d7224 */ /* 0x000fc400078e024d */
        /* <DEDUP_REMOVED lines=8> */
[----:B------:R-:W-:Y:S02]  /*a820*/  VIADD R83, R249, 0xe8 ;  /* 0x000000e8f9537836 */ /* 0x000fe40000000000 */
[----:B------:R-:W-:Y:S02]  /*a830*/  IMAD R78, R234, R80, R78 ;  /* 0x00000050ea4e7224 */ /* 0x000fe400078e024e */
[--C-:B------:R-:W-:Y:S01]  /*a840*/  @!P3 IMAD.IADD R76, R76, 0x1, -R234.reuse ;  /* 0x000000014c4cb824 */ /* 0x100fe200078e0aea */
[----:B------:R-:W-:Y:S01]  /*a850*/  IABS R81, R83 ;  /* 0x0000005300517213 */ /* 0x000fe20000000000 */
[--C-:B------:R-:W-:Y:S01]  /*a860*/  @!P5 IMAD.IADD R75, R75, 0x1, -R234.reuse ;  /* 0x000000014b4bd824 */ /* 0x100fe200078e0aea */
[C---:B------:R-:W-:Y:S01]  /*a870*/  ISETP.GT.U32.AND P5, PT, R234.reuse, R78, PT ;  /* 0x0000004eea00720c */ /* 0x040fe20003fa4070 */
[----:B------:R-:W-:Y:S01]  /*a880*/  @!P0 IMAD.IADD R77, R77, 0x1, -R234 ;  /* 0x000000014d4d8824 */ /* 0x000fe200078e0aea */
[----:B------:R1:W-:Y:S01]  /*a890*/  STL [R1+0x88], R83 ;  /* 0x0000885301007387 */ /* 0x0003e20000100800 */
[----:B------:R-:W-:Y:S01]  /*a8a0*/  ISETP.GT.U32.AND P0, PT, R234, R76, PT ;  /* 0x0000004cea00720c */ /* 0x000fe20003f04070 */
[----:B------:R-:W-:Y:S01]  /*a8b0*/  VIADD R84, R249, 0xe9 ;  /* 0x000000e9f9547836 */ /* 0x000fe20000000000 */
[----:B------:R-:W-:Y:S01]  /*a8c0*/  ISETP.GE.AND P3, PT, R79, RZ, PT ;  /* 0x000000ff4f00720c */ /* 0x000fe20003f66270 */
[----:B-1----:R-:W-:-:S04]  /*a8d0*/  IMAD.HI.U32 R83, R101, R81, RZ ;  /* 0x0000005165537227 */ /* 0x002fc800078e00ff */
[----:B------:R-:W-:Y:S01]  /*a8e0*/  IMAD.MOV R83, RZ, RZ, -R83 ;  /* 0x000000ffff537224 */ /* 0x000fe200078e0a53 */
[----:B------:R-:W-:-:S03]  /*a8f0*/  IABS R80, R84 ;  /* 0x0000005400507213 */ /* 0x000fc60000000000 */
[----:B------:R-:W-:Y:S02]  /*a900*/  IMAD R79, R234, R83, R81 ;  /* 0x00000053ea4f7224 */ /* 0x000fe400078e0251 */
[--C-:B------:R-:W-:Y:S01]  /*a910*/  @!P5 IMAD.IADD R78, R78, 0x1, -R234.reuse ;  /* 0x000000014e4ed824 */ /* 0x100fe200078e0aea */
[----:B------:R-:W-:Y:S01]  /*a920*/  ISETP.GT.U32.AND P5, PT, R234, R77, PT ;  /* 0x0000004dea00720c */ /* 0x000fe20003fa4070 */
[----:B------:R-:W-:Y:S01]  /*a930*/  @!P0 IMAD.IADD R76, R76, 0x1, -R234 ;  /* 0x000000014c4c8824 */ /* 0x000fe200078e0aea */
[----:B------:R-:W-:Y:S01]  /*a940*/  ISETP.GT.U32.AND P0, PT, R234, R79, PT ;  /* 0x0000004fea00720c */ /* 0x000fe20003f04070 */
[----:B------:R-:W-:-:S04]  /*a950*/  IMAD.HI.U32 R81, R101, R80, RZ ;  /* 0x0000005065517227 */ /* 0x000fc800078e00ff */
[----:B------:R-:W-:Y:S01]  /*a960*/  @!P4 IMAD.MOV R223, RZ, RZ, -R223 ;  /* 0x000000ffffdfc224 */ /* 0x000fe200078e0adf */
[C---:B------:R-:W-:Y:S01]  /*a970*/  ISETP.GT.U32.AND P4, PT, R234.reuse, R78, PT ;  /* 0x0000004eea00720c */ /* 0x040fe20003f84070 */
[----:B------:R-:W-:Y:S01]  /*a980*/  IMAD.MOV R81, RZ, RZ, -R81 ;  /* 0x000000ffff517224 */ /* 0x000fe200078e0a51 */
[----:B------:R1:W-:Y:S01]  /*a990*/  STL [R1+0x84], R84 ;  /* 0x0000845401007387 */ /* 0x0003e20000100800 */
[----:B------:R-:W-:Y:S02]  /*a9a0*/  IADD3 R85, PT, PT, R249, 0xea, RZ ;  /* 0x000000eaf9557810 */ /* 0x000fe40007ffe0ff */
[C---:B------:R-:W-:Y:S02]  /*a9b0*/  IMAD R80, R234.reuse, R81, R80 ;  /* 0x00000051ea507224 */ /* 0x040fe400078e0250 */
[--C-:B------:R-:W-:Y:S02]  /*a9c0*/  @!P5 IMAD.IADD R77, R77, 0x1, -R234.reuse ;  /* 0x000000014d4dd824 */ /* 0x100fe400078e0aea */
[----:B-1----:R-:W-:Y:S01]  /*a9d0*/  VIADD R84, R249, 0xeb ;  /* 0x000000ebf9547836 */ /* 0x002fe20000000000 */
[----:B------:R-:W-:Y:S01]  /*a9e0*/  IABS R81, R85 ;  /* 0x0000005500517213 */ /* 0x000fe20000000000 */
[----:B------:R-:W-:Y:S01]  /*a9f0*/  @!P0 IMAD.IADD R79, R79, 0x1, -R234 ;  /* 0x000000014f4f8824 */ /* 0x000fe200078e0aea */
[----:B------:R-:W-:-:S02]  /*aa00*/  ISETP.GT.U32.AND P5, PT, R234, R80, PT ;  /* 0x00000050ea00720c */ /* 0x000fc40003fa4070 */
[----:B------:R-:W-:Y:S01]  /*aa10*/  IABS R83, R84 ;  /* 0x0000005400537213 */ /* 0x000fe20000000000 */
[----:B------:R1:W-:Y:S01]  /*aa20*/  STL [R1+0x7c], R85 ;  /* 0x00007c5501007387 */ /* 0x0003e20000100800 */
[----:B------:R-:W-:Y:S01]  /*aa30*/  @!P4 IMAD.IADD R78, R78, 0x1, -R234 ;  /* 0x000000014e4ec824 */ /* 0x000fe200078e0aea */
[----:B------:R-:W-:Y:S02]  /*aa40*/  ISETP.GE.AND P4, PT, R82, RZ, PT ;  /* 0x000000ff5200720c */ /* 0x000fe40003f86270 */
[----:B------:R2:W-:Y:S01]  /*aa50*/  STL [R1+0x78], R84 ;  /* 0x0000785401007387 */ /* 0x0005e20000100800 */
[----:B------:R-:W-:Y:S01]  /*aa60*/  IMAD.MOV.U32 R82, RZ, RZ, R83 ;  /* 0x000000ffff527224 */ /* 0x000fe200078e0053 */
[----:B------:R-:W-:Y:S01]  /*aa70*/  ISETP.GT.U32.AND P0, PT, R234, R79, PT ;  /* 0x0000004fea00720c */ /* 0x000fe20003f04070 */
[----:B-1----:R-:W-:Y:S02]  /*aa80*/  VIADD R85, R249, 0xec ;  /* 0x000000ecf9557836 */ /* 0x002fe40000000000 */
[----:B--2---:R-:W-:-:S03]  /*aa90*/  IMAD.HI.U32 R84, R101, R81, RZ ;  /* 0x0000005165547227 */ /* 0x004fc600078e00ff */
[----:B------:R1:W-:Y:S01]  /*aaa0*/  STL [R1+0x70], R85 ;  /* 0x0000705501007387 */ /* 0x0003e20000100800 */
[----:B------:R-:W-:Y:S01]  /*aab0*/  IABS R83, R85 ;  /* 0x0000005500537213 */ /* 0x000fe20000000000 */
[----:B------:R-:W-:Y:S02]  /*aac0*/  IMAD.MOV R84, RZ, RZ, -R84 ;  /* 0x000000ffff547224 */ /* 0x000fe400078e0a54 */
[----:B------:R-:W-:Y:S02]  /*aad0*/  @!P5 IMAD.IADD R80, R80, 0x1, -R234 ;  /* 0x000000015050d824 */ /* 0x000fe400078e0aea */
[----:B-1----:R-:W-:-:S04]  /*aae0*/  IMAD.HI.U32 R85, R101, R82, RZ ;  /* 0x0000005265557227 */ /* 0x002fc800078e00ff */
[----:B------:R-:W-:Y:S02]  /*aaf0*/  IMAD.MOV R85, RZ, RZ, -R85 ;  /* 0x000000ffff557224 */ /* 0x000fe400078e0a55 */
[C---:B------:R-:W-:Y:S02]  /*ab00*/  IMAD R81, R234.reuse, R84, R81 ;  /* 0x00000054ea517224 */ /* 0x040fe400078e0251 */
[----:B------:R-:W-:Y:S02]  /*ab10*/  VIADD R86, R249, 0xed ;  /* 0x000000edf9567836 */ /* 0x000fe40000000000 */
[C---:B------:R-:W-:Y:S01]  /*ab20*/  IMAD R82, R234.reuse, R85, R82 ;  /* 0x00000055ea527224 */ /* 0x040fe200078e0252 */
[C---:B------:R-:W-:Y:S01]  /*ab30*/  ISETP.GT.U32.AND P5, PT, R234.reuse, R80, PT ;  /* 0x00000050ea00720c */ /* 0x040fe20003fa4070 */
[----:B------:R-:W-:Y:S01]  /*ab40*/  IMAD.HI.U32 R85, R101, R83, RZ ;  /* 0x0000005365557227 */ /* 0x000fe200078e00ff */
[----:B------:R1:W-:Y:S03]  /*ab50*/  STL [R1+0x6c], R86 ;  /* 0x00006c5601007387 */ /* 0x0003e60000100800 */
[----:B------:R-:W-:Y:S01]  /*ab60*/  @!P0 IMAD.IADD R79, R79, 0x1, -R234 ;  /* 0x000000014f4f8824 */ /* 0x000fe200078e0aea */
[----:B------:R-:W-:-:S02]  /*ab70*/  ISETP.GT.U32.AND P0, PT, R234, R81, PT ;  /* 0x00000051ea00720c */ /* 0x000fc40003f04070 */
[----:B------:R-:W-:Y:S02]  /*ab80*/  IADD3 R85, PT, PT, -R85, RZ, RZ ;  /* 0x000000ff55557210 */ /* 0x000fe40007ffe1ff */
[----:B-1----:R-:W-:Y:S01]  /*ab90*/  IABS R86, R86 ;  /* 0x0000005600567213 */ /* 0x002fe20000000000 */
[----:B------:R-:W-:Y:S02]  /*aba0*/  VIADD R90, R249, 0xee ;  /* 0x000000eef95a7836 */ /* 0x000fe40000000000 */
[----:B------:R-:W-:Y:S02]  /*abb0*/  IMAD R83, R234, R85, R83 ;  /* 0x00000055ea537224 */ /* 0x000fe400078e0253 */
[----:B------:R-:W-:Y:S01]  /*abc0*/  IMAD.MOV.U32 R84, RZ, RZ, R86 ;  /* 0x000000ffff547224 */ /* 0x000fe200078e0056 */
[----:B------:R-:W-:Y:S01]  /*abd0*/  IABS R86, R90 ;  /* 0x0000005a00567213 */ /* 0x000fe20000000000 */
[----:B------:R-:W-:Y:S02]  /*abe0*/  @!P5 IMAD.IADD R80, R80, 0x1, -R234 ;  /* 0x000000015050d824 */ /* 0x000fe400078e0aea */
[----:B------:R-:W-:Y:S01]  /*abf0*/  IMAD.HI.U32 R87, R101, R84, RZ ;  /* 0x0000005465577227 */ /* 0x000fe200078e00ff */
[----:B------:R-:W-:-:S03]  /*ac00*/  ISETP.GT.U32.AND P5, PT, R234, R82, PT ;  /* 0x00000052ea00720c */ /* 0x000fc60003fa4070 */
[----:B------:R-:W-:Y:S01]  /*ac10*/  @!P0 IMAD.IADD R81, R81, 0x1, -R234 ;  /* 0x0000000151518824 */ /* 0x000fe200078e0aea */
[C---:B------:R-:W-:Y:S01]  /*ac20*/  ISETP.GT.U32.AND P0, PT, R234.reuse, R83, PT ;  /* 0x00000053ea00720c */ /* 0x040fe20003f04070 */
[----:B------:R-:W-:Y:S02]  /*ac30*/  IMAD.MOV R87, RZ, RZ, -R87 ;  /* 0x000000ffff577224 */ /* 0x000fe400078e0a57 */
[----:B------:R-:W-:Y:S02]  /*ac40*/  IMAD.MOV.U32 R85, RZ, RZ, R86 ;  /* 0x000000ffff557224 */ /* 0x000fe400078e0056 */
[C---:B------:R-:W-:Y:S02]  /*ac50*/  VIADD R94, R249.reuse, 0xef ;  /* 0x000000eff95e7836 */ /* 0x040fe40000000000 */
[----:B------:R-:W-:Y:S02]  /*ac60*/  VIADD R93, R249, 0xf0 ;  /* 0x000000f0f95d7836 */ /* 0x000fe40000000000 */
[----:B------:R-:W-:Y:S01]  /*ac70*/  IMAD R84, R234, R87, R84 ;  /* 0x00000057ea547224 */ /* 0x000fe200078e0254 */
[----:B------:R-:W-:Y:S01]  /*ac80*/  STL [R1+0x5c], R90 ;  /* 0x00005c5a01007387 */ /* 0x000fe20000100800 */
[----:B------:R-:W-:-:S03]  /*ac90*/  IMAD.HI.U32 R87, R101, R85, RZ ;  /* 0x0000005565577227 */ /* 0x000fc600078e00ff */
[----:B------:R-:W-:Y:S01]  /*aca0*/  STL [R1+0x54], R94 ;  /* 0x0000545e01007387 */ /* 0x000fe20000100800 */
[----:B------:R-:W-:Y:S01]  /*acb0*/  IMAD.MOV R87, RZ, RZ, -R87 ;  /* 0x000000ffff577224 */ /* 0x000fe200078e0a57 */
[----:B------:R-:W-:Y:S02]  /*acc0*/  IABS R86, R94 ;  /* 0x0000005e00567213 */ /* 0x000fe40000000000 */
[----:B------:R1:W-:Y:S01]  /*acd0*/  STL [R1+0x50], R93 ;  /* 0x0000505d01007387 */ /* 0x0003e20000100800 */
[--C-:B------:R-:W-:Y:S02]  /*ace0*/  @!P5 IMAD.IADD R82, R82, 0x1, -R234.reuse ;  /* 0x000000015252d824 */ /* 0x100fe400078e0aea */
[----:B------:R-:W-:Y:S01]  /*acf0*/  @!P0 IMAD.IADD R83, R83, 0x1, -R234 ;  /* 0x0000000153538824 */ /* 0x000fe200078e0aea */
[C---:B------:R-:W-:Y:S01]  /*ad00*/  ISETP.GT.U32.AND P0, PT, R234.reuse, R81, PT ;  /* 0x00000051ea00720c */ /* 0x040fe20003f04070 */
[C---:B------:R-:W-:Y:S01]  /*ad10*/  IMAD R85, R234.reuse, R87, R85 ;  /* 0x00000057ea557224 */ /* 0x040fe200078e0255 */
[----:B-1----:R-:W-:Y:S01]  /*ad20*/  IABS R93, R93 ;  /* 0x0000005d005d7213 */ /* 0x002fe20000000000 */
[----:B------:R-:W-:Y:S01]  /*ad30*/  @!P2 IMAD.MOV R224, RZ, RZ, -R224 ;  /* 0x000000ffffe0a224 */ /* 0x000fe200078e0ae0 */
[----:B------:R-:W-:-:S03]  /*ad40*/  ISETP.GT.U32.AND P2, PT, R234, R82, PT ;  /* 0x00000052ea00720c */ /* 0x000fc60003f44070 */
[----:B------:R-:W-:Y:S02]  /*ad50*/  IMAD.MOV.U32 R87, RZ, RZ, R93 ;  /* 0x000000ffff577224 */ /* 0x000fe400078e005d */
[----:B------:R-:W-:Y:S01]  /*ad60*/  IMAD.HI.U32 R93, R101, R86, RZ ;  /* 0x00000056655d7227 */ /* 0x000fe200078e00ff */
[----:B------:R-:W-:-:S04]  /*ad70*/  ISETP.GT.U32.AND P5, PT, R234, R84, PT ;  /* 0x00000054ea00720c */ /* 0x000fc80003fa4070 */
[----:B------:R-:W-:Y:S01]  /*ad80*/  IADD3 R93, PT, PT, -R93, RZ, RZ ;  /* 0x000000ff5d5d7210 */ /* 0x000fe20007ffe1ff */
[----:B------:R-:W-:Y:S01]  /*ad90*/  @!P0 IMAD.IADD R81, R81, 0x1, -R234 ;  /* 0x0000000151518824 */ /* 0x000fe200078e0aea */
[----:B------:R-:W-:-:S03]  /*ada0*/  ISETP.GT.U32.AND P0, PT, R234, R85, PT ;  /* 0x00000055ea00720c */ /* 0x000fc60003f04070 */
[----:B------:R-:W-:Y:S02]  /*adb0*/  IMAD R86, R234, R93, R86 ;  /* 0x0000005dea567224 */ /* 0x000fe400078e0256 */
[----:B------:R-:W-:-:S03]  /*adc0*/  @!P2 IMAD.IADD R82, R82, 0x1, -R234 ;  /* 0x000000015252a824 */ /* 0x000fc600078e0aea */
[----:B------:R-:W-:Y:S01]  /*add0*/  ISETP.GT.U32.AND P2, PT, R234, R86, PT ;  /* 0x00000056ea00720c */ /* 0x000fe20003f44070 */
[--C-:B------:R-:W-:Y:S01]  /*ade0*/  @!P5 IMAD.IADD R84, R84, 0x1, -R234.reuse ;  /* 0x000000015454d824 */ /* 0x100fe200078e0aea */
[----:B------:R-:W-:Y:S01]  /*adf0*/  ISETP.GT.U32.AND P5, PT, R234, R83, PT ;  /* 0x00000053ea00720c */ /* 0x000fe20003fa4070 */
[----:B------:R-:W-:Y:S02]  /*ae00*/  VIADD R90, R249, 0xf1 ;  /* 0x000000f1f95a7836 */ /* 0x000fe40000000000 */
[----:B------:R-:W-:-:S03]  /*ae10*/  @!P0 IMAD.IADD R85, R85, 0x1, -R234 ;  /* 0x0000000155558824 */ /* 0x000fc600078e0aea */
[----:B------:R1:W-:Y:S05]  /*ae20*/  STL [R1+0x4c], R90 ;  /* 0x00004c5a01007387 */ /* 0x0003ea0000100800 */
[--C-:B------:R-:W-:Y:S01]  /*ae30*/  @!P2 IMAD.IADD R86, R86, 0x1, -R234.reuse ;  /* 0x000000015656a824 */ /* 0x100fe200078e0aea */
[----:B------:R-:W-:Y:S02]  /*ae40*/  ISETP.GT.U32.AND P2, PT, R234, R85, PT ;  /* 0x00000055ea00720c */ /* 0x000fe40003f44070 */
[----:B-1----:R-:W-:Y:S01]  /*ae50*/  IABS R90, R90 ;  /* 0x0000005a005a7213 */ /* 0x002fe20000000000 */
[----:B------:R-:W-:Y:S01]  /*ae60*/  @!P5 IMAD.IADD R83, R83, 0x1, -R234 ;  /* 0x000000015353d824 */ /* 0x000fe200078e0aea */
[----:B------:R-:W-:-:S03]  /*ae70*/  ISETP.GE.AND P5, PT, R88, RZ, PT ;  /* 0x000000ff5800720c */ /* 0x000fc60003fa6270 */
[----:B------:R-:W-:-:S04]  /*ae80*/  IMAD.HI.U32 R93, R101, R90, RZ ;  /* 0x0000005a655d7227 */ /* 0x000fc800078e00ff */
[----:B------:R-:W-:-:S04]  /*ae90*/  IMAD.MOV R88, RZ, RZ, -R93 ;  /* 0x000000ffff587224 */ /* 0x000fc800078e0a5d */
[----:B------:R-:W-:Y:S02]  /*aea0*/  IMAD R88, R234, R88, R90 ;  /* 0x00000058ea587224 */ /* 0x000fe400078e025a */
[----:B------:R-:W-:-:S03]  /*aeb0*/  @!P2 IMAD.IADD R85, R85, 0x1, -R234 ;  /* 0x000000015555a824 */ /* 0x000fc600078e0aea */
[----:B------:R-:W-:Y:S01]  /*aec0*/  ISETP.GT.U32.AND P2, PT, R234, R88, PT ;  /* 0x00000058ea00720c */ /* 0x000fe20003f44070 */
[----:B------:R-:W-:Y:S02]  /*aed0*/  VIADD R96, R249, 0xf2 ;  /* 0x000000f2f9607836 */ /* 0x000fe40000000000 */
[----:B------:R-:W-:Y:S01]  /*aee0*/  IMAD.HI.U32 R94, R101, R87, RZ ;  /* 0x00000057655e7227 */ /* 0x000fe200078e00ff */
[----:B------:R-:W-:-:S03]  /*aef0*/  ISETP.GE.AND P0, PT, R89, RZ, PT ;  /* 0x000000ff5900720c */ /* 0x000fc60003f06270 */
[----:B------:R-:W-:Y:S01]  /*af00*/  @!P6 IMAD.MOV R225, RZ, RZ, -R225 ;  /* 0x000000ffffe1e224 */ /* 0x000fe200078e0ae1 */
[----:B------:R-:W-:Y:S01]  /*af10*/  ISETP.GT.U32.AND P6, PT, R234, R84, PT ;  /* 0x00000054ea00720c */ /* 0x000fe20003fc4070 */
[----:B------:R-:W-:Y:S01]  /*af20*/  IMAD.MOV R94, RZ, RZ, -R94 ;  /* 0x000000ffff5e7224 */ /* 0x000fe200078e0a5e */
[----:B------:R-:W-:-:S03]  /*af30*/  IABS R89, R96 ;  /* 0x0000006000597213 */ /* 0x000fc60000000000 */
[----:B------:R-:W-:Y:S02]  /*af40*/  @!P2 IMAD.IADD R88, R88, 0x1, -R234 ;  /* 0x000000015858a824 */ /* 0x000fe400078e0aea */
[C---:B------:R-:W-:Y:S02]  /*af50*/  IMAD R87, R234.reuse, R94, R87 ;  /* 0x0000005eea577224 */ /* 0x040fe400078e0257 */
[----:B------:R-:W-:Y:S01]  /*af60*/  IMAD.HI.U32 R94, R101, R89, RZ ;  /* 0x00000059655e7227 */ /* 0x000fe200078e00ff */
[----:B------:R-:W-:-:S03]  /*af70*/  ISETP.GT.U32.AND P2, PT, R234, R88, PT ;  /* 0x00000058ea00720c */ /* 0x000fc60003f44070 */
[----:B------:R-:W-:Y:S01]  /*af80*/  IMAD.MOV R94, RZ, RZ, -R94 ;  /* 0x000000ffff5e7224 */ /* 0x000fe200078e0a5e */
[----:B------:R-:W-:Y:S01]  /*af90*/  IABS R99, R249 ;  /* 0x000000f900637213 */ /* 0x000fe20000000000 */
[----:B------:R-:W-:Y:S01]  /*afa0*/  @!P6 IMAD.IADD R84, R84, 0x1, -R234 ;  /* 0x000000015454e824 */ /* 0x000fe200078e0aea */
[C---:B------:R-:W-:Y:S01]  /*afb0*/  ISETP.GT.U32.AND P6, PT, R234.reuse, R87, PT ;  /* 0x00000057ea00720c */ /* 0x040fe20003fc4070 */
[----:B------:R-:W-:Y:S02]  /*afc0*/  IMAD R89, R234, R94, R89 ;  /* 0x0000005eea597224 */ /* 0x000fe400078e0259 */
[----:B------:R-:W-:-:S04]  /*afd0*/  IMAD.HI.U32 R93, R101, R99, RZ ;  /* 0x00000063655d7227 */ /* 0x000fc800078e00ff */
[----:B------:R-:W-:Y:S01]  /*afe0*/  @!P2 IMAD.IADD R88, R88, 0x1, -R234 ;  /* 0x000000015858a824 */ /* 0x000fe200078e0aea */
[C---:B------:R-:W-:Y:S02]  /*aff0*/  ISETP.GT.U32.AND P2, PT, R234.reuse, R89, PT ;  /* 0x00000059ea00720c */ /* 0x040fe40003f44070 */
[----:B------:R-:W-:Y:S01]  /*b000*/  IADD3 R93, PT, PT, -R93, RZ, RZ ;  /* 0x000000ff5d5d7210 */ /* 0x000fe20007ffe1ff */
[----:B------:R-:W-:Y:S01]  /*b010*/  @!P1 IMAD.MOV R226, RZ, RZ, -R226 ;  /* 0x000000ffffe29224 */ /* 0x000fe200078e0ae2 */
[C---:B------:R-:W-:Y:S01]  /*b020*/  ISETP.GT.U32.AND P1, PT, R234.reuse, R86, PT ;  /* 0x00000056ea00720c */ /* 0x040fe20003f24070 */
[----:B------:R-:W-:Y:S02]  /*b030*/  @!P6 IMAD.IADD R87, R87, 0x1, -R234 ;  /* 0x000000015757e824 */ /* 0x000fe400078e0aea */
[C---:B------:R-:W-:Y:S02]  /*b040*/  IMAD R99, R234.reuse, R93, R99 ;  /* 0x0000005dea637224 */ /* 0x040fe400078e0263 */
[----:B------:R-:W-:Y:S01]  /*b050*/  VIADD R95, R249, 0xf3 ;  /* 0x000000f3f95f7836 */ /* 0x000fe20000000000 */
[----:B------:R-:W-:-:S03]  /*b060*/  ISETP.GT.U32.AND P6, PT, R234, R87, PT ;  /* 0x00000057ea00720c */ /* 0x000fc60003fc4070 */
[--C-:B------:R-:W-:Y:S01]  /*b070*/  @!P2 IMAD.IADD R89, R89, 0x1, -R234.reuse ;  /* 0x000000015959a824 */ /* 0x100fe200078e0aea */
[----:B------:R-:W-:Y:S02]  /*b080*/  ISETP.GT.U32.AND P2, PT, R234, R99, PT ;  /* 0x00000063ea00720c */ /* 0x000fe40003f44070 */
[----:B------:R-:W-:Y:S01]  /*b090*/  IABS R90, R95 ;  /* 0x0000005f005a7213 */ /* 0x000fe20000000000 */
[--C-:B------:R-:W-:Y:S01]  /*b0a0*/  @!P1 IMAD.IADD R86, R86, 0x1, -R234.reuse ;  /* 0x0000000156569824 */ /* 0x100fe200078e0aea */
[----:B------:R1:W-:Y:S01]  /*b0b0*/  STL [R1+0x44], R96 ;  /* 0x0000446001007387 */ /* 0x0003e20000100800 */
[----:B------:R-:W-:Y:S02]  /*b0c0*/  ISETP.GE.AND P1, PT, R92, RZ, PT ;  /* 0x000000ff5c00720c */ /* 0x000fe40003f26270 */
[----:B------:R-:W-:Y:S01]  /*b0d0*/  IMAD.HI.U32 R92, R101, R90, RZ ;  /* 0x0000005a655c7227 */ /* 0x000fe200078e00ff */
[----:B------:R2:W-:Y:S03]  /*b0e0*/  STL [R1+0x29cc], R95 ;  /* 0x0029cc5f01007387 */ /* 0x0005e60000100800 */
[----:B------:R-:W-:-:S02]  /*b0f0*/  @!P6 IMAD.IADD R87, R87, 0x1, -R234 ;  /* 0x000000015757e824 */ /* 0x000fc400078e0aea */
[----:B-1----:R-:W-:Y:S01]  /*b100*/  VIADD R96, R249, 0xf4 ;  /* 0x000000f4f9607836 */ /* 0x002fe20000000000 */
[----:B------:R-:W-:Y:S01]  /*b110*/  ISETP.GE.AND P6, PT, R91, RZ, PT ;  /* 0x000000ff5b00720c */ /* 0x000fe20003fc6270 */
[----:B------:R-:W-:Y:S02]  /*b120*/  IMAD.MOV R92, RZ, RZ, -R92 ;  /* 0x000000ffff5c7224 */ /* 0x000fe400078e0a5c */
[----:B--2---:R-:W-:Y:S01]  /*b130*/  VIADD R95, R249, 0xf5 ;  /* 0x000000f5f95f7836 */ /* 0x004fe20000000000 */
[----:B------:R-:W-:Y:S01]  /*b140*/  IABS R91, R96 ;  /* 0x00000060005b7213 */ /* 0x000fe20000000000 */
[----:B------:R-:W-:Y:S01]  /*b150*/  @!P2 IMAD.IADD R99, R99, 0x1, -R234 ;  /* 0x000000016363a824 */ /* 0x000fe200078e0aea */
[C---:B------:R-:W-:Y:S01]  /*b160*/  ISETP.GT.U32.AND P2, PT, R234.reuse, R89, PT ;  /* 0x00000059ea00720c */ /* 0x040fe20003f44070 */
[----:B------:R-:W-:Y:S01]  /*b170*/  IMAD R90, R234, R92, R90 ;  /* 0x0000005cea5a7224 */ /* 0x000fe200078e025a */
[----:B------:R-:W-:Y:S01]  /*b180*/  STL [R1+0x29c8], R96 ;  /* 0x0029c86001007387 */ /* 0x000fe20000100800 */
[----:B------:R-:W-:Y:S01]  /*b190*/  @!P3 IMAD.MOV R227, RZ, RZ, -R227 ;  /* 0x000000ffffe3b224 */ /* 0x000fe200078e0ae3 */
[----:B------:R-:W-:-:S02]  /*b1a0*/  IABS R92, R95 ;  /* 0x0000005f005c7213 */ /* 0x000fc40000000000 */
[----:B------:R1:W-:Y:S01]  /*b1b0*/  STL [R1+0x29c4], R95 ;  /* 0x0029c45f01007387 */ /* 0x0003e20000100800 */
[C---:B------:R-:W-:Y:S01]  /*b1c0*/  ISETP.GT.U32.AND P3, PT, R234.reuse, R99, PT ;  /* 0x00000063ea00720c */ /* 0x040fe20003f64070 */
[C---:B------:R-:W-:Y:S02]  /*b1d0*/  VIADD R93, R249.reuse, 0xf6 ;  /* 0x000000f6f95d7836 */ /* 0x040fe40000000000 */
[----:B------:R-:W-:Y:S02]  /*b1e0*/  VIADD R94, R249, 0xf7 ;  /* 0x000000f7f95e7836 */ /* 0x000fe40000000000 */
[----:B-1----:R-:W-:Y:S01]  /*b1f0*/  IMAD.HI.U32 R95, R101, R91, RZ ;  /* 0x0000005b655f7227 */ /* 0x002fe200078e00ff */
[----:B------:R1:W-:Y:S03]  /*b200*/  STL [R1+0x29c0], R93 ;  /* 0x0029c05d01007387 */ /* 0x0003e60000100800 */
[----:B------:R-:W-:Y:S01]  /*b210*/  IMAD.MOV R95, RZ, RZ, -R95 ;  /* 0x000000ffff5f7224 */ /* 0x000fe200078e0a5f */
[----:B------:R2:W-:Y:S01]  /*b220*/  STL [R1+0x29bc], R94 ;  /* 0x0029bc5e01007387 */ /* 0x0005e20000100800 */
[----:B------:R-:W-:Y:S01]  /*b230*/  @!P2 IMAD.IADD R89, R89, 0x1, -R234 ;  /* 0x000000015959a824 */ /* 0x000fe200078e0aea */
[C---:B------:R-:W-:Y:S01]  /*b240*/  ISETP.GT.U32.AND P2, PT, R234.reuse, R90, PT ;  /* 0x0000005aea00720c */ /* 0x040fe20003f44070 */
[----:B------:R-:W-:Y:S01]  /*b250*/  IMAD R91, R234, R95, R91 ;  /* 0x0000005fea5b7224 */ /* 0x000fe200078e025b */
[----:B-1----:R-:W-:Y:S01]  /*b260*/  IABS R93, R93 ;  /* 0x0000005d005d7213 */ /* 0x002fe20000000000 */
[----:B------:R-:W-:Y:S01]  /*b270*/  IMAD.HI.U32 R96, R101, R92, RZ ;  /* 0x0000005c65607227 */ /* 0x000fe200078e00ff */
[----:B--2---:R-:W-:-:S03]  /*b280*/  IABS R94, R94 ;  /* 0x0000005e005e7213 */ /* 0x004fc60000000000 */
[----:B------:R-:W-:-:S04]  /*b290*/  IMAD.HI.U32 R97, R101, R93, RZ ;  /* 0x0000005d65617227 */ /* 0x000fc800078e00ff */
[----:B------:R-:W-:Y:S01]  /*b2a0*/  @!P3 IMAD.IADD R99, R99, 0x1, -R234 ;  /* 0x000000016363b824 */ /* 0x000fe200078e0aea */
[----:B------:R-:W-:Y:S01]  /*b2b0*/  ISETP.GT.U32.AND P3, PT, R234, R91, PT ;  /* 0x0000005bea00720c */ /* 0x000fe20003f64070 */
[----:B------:R-:W-:-:S04]  /*b2c0*/  IMAD.HI.U32 R98, R101, R94, RZ ;  /* 0x0000005e65627227 */ /* 0x000fc800078e00ff */
[C---:B------:R-:W-:Y:S02]  /*b2d0*/  VIADD R100, R249.reuse, 0xfb ;  /* 0x000000fbf9647836 */ /* 0x040fe40000000000 */
[----:B------:R-:W-:Y:S01]  /*b2e0*/  IMAD.MOV R95, RZ, RZ, -R96 ;  /* 0x000000ffff5f7224 */ /* 0x000fe200078e0a60 */
[C---:B------:R-:W-:Y:S01]  /*b2f0*/  IADD3 R245, PT, PT, R249.reuse, 0xf8, RZ ;  /* 0x000000f8f9f57810 */ /* 0x040fe20007ffe0ff */
[----:B------:R-:W-:Y:S02]  /*b300*/  IMAD.MOV R96, RZ, RZ, -R97 ;  /* 0x000000ffff607224 */ /* 0x000fe400078e0a61 */
[----:B------:R-:W-:Y:S01]  /*b310*/  IMAD.MOV R97, RZ, RZ, -R98 ;  /* 0x000000ffff617224 */ /* 0x000fe200078e0a62 */
[----:B------:R-:W-:Y:S01]  /*b320*/  IABS R98, R100 ;  /* 0x0000006400627213 */ /* 0x000fe20000000000 */
[----:B------:R-:W-:Y:S01]  /*b330*/  IMAD R92, R234, R95, R92 ;  /* 0x0000005fea5c7224 */ /* 0x000fe200078e025c */
[----:B------:R1:W-:Y:S01]  /*b340*/  STL [R1+0x29b8], R245 ;  /* 0x0029b8f501007387 */ /* 0x0003e20000100800 */
[----:B------:R-:W-:Y:S01]  /*b350*/  IABS R95, R245 ;  /* 0x000000f5005f7213 */ /* 0x000fe20000000000 */
[----:B------:R-:W-:Y:S01]  /*b360*/  @!P2 IMAD.IADD R90, R90, 0x1, -R234 ;  /* 0x000000015a5aa824 */ /* 0x000fe200078e0aea */
[C---:B------:R-:W-:Y:S01]  /*b370*/  ISETP.GE.AND P2, PT, R249.reuse, RZ, PT ;  /* 0x000000fff900720c */ /* 0x040fe20003f46270 */
[----:B------:R-:W-:-:S02]  /*b380*/  VIADD R237, R249, 0xf9 ;  /* 0x000000f9f9ed7836 */ /* 0x000fc40000000000 */
[----:B------:R-:W-:Y:S02]  /*b390*/  VIADD R236, R249, 0xfa ;  /* 0x000000faf9ec7836 */ /* 0x000fe40000000000 */
[----:B-1----:R-:W-:Y:S01]  /*b3a0*/  IMAD.HI.U32 R245, R101, R98, RZ ;  /* 0x0000006265f57227 */ /* 0x002fe200078e00ff */
[----:B------:R-:W-:Y:S03]  /*b3b0*/  STL [R1+0x29b4], R237 ;  /* 0x0029b4ed01007387 */ /* 0x000fe60000100800 */
[----:B------:R-:W-:Y:S02]  /*b3c0*/  @!P3 IMAD.IADD R91, R91, 0x1, -R234 ;  /* 0x000000015b5bb824 */ /* 0x000fe400078e0aea */
[----:B------:R-:W-:Y:S01]  /*b3d0*/  IMAD.MOV R245, RZ, RZ, -R245 ;  /* 0x000000fffff57224 */ /* 0x000fe200078e0af5 */
[----:B------:R-:W-:Y:S01]  /*b3e0*/  STL [R1+0x29b0], R236 ;  /* 0x0029b0ec01007387 */ /* 0x000fe20000100800 */
[----:B------:R-:W-:Y:S01]  /*b3f0*/  IMAD R93, R234, R96, R93 ;  /* 0x00000060ea5d7224 */ /* 0x000fe200078e025d */
[----:B------:R-:W-:Y:S01]  /*b400*/  @!P4 IADD3 R228, PT, PT, -R228, RZ, RZ ;  /* 0x000000ffe4e4c210 */ /* 0x000fe20007ffe1ff */
[C---:B------:R-:W-:Y:S01]  /*b410*/  IMAD R98, R234.reuse, R245, R98 ;  /* 0x000000f5ea627224 */ /* 0x040fe200078e0262 */
[----:B------:R-:W-:Y:S01]  /*b420*/  IABS R96, R237 ;  /* 0x000000ed00607213 */ /* 0x000fe20000000000 */
[----:B------:R1:W-:Y:S01]  /*b430*/  STL [R1+0x29ac], R100 ;  /* 0x0029ac6401007387 */ /* 0x0003e20000100800 */
[C---:B------:R-:W-:Y:S01]  /*b440*/  ISETP.GT.U32.AND P4, PT, R234.reuse, R91, PT ;  /* 0x0000005bea00720c */ /* 0x040fe20003f84070 */
[----:B------:R-:W-:Y:S01]  /*b450*/  @!P5 IMAD.MOV R229, RZ, RZ, -R229 ;  /* 0x000000ffffe5d224 */ /* 0x000fe200078e0ae5 */
[----:B------:R-:W-:Y:S01]  /*b460*/  ISETP.GT.U32.AND P5, PT, R234, R92, PT ;  /* 0x0000005cea00720c */ /* 0x000fe20003fa4070 */
[----:B------:R-:W-:-:S02]  /*b470*/  IMAD.MOV.U32 R245, RZ, RZ, R99 ;  /* 0x000000fffff57224 */ /* 0x000fc400078e0063 */
[----:B------:R-:W-:Y:S01]  /*b480*/  IMAD R94, R234, R97, R94 ;  /* 0x00000061ea5e7224 */ /* 0x000fe200078e025e */
[----:B------:R-:W-:Y:S01]  /*b490*/  IABS R97, R236 ;  /* 0x000000ec00617213 */ /* 0x000fe20000000000 */
[----:B-1----:R-:W-:-:S04]  /*b4a0*/  IMAD.HI.U32 R100, R101, R95, RZ ;  /* 0x0000005f65647227 */ /* 0x002fc800078e00ff */
[----:B------:R-:W-:-:S04]  /*b4b0*/  IMAD.HI.U32 R236, R101, R96, RZ ;  /* 0x0000006065ec7227 */ /* 0x000fc800078e00ff */
[----:B------:R-:W-:Y:S02]  /*b4c0*/  IMAD.MOV R100, RZ, RZ, -R100 ;  /* 0x000000ffff647224 */ /* 0x000fe400078e0a64 */
[----:B------:R-:W-:Y:S01]  /*b4d0*/  @!P2 IMAD.MOV R245, RZ, RZ, -R245 ;  /* 0x000000fffff5a224 */ /* 0x000fe200078e0af5 */
[C---:B------:R-:W-:Y:S01]  /*b4e0*/  ISETP.GT.U32.AND P2, PT, R234.reuse, R93, PT ;  /* 0x0000005dea00720c */ /* 0x040fe20003f44070 */
[----:B------:R-:W-:Y:S02]  /*b4f0*/  IMAD.MOV R236, RZ, RZ, -R236 ;  /* 0x000000ffffec7224 */ /* 0x000fe400078e0aec */
[C---:B------:R-:W-:Y:S02]  /*b500*/  IMAD R95, R234.reuse, R100, R95 ;  /* 0x00000064ea5f7224 */ /* 0x040fe400078e025f */
[C---:B------:R-:W-:Y:S02]  /*b510*/  IMAD R96, R234.reuse, R236, R96 ;  /* 0x000000ecea607224 */ /* 0x040fe400078e0260 */
[--C-:B------:R-:W-:Y:S01]  /*b520*/  @!P4 IMAD.IADD R91, R91, 0x1, -R234.reuse ;  /* 0x000000015b5bc824 */ /* 0x100fe200078e0aea */
[----:B------:R-:W-:Y:S01]  /*b530*/  ISETP.GT.U32.AND P4, PT, R234, R95, PT ;  /* 0x0000005fea00720c */ /* 0x000fe20003f84070 */
[----:B------:R-:W-:Y:S01]  /*b540*/  @!P5 IMAD.IADD R92, R92, 0x1, -R234 ;  /* 0x000000015c5cd824 */ /* 0x000fe200078e0aea */
[----:B------:R-:W-:Y:S01]  /*b550*/  ISETP.GT.U32.AND P5, PT, R234, R96, PT ;  /* 0x00000060ea00720c */ /* 0x000fe20003fa4070 */
[----:B------:R-:W-:-:S04]  /*b560*/  IMAD.HI.U32 R237, R101, R97, RZ ;  /* 0x0000006165ed7227 */ /* 0x000fc800078e00ff */
[--C-:B------:R-:W-:Y:S01]  /*b570*/  @!P2 IMAD.IADD R93, R93, 0x1, -R234.reuse ;  /* 0x000000015d5da824 */ /* 0x100fe200078e0aea */
[C---:B------:R-:W-:Y:S01]  /*b580*/  ISETP.GT.U32.AND P2, PT, R234.reuse, R92, PT ;  /* 0x0000005cea00720c */ /* 0x040fe20003f44070 */
[----:B------:R-:W-:Y:S02]  /*b590*/  IMAD.MOV R237, RZ, RZ, -R237 ;  /* 0x000000ffffed7224 */ /* 0x000fe400078e0aed */
[C---:B------:R-:W-:Y:S02]  /*b5a0*/  VIADD R100, R249.reuse, 0xfc ;  /* 0x000000fcf9647836 */ /* 0x040fe40000000000 */
[----:B------:R-:W-:Y:S02]  /*b5b0*/  IMAD R97, R234, R237, R97 ;  /* 0x000000edea617224 */ /* 0x000fe400078e0261 */
[----:B------:R-:W-:Y:S01]  /*b5c0*/  VIADD R237, R249, 0xfd ;  /* 0x000000fdf9ed7836 */ /* 0x000fe20000000000 */
[----:B------:R1:W-:Y:S01]  /*b5d0*/  STL [R1+0x29a8], R100 ;  /* 0x0029a86401007387 */ /* 0x0003e20000100800 */
[----:B------:R-:W-:-:S02]  /*b5e0*/  @!P4 IMAD.IADD R95, R95, 0x1, -R234 ;  /* 0x000000015f5fc824 */ /* 0x000fc400078e0aea */
[----:B------:R-:W-:Y:S01]  /*b5f0*/  VIADD R236, R249, 0xfe ;  /* 0x000000fef9ec7836 */ /* 0x000fe20000000000 */
[----:B------:R2:W-:Y:S01]  /*b600*/  STL [R1+0x29a4], R237 ;  /* 0x0029a4ed01007387 */ /* 0x0005e20000100800 */
[--C-:B------:R-:W-:Y:S01]  /*b610*/  @!P5 IMAD.IADD R96, R96, 0x1, -R234.reuse ;  /* 0x000000016060d824 */ /* 0x100fe200078e0aea */
[----:B-1----:R-:W-:Y:S02]  /*b620*/  IABS R100, R100 ;  /* 0x0000006400647213 */ /* 0x002fe40000000000 */
[----:B------:R-:W4:Y:S01]  /*b630*/  LDL.LU R249, [R1+0x2b44] ;  /* 0x002b440001f97983 */ /* 0x000f220000300800 */
[----:B------:R-:W-:Y:S01]  /*b640*/  ISETP.GT.U32.AND P5, PT, R234, R95, PT ;  /* 0x0000005fea00720c */ /* 0x000fe20003fa4070 */
[----:B------:R-:W-:Y:S01]  /*b650*/  @!P2 IMAD.IADD R92, R92, 0x1, -R234 ;  /* 0x000000015c5ca824 */ /* 0x000fe200078e0aea */
[----:B--2---:R-:W-:Y:S01]  /*b660*/  IABS R237, R237 ;  /* 0x000000ed00ed7213 */ /* 0x004fe20000000000 */
[----:B------:R-:W-:Y:S01]  /*b670*/  IMAD.HI.U32 R99, R101, R100, RZ ;  /* 0x0000006465637227 */ /* 0x000fe200078e00ff */
[----:B------:R1:W-:Y:S01]  /*b680*/  STL [R1+0x29a0], R236 ;  /* 0x0029a0ec01007387 */ /* 0x0003e20000100800 */
[----:B------:R-:W-:-:S02]  /*b690*/  ISETP.GT.U32.AND P2, PT, R234, R97, PT ;  /* 0x00000061ea00720c */ /* 0x000fc40003f44070 */
[----:B------:R-:W-:Y:S01]  /*b6a0*/  IMAD.MOV R99, RZ, RZ, -R99 ;  /* 0x000000ffff637224 */ /* 0x000fe200078e0a63 */
[----:B------:R2:W-:Y:S01]  /*b6b0*/  STL [R1+0x18], R245 ;  /* 0x000018f501007387 */ /* 0x0005e20000100800 */
[----:B-1----:R-:W-:Y:S02]  /*b6c0*/  IABS R236, R236 ;  /* 0x000000ec00ec7213 */ /* 0x002fe40000000000 */
[----:B------:R-:W-:Y:S02]  /*b6d0*/  IMAD R99, R234, R99, R100 ;  /* 0x00000063ea637224 */ /* 0x000fe400078e0264 */
[----:B--2---:R-:W-:-:S04]  /*b6e0*/  IMAD.HI.U32 R245, R101, R237, RZ ;  /* 0x000000ed65f57227 */ /* 0x004fc800078e00ff */
[----:B------:R-:W-:-:S04]  /*b6f0*/  IMAD.HI.U32 R101, R101, R236, RZ ;  /* 0x000000ec65657227 */ /* 0x000fc800078e00ff */
[----:B------:R-:W-:Y:S02]  /*b700*/  IMAD.MOV R100, RZ, RZ, -R245 ;  /* 0x000000ffff647224 */ /* 0x000fe400078e0af5 */
[----:B------:R-:W-:Y:S02]  /*b710*/  IMAD.MOV R101, RZ, RZ, -R101 ;  /* 0x000000ffff657224 */ /* 0x000fe400078e0a65 */
[----:B------:R-:W-:Y:S02]  /*b720*/  IMAD R100, R234, R100, R237 ;  /* 0x00000064ea647224 */ /* 0x000fe400078e02ed */
[----:B------:R-:W-:Y:S01]  /*b730*/  @!P5 IMAD.IADD R95, R95, 0x1, -R234 ;  /* 0x000000015f5fd824 */ /* 0x000fe200078e0aea */
[----:B------:R-:W2:Y:S01]  /*b740*/  LDL.LU R237, [R1+0x19c] ;  /* 0x00019c0001ed7983 */ /* 0x000ea20000300800 */
[----:B------:R-:W-:Y:S01]  /*b750*/  ISETP.GE.AND P5, PT, R238, RZ, PT ;  /* 0x000000ffee00720c */ /* 0x000fe20003fa6270 */
[----:B------:R-:W-:Y:S02]  /*b760*/  IMAD R101, R234, R101, R236 ;  /* 0x00000065ea657224 */ /* 0x000fe400078e02ec */
[----:B------:R-:W3:Y:S01]  /*b770*/  LDL.LU R238, [R1+0x1a4] ;  /* 0x0001a40001ee7983 */ /* 0x000ee20000300800 */
[----:B------:R-:W-:Y:S01]  /*b780*/  @!P2 IMAD.IADD R97, R97, 0x1, -R234 ;  /* 0x000000016161a824 */ /* 0x000fe200078e0aea */
[----:B------:R-:W-:-:S02]  /*b790*/  ISETP.GE.AND P2, PT, R240, RZ, PT ;  /* 0x000000fff000720c */ /* 0x000fc40003f46270 */
[----:B------:R-:W3:Y:S04]  /*b7a0*/  LDL.LU R236, [R1+0x1a0] ;  /* 0x0001a00001ec7983 */ /* 0x000ee80000300800 */
[----:B------:R-:W3:Y:S01]  /*b7b0*/  LDL.LU R240, [R1+0x58] ;  /* 0x0000580001f07983 */ /* 0x000ee20000300800 */
[----:B------:R-:W-:-:S13]  /*b7c0*/  ISETP.GT.U32.AND P3, PT, R234, R90, PT ;  /* 0x0000005aea00720c */ /* 0x000fda0003f64070 */
[----:B------:R-:W-:Y:S01]  /*b7d0*/  @!P3 IMAD.IADD R90, R90, 0x1, -R234 ;  /* 0x000000015a5ab824 */ /* 0x000fe200078e0aea */
[----:B------:R-:W-:-:S13]  /*b7e0*/  ISETP.GT.U32.AND P3, PT, R234, R94, PT ;  /* 0x0000005eea00720c */ /* 0x000fda0003f64070 */
[----:B------:R-:W-:Y:S01]  /*b7f0*/  @!P3 IMAD.IADD R94, R94, 0x1, -R234 ;  /* 0x000000015e5eb824 */ /* 0x000fe200078e0aea */
[----:B------:R-:W-:Y:S02]  /*b800*/  ISETP.GT.U32.AND P3, PT, R234, R93, PT ;  /* 0x0000005dea00720c */ /* 0x000fe40003f64070 */
[----:B------:R-:W-:Y:S02]  /*b810*/  @!P0 IADD3 R230, PT, PT, -R230, RZ, RZ ;  /* 0x000000ffe6e68210 */ /* 0x000fe40007ffe1ff */
[C---:B------:R-:W-:Y:S02]  /*b820*/  ISETP.GT.U32.AND P4, PT, R234.reuse, R94, PT ;  /* 0x0000005eea00720c */ /* 0x040fe40003f84070 */
[----:B------:R-:W-:-:S07]  /*b830*/  ISETP.GT.U32.AND P0, PT, R234, R96, PT ;  /* 0x00000060ea00720c */ /* 0x000fce0003f04070 */
[----:B------:R-:W-:Y:S01]  /*b840*/  @!P3 IMAD.IADD R93, R93, 0x1, -R234 ;  /* 0x000000015d5db824 */ /* 0x000fe200078e0aea */
[----:B------:R-:W-:-:S03]  /*b850*/  ISETP.GT.U32.AND P3, PT, R234, R98, PT ;  /* 0x00000062ea00720c */ /* 0x000fc60003f64070 */
[--C-:B------:R-:W-:Y:S01]  /*b860*/  @!P4 IMAD.IADD R94, R94, 0x1, -R234.reuse ;  /* 0x000000015e5ec824 */ /* 0x100fe200078e0aea */
[----:B------:R-:W-:Y:S01]  /*b870*/  ISETP.GT.U32.AND P4, PT, R234, R99, PT ;  /* 0x00000063ea00720c */ /* 0x000fe20003f84070 */
[----:B------:R-:W-:Y:S01]  /*b880*/  @!P0 IMAD.IADD R96, R96, 0x1, -R234 ;  /* 0x0000000160608824 */ /* 0x000fe200078e0aea */
[----:B------:R-:W-:-:S07]  /*b890*/  ISETP.GT.U32.AND P0, PT, R234, R100, PT ;  /* 0x00000064ea00720c */ /* 0x000fce0003f04070 */
[----:B------:R-:W-:Y:S01]  /*b8a0*/  @!P3 IMAD.IADD R98, R98, 0x1, -R234 ;  /* 0x000000016262b824 */ /* 0x000fe200078e0aea */
[----:B------:R-:W-:-:S03]  /*b8b0*/  ISETP.GT.U32.AND P3, PT, R234, R101, PT ;  /* 0x00000065ea00720c */ /* 0x000fc60003f64070 */
[--C-:B------:R-:W-:Y:S02]  /*b8c0*/  @!P4 IMAD.IADD R99, R99, 0x1, -R234.reuse ;  /* 0x000000016363c824 */ /* 0x100fe400078e0aea */
[----:B------:R-:W-:Y:S01]  /*b8d0*/  @!P0 IMAD.IADD R100, R100, 0x1, -R234 ;  /* 0x0000000164648824 */ /* 0x000fe200078e0aea */
[----:B------:R-:W-:Y:S01]  /*b8e0*/  @!P2 IADD3 R235, PT, PT, -R235, RZ, RZ ;  /* 0x000000ffebeba210 */ /* 0x000fe20007ffe1ff */
[----:B------:R-:W-:Y:S01]  /*b8f0*/  @!P1 IMAD.MOV R231, RZ, RZ, -R231 ;  /* 0x000000ffffe79224 */ /* 0x000fe200078e0ae7 */
[----:B------:R-:W-:Y:S01]  /*b900*/  ISETP.GT.U32.AND P0, PT, R234, R97, PT ;  /* 0x00000061ea00720c */ /* 0x000fe20003f04070 */
[----:B------:R-:W-:-:S04]  /*b910*/  @!P6 IMAD.MOV R232, RZ, RZ, -R232 ;  /* 0x000000ffffe8e224 */ /* 0x000fc800078e0ae8 */
[--C-:B------:R-:W-:Y:S01]  /*b920*/  @!P3 IMAD.IADD R101, R101, 0x1, -R234.reuse ;  /* 0x000000016565b824 */ /* 0x100fe200078e0aea */
[C---:B------:R-:W-:Y:S01]  /*b930*/  ISETP.GT.U32.AND P1, PT, R234.reuse, R98, PT ;  /* 0x00000062ea00720c */ /* 0x040fe20003f24070 */
[----:B------:R-:W-:Y:S01]  /*b940*/  @!P5 IMAD.MOV R233, RZ, RZ, -R233 ;  /* 0x000000ffffe9d224 */ /* 0x000fe200078e0ae9 */
[C---:B------:R-:W-:Y:S02]  /*b950*/  ISETP.GT.U32.AND P6, PT, R234.reuse, R99, PT ;  /* 0x00000063ea00720c */ /* 0x040fe40003fc4070 */
[----:B------:R-:W-:Y:S02]  /*b960*/  ISETP.GT.U32.AND P3, PT, R234, R100, PT ;  /* 0x00000064ea00720c */ /* 0x000fe40003f64070 */
[----:B------:R-:W-:Y:S02]  /*b970*/  ISETP.GE.AND P2, PT, R244, RZ, PT ;  /* 0x000000fff400720c */ /* 0x000fe40003f46270 */
[----:B------:R-:W-:Y:S01]  /*b980*/  ISETP.GT.U32.AND P5, PT, R234, R101, PT ;  /* 0x00000065ea00720c */ /* 0x000fe20003fa4070 */
[----:B------:R-:W1:Y:S01]  /*b990*/  LDC.64 R244, c[0x0][0x3a8] ;  /* 0x0000ea00fff47b82 */ /* 0x000e620000000a00 */
[----:B------:R-:W-:Y:S01]  /*b9a0*/  ISETP.GE.AND P4, PT, R239, RZ, PT ;  /* 0x000000ffef00720c */ /* 0x000fe20003f86270 */
[----:B------:R-:W-:-:S02]  /*b9b0*/  @!P0 IMAD.IADD R97, R97, 0x1, -R234 ;  /* 0x0000000161618824 */ /* 0x000fc400078e0aea */
[--C-:B------:R-:W-:Y:S02]  /*b9c0*/  @!P1 IMAD.IADD R98, R98, 0x1, -R234.reuse ;  /* 0x0000000162629824 */ /* 0x100fe400078e0aea */
[--C-:B------:R-:W-:Y:S02]  /*b9d0*/  @!P6 IMAD.IADD R99, R99, 0x1, -R234.reuse ;  /* 0x000000016363e824 */ /* 0x100fe400078e0aea */
[----:B------:R-:W-:-:S04]  /*b9e0*/  @!P3 IMAD.IADD R100, R100, 0x1, -R234 ;  /* 0x000000016464b824 */ /* 0x000fc800078e0aea */
[----:B------:R-:W-:Y:S01]  /*b9f0*/  @!P5 IMAD.IADD R101, R101, 0x1, -R234 ;  /* 0x000000016565d824 */ /* 0x000fe200078e0aea */
[----:B------:R-:W-:Y:S01]  /*ba00*/  ISETP.GE.AND P1, PT, R242, RZ, PT ;  /* 0x000000fff200720c */ /* 0x000fe20003f26270 */
[----:B------:R-:W-:Y:S01]  /*ba10*/  @!P4 IMAD.MOV R246, RZ, RZ, -R246 ;  /* 0x000000fffff6c224 */ /* 0x000fe200078e0af6 */
[----:B------:R-:W-:Y:S02]  /*ba20*/  ISETP.GE.AND P0, PT, R243, RZ, PT ;  /* 0x000000fff300720c */ /* 0x000fe40003f06270 */
[----:B------:R-:W-:Y:S02]  /*ba30*/  ISETP.GE.AND P6, PT, R241, RZ, PT ;  /* 0x000000fff100720c */ /* 0x000fe40003fc6270 */
[----:B------:R-:W-:Y:S01]  /*ba40*/  ISETP.GE.AND P3, PT, R102, RZ, PT ;  /* 0x000000ff6600720c */ /* 0x000fe20003f66270 */
[----:B-1----:R1:W-:Y:S04]  /*ba50*/  STL [R1+0x2a20], R244 ;  /* 0x002a20f401007387 */ /* 0x0023e80000100800 */
[----:B------:R-:W4:Y:S01]  /*ba60*/  LDL.LU R102, [R1+0x2b40] ;  /* 0x002b400001667983 */ /* 0x000f220000300800 */
[----:B--2---:R-:W-:-:S02]  /*ba70*/  IMAD R237, R237, UR55, RZ ;  /* 0x00000037eded7c24 */ /* 0x004fc4000f8e02ff */
[----:B---3--:R-:W-:-:S03]  /*ba80*/  IMAD R234, R240, UR55, RZ ;  /* 0x00000037f0ea7c24 */ /* 0x008fc6000f8e02ff */
[C---:B-----5:R-:W-:Y:S02]  /*ba90*/  LEA R240, P4, R237.reuse, UR8, 0x2 ;  /* 0x00000008edf07c11 */ /* 0x060fe4000f8810ff */
[C---:B------:R-:W-:Y:S02]  /*baa0*/  LEA R242, P5, R234.reuse, UR8, 0x2 ;  /* 0x00000008eaf27c11 */ /* 0x040fe4000f8a10ff */
[----:B------:R-:W-:Y:S02]  /*bab0*/  LEA.HI.X.SX32 R241, R237, UR9, 0x2, P4 ;  /* 0x00000009edf17c11 */ /* 0x000fe4000a0f16ff */
[----:B------:R-:W-:Y:S01]  /*bac0*/  LEA.HI.X.SX32 R243, R234, UR9, 0x2, P5 ;  /* 0x00000009eaf37c11 */ /* 0x000fe2000a8f16ff */
[----:B------:R2:W-:Y:S01]  /*bad0*/  STL [R1+0x2a28], R242 ;  /* 0x002a28f201007387 */ /* 0x0005e20000100800 */
[----:B------:R-:W-:-:S03]  /*bae0*/  ISETP.GE.AND P4, PT, R115, RZ, PT ;  /* 0x000000ff7300720c */ /* 0x000fc60003f86270 */
[----:B------:R-:W-:Y:S04]  /*baf0*/  STL [R1+0x2a24], R243 ;  /* 0x002a24f301007387 */ /* 0x000fe80000100800 */
[----:B------:R3:W-:Y:S04]  /*bb00*/  STL [R1+0x2a30], R240 ;  /* 0x002a30f001007387 */ /* 0x0007e80000100800 */
[----:B------:R-:W-:Y:S04]  /*bb10*/  STL [R1+0x2a2c], R241 ;  /* 0x002a2cf101007387 */ /* 0x000fe80000100800 */
[----:B------:R-:W5:Y:S01]  /*bb20*/  LDL.LU R115, [R1+0x2b3c] ;  /* 0x002b3c0001737983 */ /* 0x000f620000300800 */
[----:B------:R-:W3:Y:S01]  /*bb30*/  S2R R234, SR_TID.X ;  /* 0x0000000000ea7919 */ /* 0x000ee20000002100 */
[----:B------:R-:W-:-:S02]  /*bb40*/  IMAD R236, R236, UR55, RZ ;  /* 0x00000037ecec7c24 */ /* 0x000fc4000f8e02ff */
[----:B-1----:R-:W-:Y:S01]  /*bb50*/  IMAD R244, R238, UR55, RZ ;  /* 0x00000037eef47c24 */ /* 0x002fe2000f8e02ff */
[----:B--2---:R-:W2:Y:S01]  /*bb60*/  LDL.LU R242, [R1] ;  /* 0x0000000001f27983 */ /* 0x004ea20000300800 */
[----:B------:R-:W-:Y:S01]  /*bb70*/  @!P2 IMAD.MOV R247, RZ, RZ, -R247 ;  /* 0x000000fffff7a224 */ /* 0x000fe200078e0af7 */
[C---:B------:R-:W-:Y:S01]  /*bb80*/  LEA R238, P5, R236.reuse, UR8, 0x2 ;  /* 0x00000008ecee7c11 */ /* 0x040fe2000f8a10ff */
[----:B------:R-:W-:Y:S01]  /*bb90*/  @!P1 IMAD.MOV R2, RZ, RZ, -R2 ;  /* 0x000000ffff029224 */ /* 0x000fe200078e0a02 */
[----:B------:R-:W1:Y:S02]  /*bba0*/  LDCU UR55, c[0x0][0x3b0] ;  /* 0x00007600ff3777ac */ /* 0x000e640008000800 */
[----:B------:R-:W-:Y:S02]  /*bbb0*/  LEA.HI.X.SX32 R239, R236, UR9, 0x2, P5 ;  /* 0x00000009ecef7c11 */ /* 0x000fe4000a8f16ff */
[----:B------:R-:W-:Y:S01]  /*bbc0*/  LEA R236, P5, R244, UR8, 0x2 ;  /* 0x00000008f4ec7c11 */ /* 0x000fe2000f8a10ff */
[----:B------:R-:W-:Y:S01]  /*bbd0*/  STL [R1+0x2a38], R238 ;  /* 0x002a38ee01007387 */ /* 0x000fe20000100800 */
[----:B---3--:R-:W-:Y:S01]  /*bbe0*/  LOP3.LUT R234, R234, 0x3f, RZ, 0xc0, !PT ;  /* 0x0000003feaea7812 */ /* 0x008fe200078ec0ff */
[----:B------:R-:W-:Y:S01]  /*bbf0*/  @!P3 IMAD.MOV R4, RZ, RZ, -R4 ;  /* 0x000000ffff04b224 */ /* 0x000fe200078e0a04 */
[----:B------:R-:W-:Y:S01]  /*bc00*/  LEA.HI.X.SX32 R237, R244, UR9, 0x2, P5 ;  /* 0x00000009f4ed7c11 */ /* 0x000fe2000a8f16ff */
[----:B------:R-:W-:Y:S01]  /*bc10*/  STL [R1+0x2a34], R239 ;  /* 0x002a34ef01007387 */ /* 0x000fe20000100800 */
[----:B------:R-:W-:Y:S01]  /*bc20*/  ISETP.GE.AND P1, PT, R252, RZ, PT ;  /* 0x000000fffc00720c */ /* 0x000fe20003f26270 */
[----:B------:R-:W-:Y:S01]  /*bc30*/  IMAD R240, R234, R245, RZ ;  /* 0x000000f5eaf07224 */ /* 0x000fe200078e02ff */
[----:B-----5:R-:W-:Y:S01]  /*bc40*/  ISETP.NE.AND P2, PT, R115, RZ, PT ;  /* 0x000000ff7300720c */ /* 0x020fe20003f45270 */
[----:B------:R-:W-:Y:S01]  /*bc50*/  IMAD.MOV.U32 R245, RZ, RZ, R0 ;  /* 0x000000fffff57224 */ /* 0x000fe200078e0000 */
[----:B------:R-:W3:Y:S01]  /*bc60*/  LDL.LU R244, [R1+0x4] ;  /* 0x0000040001f47983 */ /* 0x000ee20000300800 */
[----:B------:R-:W-:Y:S01]  /*bc70*/  ISETP.GE.AND P3, PT, R104, RZ, PT ;  /* 0x000000ff6800720c */ /* 0x000fe20003f66270 */
[----:B------:R-:W-:Y:S01]  /*bc80*/  @!P4 IMAD.MOV R5, RZ, RZ, -R5 ;  /* 0x000000ffff05c224 */ /* 0x000fe200078e0a05 */
[----:B------:R-:W5:Y:S01]  /*bc90*/  LDCU UR8, c[0x0][0x3b0] ;  /* 0x00007600ff0877ac */ /* 0x000f620008000800 */
[----:B------:R-:W-:Y:S01]  /*bca0*/  STL [R1+0x2a40], R236 ;  /* 0x002a40ec01007387 */ /* 0x000fe20000100800 */
[----:B------:R-:W-:Y:S01]  /*bcb0*/  @!P0 IMAD.MOV R245, RZ, RZ, -R245 ;  /* 0x000000fffff58224 */ /* 0x000fe200078e0af5 */
[----:B------:R-:W-:Y:S01]  /*bcc0*/  ISETP.GE.AND P0, PT, R250, RZ, PT ;  /* 0x000000fffa00720c */ /* 0x000fe20003f06270 */
[----:B------:R-:W1:Y:S01]  /*bcd0*/  LDCU UR9, c[0x0][0x3b0] ;  /* 0x00007600ff0977ac */ /* 0x000e620008000800 */
[----:B------:R-:W-:Y:S04]  /*bce0*/  STL [R1+0x2a3c], R237 ;  /* 0x002a3ced01007387 */ /* 0x000fe80000100800 */
[----:B------:R-:W2:Y:S01]  /*bcf0*/  LDL.LU R250, [R1+0x2b38] ;  /* 0x002b380001fa7983 */ /* 0x000ea20000300800 */
[----:B------:R-:W-:-:S04]  /*bd00*/  LOP3.LUT R115, RZ, R115, RZ, 0x33, !PT ;  /* 0x00000073ff737212 */ /* 0x000fc800078e33ff */
[C---:B----4-:R-:W-:Y:S02]  /*bd10*/  SEL R102, R115.reuse, R102, !P2 ;  /* 0x0000006673667207 */ /* 0x050fe40005000000 */
[----:B------:R-:W-:-:S03]  /*bd20*/  SEL R249, R115, R249, !P2 ;  /* 0x000000f973f97207 */ /* 0x000fc60005000000 */
[----:B------:R-:W-:Y:S01]  /*bd30*/  IMAD R102, R102, UR75, RZ ;  /* 0x0000004b66667c24 */ /* 0x000fe2000f8e02ff */
[C---:B------:R-:W-:Y:S02]  /*bd40*/  SEL R251, R115.reuse, R251, !P2 ;  /* 0x000000fb73fb7207 */ /* 0x040fe40005000000 */
[----:B------:R-:W-:Y:S02]  /*bd50*/  LEA R234, P5, R240, UR10, 0x2 ;  /* 0x0000000af0ea7c11 */ /* 0x000fe4000f8a10ff */
[----:B------:R-:W-:Y:S01]  /*bd60*/  ISETP.GE.AND P4, PT, R106, RZ, PT ;  /* 0x000000ff6a00720c */ /* 0x000fe20003f86270 */
[----:B------:R4:W-:Y:S01]  /*bd70*/  STL [R1+0x208], R102 ;  /* 0x0002086601007387 */ /* 0x0009e20000100800 */
[C---:B------:R-:W-:Y:S01]  /*bd80*/  SEL R103, R115.reuse, R103, !P2 ;  /* 0x0000006773677207 */ /* 0x040fe20005000000 */
[----:B------:R-:W-:Y:S01]  /*bd90*/  @!P0 IMAD.MOV R6, RZ, RZ, -R6 ;  /* 0x000000ffff068224 */ /* 0x000fe200078e0a06 */
[----:B------:R-:W-:Y:S02]  /*bda0*/  SEL R105, R115, R105, !P2 ;  /* 0x0000006973697207 */ /* 0x000fe40005000000 */
[----:B------:R-:W-:Y:S01]  /*bdb0*/  @!P1 IADD3 R7, PT, PT, -R7, RZ, RZ ;  /* 0x000000ff07079210 */ /* 0x000fe20007ffe1ff */
[----:B------:R-:W-:Y:S01]  /*bdc0*/  @!P3 IMAD.MOV R9, RZ, RZ, -R9 ;  /* 0x000000ffff09b224 */ /* 0x000fe200078e0a09 */
[----:B------:R-:W-:Y:S01]  /*bdd0*/  SEL R107, R115, R107, !P2 ;  /* 0x0000006b736b7207 */ /* 0x000fe20005000000 */
[----:B------:R-:W1:Y:S01]  /*bde0*/  LDCU UR75, c[0x0][0x3b0] ;  /* 0x00007600ff4b77ac */ /* 0x000e620008000800 */
[----:B----4-:R-:W-:Y:S01]  /*bdf0*/  IMAD R102, R249, UR56, RZ ;  /* 0x00000038f9667c24 */ /* 0x010fe2000f8e02ff */
[----:B------:R-:W-:-:S02]  /*be00*/  LEA.HI.X.SX32 R0, R240, UR11, 0x2, P5 ;  /* 0x0000000bf0007c11 */ /* 0x000fc4000a8f16ff */
[C---:B--2---:R-:W-:Y:S02]  /*be10*/  SEL R250, R115.reuse, R250, !P2 ;  /* 0x000000fa73fa7207 */ /* 0x044fe40005000000 */
[----:B------:R2:W-:Y:S01]  /*be20*/  STL [R1+0x278], R102 ;  /* 0x0002786601007387 */ /* 0x0005e20000100800 */
[----:B------:R-:W-:Y:S02]  /*be30*/  ISETP.GE.AND P0, PT, R108, RZ, PT ;  /* 0x000000ff6c00720c */ /* 0x000fe40003f06270 */
[C---:B------:R-:W-:Y:S01]  /*be40*/  SEL R109, R115.reuse, R109, !P2 ;  /* 0x0000006d736d7207 */ /* 0x040fe20005000000 */
[----:B------:R-:W4:Y:S01]  /*be50*/  LDL.LU R252, [R1+0x2b34] ;  /* 0x002b340001fc7983 */ /* 0x000f220000300800 */
[----:B------:R-:W-:Y:S01]  /*be60*/  IMAD R236, R250, UR58, RZ ;  /* 0x0000003afaec7c24 */ /* 0x000fe2000f8e02ff */
[----:B------:R-:W-:Y:S02]  /*be70*/  ISETP.GE.AND P5, PT, R248, RZ, PT ;  /* 0x000000fff800720c */ /* 0x000fe40003fa6270 */
[----:B------:R-:W-:Y:S01]  /*be80*/  SEL R111, R115, R111, !P2 ;  /* 0x0000006f736f7207 */ /* 0x000fe20005000000 */
[----:B------:R-:W-:Y:S01]  /*be90*/  @!P4 IMAD.MOV R10, RZ, RZ, -R10 ;  /* 0x000000ffff0ac224 */ /* 0x000fe200078e0a0a */
[----:B------:R-:W-:Y:S01]  /*bea0*/  ISETP.GE.AND P1, PT, R110, RZ, PT ;  /* 0x000000ff6e00720c */ /* 0x000fe20003f26270 */
[----:B--2---:R-:W-:Y:S01]  /*beb0*/  IMAD R102, R251, UR57, RZ ;  /* 0x00000039fb667c24 */ /* 0x004fe2000f8e02ff */
[----:B------:R-:W-:Y:S01]  /*bec0*/  ISETP.GE.AND P3, PT, R114, RZ, PT ;  /* 0x000000ff7200720c */ /* 0x000fe20003f66270 */
[----:B------:R-:W2:Y:S03]  /*bed0*/  LDCU UR57, c[0x0][0x3b0] ;  /* 0x00007600ff3977ac */ /* 0x000ea60008000800 */
[----:B------:R1:W-:Y:S01]  /*bee0*/  STL [R1+0x274], R102 ;  /* 0x0002746601007387 */ /* 0x0003e20000100800 */
[C---:B------:R-:W-:Y:S01]  /*bef0*/  SEL R113, R115.reuse, R113, !P2 ;  /* 0x0000007173717207 */ /* 0x040fe20005000000 */
[----:B------:R-:W-:Y:S01]  /*bf00*/  @!P0 IMAD.MOV R11, RZ, RZ, -R11 ;  /* 0x000000ffff0b8224 */ /* 0x000fe200078e0a0b */
[C---:B------:R-:W-:Y:S01]  /*bf10*/  SEL R116, R115.reuse, R116, !P2 ;  /* 0x0000007473747207 */ /* 0x040fe20005000000 */
[----:B------:R2:W-:Y:S01]  /*bf20*/  STL [R1+0x270], R236 ;  /* 0x000270ec01007387 */ /* 0x0005e20000100800 */
[C---:B------:R-:W-:Y:S01]  /*bf30*/  SEL R118, R115.reuse, R118, !P2 ;  /* 0x0000007673767207 */ /* 0x040fe20005000000 */
[----:B------:R-:W2:Y:S02]  /*bf40*/  LDCU UR58, c[0x0][0x3b0] ;  /* 0x00007600ff3a77ac */ /* 0x000ea40008000800 */
[----:B------:R-:W5:Y:S01]  /*bf50*/  LDL.LU R248, [R1+0x2b30] ;  /* 0x002b300001f87983 */ /* 0x000f620000300800 */
[C---:B-1----:R-:W-:Y:S01]  /*bf60*/  SEL R102, R115.reuse, R242, !P2 ;  /* 0x000000f273667207 */ /* 0x042fe20005000000 */
[----:B------:R-:W1:Y:S04]  /*bf70*/  LDCU UR56, c[0x0][0x3b0] ;  /* 0x00007600ff3877ac */ /* 0x000e680008000800 */
[----:B------:R-:W-:Y:S01]  /*bf80*/  IMAD R102, R102, UR59, RZ ;  /* 0x0000003b66667c24 */ /* 0x000fe2000f8e02ff */
[C---:B------:R-:W-:Y:S01]  /*bf90*/  SEL R120, R115.reuse, R120, !P2 ;  /* 0x0000007873787207 */ /* 0x040fe20005000000 */
[----:B------:R-:W1:Y:S03]  /*bfa0*/  LDCU UR10, c[0x0][0x3b0] ;  /* 0x00007600ff0a77ac */ /* 0x000e660008000800 */
[----:B------:R3:W-:Y:S01]  /*bfb0*/  STL [R1+0x26c], R102 ;  /* 0x00026c6601007387 */ /* 0x0007e20000100800 */
[C---:B------:R-:W-:Y:S01]  /*bfc0*/  SEL R122, R115.reuse, R122, !P2 ;  /* 0x0000007a737a7207 */ /* 0x040fe20005000000 */
[----:B------:R-:W-:Y:S01]  /*bfd0*/  @!P6 IMAD.MOV R3, RZ, RZ, -R3 ;  /* 0x000000ffff03e224 */ /* 0x000fe200078e0a03 */
[C---:B------:R-:W-:Y:S01]  /*bfe0*/  SEL R124, R115.reuse, R124, !P2 ;  /* 0x0000007c737c7207 */ /* 0x040fe20005000000 */
[----:B------:R-:W1:Y:S01]  /*bff0*/  LDCU UR11, c[0x0][0x3b0] ;  /* 0x00007600ff0b77ac */ /* 0x000e620008000800 */
[----:B----4-:R-:W-:Y:S01]  /*c000*/  SEL R252, R115, R252, !P2 ;  /* 0x000000fc73fc7207 */ /* 0x010fe20005000000 */
[----:B------:R-:W-:Y:S01]  /*c010*/  @!P5 IMAD.MOV R8, RZ, RZ, -R8 ;  /* 0x000000ffff08d224 */ /* 0x000fe200078e0a08 */
[----:B------:R-:W-:Y:S01]  /*c020*/  ISETP.GE.AND P4, PT, R117, RZ, PT ;  /* 0x000000ff7500720c */ /* 0x000fe20003f86270 */
[----:B------:R-:W-:Y:S01]  /*c030*/  @!P1 IMAD.MOV R12, RZ, RZ, -R12 ;  /* 0x000000ffff0c9224 */ /* 0x000fe200078e0a0c */
[----:B------:R-:W-:Y:S01]  /*c040*/  ISETP.GE.AND P0, PT, R119, RZ, PT ;  /* 0x000000ff7700720c */ /* 0x000fe20003f06270 */
[----:B--2---:R-:W-:Y:S01]  /*c050*/  IMAD R236, R252, UR60, RZ ;  /* 0x0000003cfcec7c24 */ /* 0x004fe2000f8e02ff */
[C---:B---3--:R-:W-:Y:S01]  /*c060*/  SEL R102, R115.reuse, R244, !P2 ;  /* 0x000000f473667207 */ /* 0x048fe20005000000 */
[----:B------:R-:W2:Y:S03]  /*c070*/  LDCU UR60, c[0x0][0x3b0] ;  /* 0x00007600ff3c77ac */ /* 0x000ea60008000800 */
[----:B------:R-:W-:Y:S01]  /*c080*/  STL [R1+0x268], R236 ;  /* 0x000268ec01007387 */ /* 0x000fe20000100800 */
[C---:B------:R-:W-:Y:S01]  /*c090*/  SEL R126, R115.reuse, R126, !P2 ;  /* 0x0000007e737e7207 */ /* 0x040fe20005000000 */
[----:B------:R-:W3:Y:S02]  /*c0a0*/  LDCU UR59, c[0x0][0x3b0] ;  /* 0x00007600ff3b77ac */ /* 0x000ee40008000800 */
[----:B------:R-:W4:Y:S01]  /*c0b0*/  LDL.LU R104, [R1+0x2b2c] ;  /* 0x002b2c0001687983 */ /* 0x000f220000300800 */
[----:B------:R-:W-:Y:S01]  /*c0c0*/  IMAD R102, R102, UR61, RZ ;  /* 0x0000003d66667c24 */ /* 0x000fe2000f8e02ff */
[----:B-----5:R-:W-:-:S04]  /*c0d0*/  SEL R248, R115, R248, !P2 ;  /* 0x000000f873f87207 */ /* 0x020fc80005000000 */
[----:B------:R5:W-:Y:S01]  /*c0e0*/  STL [R1+0x264], R102 ;  /* 0x0002646601007387 */ /* 0x000be20000100800 */
[----:B------:R-:W-:Y:S01]  /*c0f0*/  ISETP.GE.AND P5, PT, R112, RZ, PT ;  /* 0x000000ff7000720c */ /* 0x000fe20003fa6270 */
[----:B------:R-:W1:Y:S01]  /*c100*/  LDCU UR61, c[0x0][0x3b0] ;  /* 0x00007600ff3d77ac */ /* 0x000e620008000800 */
[----:B-----5:R-:W-:Y:S01]  /*c110*/  IMAD R102, R248, UR62, RZ ;  /* 0x0000003ef8667c24 */ /* 0x020fe2000f8e02ff */
[----:B------:R-:W-:Y:S01]  /*c120*/  ISETP.GE.AND P1, PT, R121, RZ, PT ;  /* 0x000000ff7900720c */ /* 0x000fe20003f26270 */
[----:B------:R-:W5:Y:S03]  /*c130*/  LDCU UR62, c[0x0][0x3b0] ;  /* 0x00007600ff3e77ac */ /* 0x000f660008000800 */
[----:B------:R1:W-:Y:S04]  /*c140*/  STL [R1+0x260], R102 ;  /* 0x0002606601007387 */ /* 0x0003e80000100800 */
[----:B------:R-:W2:Y:S01]  /*c150*/  LDL.LU R106, [R1+0x2b28] ;  /* 0x002b2800016a7983 */ /* 0x000ea20000300800 */
[----:B-1----:R-:W-:Y:S01]  /*c160*/  IMAD R102, R103, UR63, RZ ;  /* 0x0000003f67667c24 */ /* 0x002fe2000f8e02ff */
[----:B------:R-:W-:-:S02]  /*c170*/  SEL R128, R115, R128, !P2 ;  /* 0x0000008073807207 */ /* 0x000fc40005000000 */
[C---:B----4-:R-:W-:Y:S02]  /*c180*/  SEL R104, R115.reuse, R104, !P2 ;  /* 0x0000006873687207 */ /* 0x050fe40005000000 */
[----:B------:R1:W-:Y:S01]  /*c190*/  STL [R1+0x25c], R102 ;  /* 0x00025c6601007387 */ /* 0x0003e20000100800 */
[C---:B--2---:R-:W-:Y:S02]  /*c1a0*/  SEL R106, R115.reuse, R106, !P2 ;  /* 0x0000006a736a7207 */ /* 0x044fe40005000000 */
[----:B-1----:R-:W-:Y:S01]  /*c1b0*/  IMAD R102, R104, UR64, RZ ;  /* 0x0000004068667c24 */ /* 0x002fe2000f8e02ff */
[C---:B------:R-:W-:Y:S01]  /*c1c0*/  SEL R130, R115.reuse, R130, !P2 ;  /* 0x0000008273827207 */ /* 0x040fe20005000000 */
[----:B------:R-:W-:Y:S01]  /*c1d0*/  IMAD R103, R118, UR50, RZ ;  /* 0x0000003276677c24 */ /* 0x000fe2000f8e02ff */
[C---:B------:R-:W-:Y:S01]  /*c1e0*/  SEL R132, R115.reuse, R132, !P2 ;  /* 0x0000008473847207 */ /* 0x040fe20005000000 */
[----:B------:R-:W-:Y:S01]  /*c1f0*/  IMAD.MOV.U32 R104, RZ, RZ, R15 ;  /* 0x000000ffff687224 */ /* 0x000fe200078e000f */
[----:B------:R1:W-:Y:S01]  /*c200*/  STL [R1+0x258], R102 ;  /* 0x0002586601007387 */ /* 0x0003e20000100800 */
[----:B------:R-:W-:Y:S01]  /*c210*/  @!P1 IMAD.MOV R17, RZ, RZ, -R17 ;  /* 0x000000ffff119224 */ /* 0x000fe200078e0a11 */
[C---:B------:R-:W-:Y:S01]  /*c220*/  SEL R134, R115.reuse, R134, !P2 ;  /* 0x0000008673867207 */ /* 0x040fe20005000000 */
[----:B------:R-:W2:Y:S01]  /*c230*/  LDCU UR64, c[0x0][0x3b0] ;  /* 0x00007600ff4077ac */ /* 0x000ea20008000800 */
[----:B------:R-:W4:Y:S01]  /*c240*/  LDL.LU R108, [R1+0x2b24] ;  /* 0x002b2400016c7983 */ /* 0x000f220000300800 */
[----:B------:R-:W-:-:S02]  /*c250*/  SEL R136, R115, R136, !P2 ;  /* 0x0000008873887207 */ /* 0x000fc40005000000 */
[----:B------:R-:W-:Y:S01]  /*c260*/  SEL R138, R115, R138, !P2 ;  /* 0x0000008a738a7207 */ /* 0x000fe20005000000 */
[----:B------:R-:W2:Y:S01]  /*c270*/  LDCU UR63, c[0x0][0x3b0] ;  /* 0x00007600ff3f77ac */ /* 0x000ea20008000800 */
[----:B-1----:R-:W-:Y:S01]  /*c280*/  IMAD R102, R105, UR65, RZ ;  /* 0x0000004169667c24 */ /* 0x002fe2000f8e02ff */
[C---:B------:R-:W-:Y:S01]  /*c290*/  SEL R140, R115.reuse, R140, !P2 ;  /* 0x0000008c738c7207 */ /* 0x040fe20005000000 */
[----:B------:R-:W1:Y:S03]  /*c2a0*/  LDCU UR50, c[0x0][0x3b0] ;  /* 0x00007600ff3277ac */ /* 0x000e660008000800 */
[----:B------:R1:W-:Y:S01]  /*c2b0*/  STL [R1+0x254], R102 ;  /* 0x0002546601007387 */ /* 0x0003e20000100800 */
[----:B----4-:R-:W-:Y:S01]  /*c2c0*/  SEL R108, R115, R108, !P2 ;  /* 0x0000006c736c7207 */ /* 0x010fe20005000000 */
[----:B-1----:R-:W-:Y:S02]  /*c2d0*/  IMAD R102, R106, UR66, RZ ;  /* 0x000000426a667c24 */ /* 0x002fe4000f8e02ff */
[----:B------:R-:W-:Y:S01]  /*c2e0*/  @!P4 IMAD.MOV R104, RZ, RZ, -R104 ;  /* 0x000000ffff68c224 */ /* 0x000fe200078e0a68 */
[----:B------:R-:W-:Y:S01]  /*c2f0*/  ISETP.GE.AND P1, PT, R131, RZ, PT ;  /* 0x000000ff8300720c */ /* 0x000fe20003f26270 */
[----:B------:R-:W-:Y:S01]  /*c300*/  IMAD.MOV.U32 R105, RZ, RZ, R16 ;  /* 0x000000ffff697224 */ /* 0x000fe200078e0010 */
[----:B------:R1:W-:Y:S01]  /*c310*/  STL [R1+0x250], R102 ;  /* 0x0002506601007387 */ /* 0x0003e20000100800 */
[----:B------:R-:W-:-:S02]  /*c320*/  SEL R142, R115, R142, !P2 ;  /* 0x0000008e738e7207 */ /* 0x000fc40005000000 */
[C---:B------:R-:W-:Y:S01]  /*c330*/  SEL R144, R115.reuse, R144, !P2 ;  /* 0x0000009073907207 */ /* 0x040fe20005000000 */
[----:B------:R-:W4:Y:S01]  /*c340*/  LDL.LU R110, [R1+0x2b20] ;  /* 0x002b2000016e7983 */ /* 0x000f220000300800 */
[C---:B------:R-:W-:Y:S02]  /*c350*/  SEL R146, R115.reuse, R146, !P2 ;  /* 0x0000009273927207 */ /* 0x040fe40005000000 */
[C---:B------:R-:W-:Y:S02]  /*c360*/  SEL R148, R115.reuse, R148, !P2 ;  /* 0x0000009473947207 */ /* 0x040fe40005000000 */
[----:B------:R-:W-:Y:S01]  /*c370*/  SEL R150, R115, R150, !P2 ;  /* 0x0000009673967207 */ /* 0x000fe20005000000 */
[----:B-1----:R-:W-:Y:S01]  /*c380*/  IMAD R102, R107, UR67, RZ ;  /* 0x000000436b667c24 */ /* 0x002fe2000f8e02ff */
[----:B------:R-:W-:Y:S01]  /*c390*/  ISETP.GE.AND P4, PT, R127, RZ, PT ;  /* 0x000000ff7f00720c */ /* 0x000fe20003f86270 */
[----:B------:R-:W-:Y:S01]  /*c3a0*/  IMAD.MOV.U32 R106, RZ, RZ, R37 ;  /* 0x000000ffff6a7224 */ /* 0x000fe200078e0025 */
[C---:B------:R-:W-:Y:S01]  /*c3b0*/  SEL R152, R115.reuse, R152, !P2 ;  /* 0x0000009873987207 */ /* 0x040fe20005000000 */
[----:B------:R-:W1:Y:S01]  /*c3c0*/  LDCU UR65, c[0x0][0x3b0] ;  /* 0x00007600ff4177ac */ /* 0x000e620008000800 */
[----:B------:R1:W-:Y:S01]  /*c3d0*/  STL [R1+0x24c], R102 ;  /* 0x00024c6601007387 */ /* 0x0003e20000100800 */
[----:B------:R-:W-:-:S02]  /*c3e0*/  SEL R154, R115, R154, !P2 ;  /* 0x0000009a739a7207 */ /* 0x000fc40005000000 */
[C---:B------:R-:W-:Y:S01]  /*c3f0*/  SEL R174, R115.reuse, R174, !P2 ;  /* 0x000000ae73ae7207 */ /* 0x040fe20005000000 */
[----:B------:R-:W1:Y:S01]  /*c400*/  LDCU UR66, c[0x0][0x3b0] ;  /* 0x00007600ff4277ac */ /* 0x000e620008000800 */
[C---:B----4-:R-:W-:Y:S01]  /*c410*/  SEL R110, R115.reuse, R110, !P2 ;  /* 0x0000006e736e7207 */ /* 0x050fe20005000000 */
[----:B-1----:R-:W-:Y:S01]  /*c420*/  IMAD R102, R108, UR68, RZ ;  /* 0x000000446c667c24 */ /* 0x002fe2000f8e02ff */
[----:B------:R-:W1:Y:S04]  /*c430*/  LDCU UR67, c[0x0][0x3b0] ;  /* 0x00007600ff4377ac */ /* 0x000e680008000800 */
[----:B------:R4:W-:Y:S01]  /*c440*/  STL [R1+0x248], R102 ;  /* 0x0002486601007387 */ /* 0x0009e20000100800 */
[----:B------:R-:W-:Y:S01]  /*c450*/  @!P0 IMAD.MOV R105, RZ, RZ, -R105 ;  /* 0x000000ffff698224 */ /* 0x000fe200078e0a69 */
[C---:B------:R-:W-:Y:S01]  /*c460*/  SEL R167, R115.reuse, R167, !P2 ;  /* 0x000000a773a77207 */ /* 0x040fe20005000000 */
[----:B------:R-:W-:Y:S01]  /*c470*/  @!P4 IMAD.MOV R20, RZ, RZ, -R20 ;  /* 0x000000ffff14c224 */ /* 0x000fe200078e0a14 */
[----:B------:R-:W2:Y:S01]  /*c480*/  LDL.LU R112, [R1+0x2b1c] ;  /* 0x002b1c0001707983 */ /* 0x000ea20000300800 */
[----:B------:R-:W-:Y:S01]  /*c490*/  @!P1 IMAD.MOV R22, RZ, RZ, -R22 ;  /* 0x000000ffff169224 */ /* 0x000fe200078e0a16 */
[C---:B------:R-:W-:Y:S01]  /*c4a0*/  SEL R158, R115.reuse, R158, !P2 ;  /* 0x0000009e739e7207 */ /* 0x040fe20005000000 */
[----:B------:R-:W-:Y:S01]  /*c4b0*/  IMAD.MOV.U32 R107, RZ, RZ, R41 ;  /* 0x000000ffff6b7224 */ /* 0x000fe200078e0029 */
[C---:B------:R-:W-:Y:S01]  /*c4c0*/  SEL R156, R115.reuse, R156, !P2 ;  /* 0x0000009c739c7207 */ /* 0x040fe20005000000 */
[----:B------:R-:W-:Y:S01]  /*c4d0*/  IMAD.MOV.U32 R108, RZ, RZ, R43 ;  /* 0x000000ffff6c7224 */ /* 0x000fe200078e002b */
[----:B------:R-:W-:Y:S01]  /*c4e0*/  SEL R169, R115, R169, !P2 ;  /* 0x000000a973a97207 */ /* 0x000fe20005000000 */
[----:B----4-:R-:W-:Y:S01]  /*c4f0*/  IMAD R102, R109, UR69, RZ ;  /* 0x000000456d667c24 */ /* 0x010fe2000f8e02ff */
[C---:B------:R-:W-:Y:S01]  /*c500*/  SEL R186, R115.reuse, R186, !P2 ;  /* 0x000000ba73ba7207 */ /* 0x040fe20005000000 */
[----:B------:R-:W4:Y:S03]  /*c510*/  LDCU UR68, c[0x0][0x3b0] ;  /* 0x00007600ff4477ac */ /* 0x000f260008000800 */
[----:B------:R1:W-:Y:S01]  /*c520*/  STL [R1+0x244], R102 ;  /* 0x0002446601007387 */ /* 0x0003e20000100800 */
[----:B--2---:R-:W-:Y:S01]  /*c530*/  SEL R112, R115, R112, !P2 ;  /* 0x0000007073707207 */ /* 0x004fe20005000000 */
[----:B-1----:R-:W-:Y:S01]  /*c540*/  IMAD R102, R110, UR70, RZ ;  /* 0x000000466e667c24 */ /* 0x002fe2000f8e02ff */
[----:B------:R-:W-:-:S02]  /*c550*/  ISETP.GE.AND P0, PT, R129, RZ, PT ;  /* 0x000000ff8100720c */ /* 0x000fc40003f06270 */
[----:B------:R-:W-:Y:S02]  /*c560*/  ISETP.GE.AND P4, PT, R137, RZ, PT ;  /* 0x000000ff8900720c */ /* 0x000fe40003f86270 */
[----:B------:R-:W-:Y:S01]  /*c570*/  ISETP.GE.AND P1, PT, R141, RZ, PT ;  /* 0x000000ff8d00720c */ /* 0x000fe20003f26270 */
[----:B------:R1:W-:Y:S01]  /*c580*/  STL [R1+0x240], R102 ;  /* 0x0002406601007387 */ /* 0x0003e20000100800 */
[----:B------:R-:W-:Y:S01]  /*c590*/  IMAD.MOV.U32 R109, RZ, RZ, R47 ;  /* 0x000000ffff6d7224 */ /* 0x000fe200078e002f */
[----:B------:R-:W2:Y:S02]  /*c5a0*/  LDCU UR69, c[0x0][0x3b0] ;  /* 0x00007600ff4577ac */ /* 0x000ea40008000800 */
[----:B------:R-:W2:Y:S01]  /*c5b0*/  LDL.LU R114, [R1+0x2b18] ;  /* 0x002b180001727983 */ /* 0x000ea20000300800 */
[----:B------:R-:W-:Y:S01]  /*c5c0*/  IMAD.MOV.U32 R110, RZ, RZ, R48 ;  /* 0x000000ffff6e7224 */ /* 0x000fe200078e0030 */
[----:B------:R-:W-:Y:S01]  /*c5d0*/  SEL R188, R115, R188, !P2 ;  /* 0x000000bc73bc7207 */ /* 0x000fe20005000000 */
[----:B------:R-:W-:Y:S01]  /*c5e0*/  IMAD R244, R167, UR73, RZ ;  /* 0x00000049a7f47c24 */ /* 0x000fe2000f8e02ff */
[C---:B------:R-:W-:Y:S01]  /*c5f0*/  SEL R251, R115.reuse, R190, !P2 ;  /* 0x000000be73fb7207 */ /* 0x040fe20005000000 */
[----:B------:R-:W-:Y:S01]  /*c600*/  @!P0 IMAD.MOV R21, RZ, RZ, -R21 ;  /* 0x000000ffff158224 */ /* 0x000fe200078e0a15 */
[----:B------:R-:W-:Y:S01]  /*c610*/  SEL R249, R115, R192, !P2 ;  /* 0x000000c073f97207 */ /* 0x000fe20005000000 */
[----:B-1----:R-:W-:Y:S01]  /*c620*/  IMAD R102, R111, UR71, RZ ;  /* 0x000000476f667c24 */ /* 0x002fe2000f8e02ff */
[C---:B------:R-:W-:Y:S01]  /*c630*/  SEL R171, R115.reuse, R171, !P2 ;  /* 0x000000ab73ab7207 */ /* 0x040fe20005000000 */
[----:B------:R-:W-:Y:S01]  /*c640*/  @!P4 IMAD.MOV R25, RZ, RZ, -R25 ;  /* 0x000000ffff19c224 */ /* 0x000fe200078e0a19 */
[C---:B------:R-:W-:Y:S01]  /*c650*/  SEL R176, R115.reuse, R176, !P2 ;  /* 0x000000b073b07207 */ /* 0x040fe20005000000 */
[----:B------:R-:W-:Y:S01]  /*c660*/  @!P1 IMAD.MOV R27, RZ, RZ, -R27 ;  /* 0x000000ffff1b9224 */ /* 0x000fe200078e0a1b */
[----:B------:R1:W-:Y:S01]  /*c670*/  STL [R1+0x23c], R102 ;  /* 0x00023c6601007387 */ /* 0x0003e20000100800 */
[----:B------:R-:W-:Y:S01]  /*c680*/  IMAD R239, R158, UR44, RZ ;  /* 0x0000002c9eef7c24 */ /* 0x000fe2000f8e02ff */
[C---:B------:R-:W-:Y:S01]  /*c690*/  SEL R166, R115.reuse, R166, !P2 ;  /* 0x000000a673a67207 */ /* 0x040fe20005000000 */
[----:B------:R-:W-:Y:S01]  /*c6a0*/  IMAD R237, R156, UR42, RZ ;  /* 0x0000002a9ced7c24 */ /* 0x000fe2000f8e02ff */
[C---:B------:R-:W-:Y:S01]  /*c6b0*/  SEL R178, R115.reuse, R178, !P2 ;  /* 0x000000b273b27207 */ /* 0x040fe20005000000 */
[----:B------:R-:W1:Y:S01]  /*c6c0*/  LDCU UR70, c[0x0][0x3b0] ;  /* 0x00007600ff4677ac */ /* 0x000e620008000800 */
[----:B--2---:R-:W-:Y:S01]  /*c6d0*/  SEL R114, R115, R114, !P2 ;  /* 0x0000007273727207 */ /* 0x004fe20005000000 */
[----:B-1----:R-:W-:Y:S01]  /*c6e0*/  IMAD R102, R112, UR72, RZ ;  /* 0x0000004870667c24 */ /* 0x002fe2000f8e02ff */
[----:B------:R-:W-:Y:S01]  /*c6f0*/  ISETP.GE.AND P0, PT, R139, RZ, PT ;  /* 0x000000ff8b00720c */ /* 0x000fe20003f06270 */
[----:B------:R-:W-:Y:S01]  /*c700*/  IMAD.MOV.U32 R111, RZ, RZ, R49 ;  /* 0x000000ffff6f7224 */ /* 0x000fe200078e0031 */
[----:B------:R-:W-:Y:S01]  /*c710*/  ISETP.GE.AND P4, PT, R147, RZ, PT ;  /* 0x000000ff9300720c */ /* 0x000fe20003f86270 */
[----:B------:R-:W1:Y:S01]  /*c720*/  LDCU UR71, c[0x0][0x3b0] ;  /* 0x00007600ff4777ac */ /* 0x000e620008000800 */
[----:B------:R2:W-:Y:S01]  /*c730*/  STL [R1+0x238], R102 ;  /* 0x0002386601007387 */ /* 0x0005e20000100800 */
[----:B------:R-:W-:Y:S01]  /*c740*/  ISETP.GE.AND P1, PT, R151, RZ, PT ;  /* 0x000000ff9700720c */ /* 0x000fe20003f26270 */
[----:B------:R-:W-:Y:S01]  /*c750*/  IMAD R156, R169, UR75, RZ ;  /* 0x0000004ba99c7c24 */ /* 0x000fe2000f8e02ff */
[C---:B------:R-:W-:Y:S01]  /*c760*/  SEL R47, R115.reuse, R7, !P2 ;  /* 0x00000007732f7207 */ /* 0x040fe20005000000 */
[----:B------:R-:W3:Y:S01]  /*c770*/  LDL.LU R117, [R1+0x2b14] ;  /* 0x002b140001757983 */ /* 0x000ee20000300800 */
[----:B------:R-:W1:Y:S04]  /*c780*/  LDCU UR72, c[0x0][0x3b0] ;  /* 0x00007600ff4877ac */ /* 0x000e680008000800 */
[----:B------:R-:W-:Y:S01]  /*c790*/  @!P0 IMAD.MOV R26, RZ, RZ, -R26 ;  /* 0x000000ffff1a8224 */ /* 0x000fe200078e0a1a */
[----:B------:R-:W-:Y:S01]  /*c7a0*/  SEL R49, R115, R8, !P2 ;  /* 0x0000000873317207 */ /* 0x000fe20005000000 */
[----:B--2---:R-:W-:Y:S01]  /*c7b0*/  IMAD R102, R113, UR54, RZ ;  /* 0x0000003671667c24 */ /* 0x004fe2000f8e02ff */
[C---:B------:R-:W-:Y:S01]  /*c7c0*/  SEL R192, R115.reuse, R194, !P2 ;  /* 0x000000c273c07207 */ /* 0x040fe20005000000 */
[----:B------:R-:W-:Y:S01]  /*c7d0*/  @!P4 IMAD.MOV R30, RZ, RZ, -R30 ;  /* 0x000000ffff1ec224 */ /* 0x000fe200078e0a1e */
[C---:B------:R-:W-:Y:S01]  /*c7e0*/  SEL R180, R115.reuse, R180, !P2 ;  /* 0x000000b473b47207 */ /* 0x040fe20005000000 */
[----:B------:R-:W-:Y:S01]  /*c7f0*/  @!P1 IMAD.MOV R32, RZ, RZ, -R32 ;  /* 0x000000ffff209224 */ /* 0x000fe200078e0a20 */
[----:B------:R2:W-:Y:S01]  /*c800*/  STL [R1+0x234], R102 ;  /* 0x0002346601007387 */ /* 0x0005e20000100800 */
[----:B------:R-:W-:-:S02]  /*c810*/  SEL R16, R115, R164, !P2 ;  /* 0x000000a473107207 */ /* 0x000fc40005000000 */
[C---:B------:R-:W-:Y:S01]  /*c820*/  SEL R182, R115.reuse, R182, !P2 ;  /* 0x000000b673b67207 */ /* 0x040fe20005000000 */
[----:B------:R-:W-:Y:S01]  /*c830*/  IMAD R243, R166, UR55, RZ ;  /* 0x00000037a6f37c24 */ /* 0x000fe2000f8e02ff */
[----:B------:R-:W1:Y:S01]  /*c840*/  LDCU UR75, c[0x0][0x3b0] ;  /* 0x00007600ff4b77ac */ /* 0x000e620008000800 */
[C---:B------:R-:W-:Y:S02]  /*c850*/  SEL R160, R115.reuse, R160, !P2 ;  /* 0x000000a073a07207 */ /* 0x040fe40005000000 */
[C---:B------:R-:W-:Y:S01]  /*c860*/  SEL R184, R115.reuse, R184, !P2 ;  /* 0x000000b873b87207 */ /* 0x040fe20005000000 */
[----:B------:R-:W1:Y:S01]  /*c870*/  LDCU UR42, c[0x0][0x3b0] ;  /* 0x00007600ff2a77ac */ /* 0x000e620008000800 */
[----:B--2---:R-:W-:Y:S01]  /*c880*/  IMAD R102, R114, UR53, RZ ;  /* 0x0000003572667c24 */ /* 0x004fe2000f8e02ff */
[C---:B------:R-:W-:Y:S02]  /*c890*/  SEL R245, R115.reuse, R245, !P2 ;  /* 0x000000f573f57207 */ /* 0x040fe40005000000 */
[C---:B------:R-:W-:Y:S01]  /*c8a0*/  SEL R48, R115.reuse, R247, !P2 ;  /* 0x000000f773307207 */ /* 0x040fe20005000000 */
[----:B------:R-:W2:Y:S01]  /*c8b0*/  LDCU UR44, c[0x0][0x3b0] ;  /* 0x00007600ff2c77ac */ /* 0x000ea20008000800 */
[----:B------:R1:W-:Y:S01]  /*c8c0*/  STL [R1+0x230], R102 ;  /* 0x0002306601007387 */ /* 0x0003e20000100800 */
[C---:B------:R-:W-:Y:S01]  /*c8d0*/  SEL R3, R115.reuse, R3, !P2 ;  /* 0x0000000373037207 */ /* 0x040fe20005000000 */
[----:B------:R-:W1:Y:S02]  /*c8e0*/  LDCU UR73, c[0x0][0x3b0] ;  /* 0x00007600ff4977ac */ /* 0x000e640008000800 */
[----:B------:R-:W2:Y:S01]  /*c8f0*/  LDL.LU R119, [R1+0x2b10] ;  /* 0x002b100001777983 */ /* 0x000ea20000300800 */
[----:B---3--:R-:W-:Y:S01]  /*c900*/  SEL R117, R115, R117, !P2 ;  /* 0x0000007573757207 */ /* 0x008fe20005000000 */
[----:B-1----:R-:W-:Y:S01]  /*c910*/  IMAD R102, R116, UR52, RZ ;  /* 0x0000003474667c24 */ /* 0x002fe2000f8e02ff */
[----:B------:R-:W-:Y:S01]  /*c920*/  ISETP.GE.AND P0, PT, R149, RZ, PT ;  /* 0x000000ff9500720c */ /* 0x000fe20003f06270 */
[----:B------:R-:W-:Y:S01]  /*c930*/  IMAD.MOV.U32 R113, RZ, RZ, R50 ;  /* 0x000000ffff717224 */ /* 0x000fe200078e0032 */
[----:B------:R-:W-:Y:S01]  /*c940*/  ISETP.GE.AND P4, PT, R157, RZ, PT ;  /* 0x000000ff9d00720c */ /* 0x000fe20003f86270 */
[----:B------:R-:W1:Y:S01]  /*c950*/  LDCU UR54, c[0x0][0x3b0] ;  /* 0x00007600ff3677ac */ /* 0x000e620008000800 */
[----:B------:R3:W-:Y:S01]  /*c960*/  STL [R1+0x22c], R102 ;  /* 0x00022c6601007387 */ /* 0x0007e20000100800 */
[----:B------:R-:W-:Y:S01]  /*c970*/  ISETP.GE.AND P1, PT, R161, RZ, PT ;  /* 0x000000ffa100720c */ /* 0x000fe20003f26270 */
[----:B------:R-:W-:Y:S01]  /*c980*/  IMAD.MOV.U32 R7, RZ, RZ, R79 ;  /* 0x000000ffff077224 */ /* 0x000fe200078e004f */
[----:B------:R-:W1:Y:S01]  /*c990*/  LDCU UR53, c[0x0][0x3b0] ;  /* 0x00007600ff3577ac */ /* 0x000e620008000800 */
[----:B------:R-:W-:-:S02]  /*c9a0*/  IMAD.MOV.U32 R8, RZ, RZ, R81 ;  /* 0x000000ffff087224 */ /* 0x000fc400078e0051 */
[----:B------:R-:W-:Y:S01]  /*c9b0*/  IMAD R164, R171, UR57, RZ ;  /* 0x00000039aba47c24 */ /* 0x000fe2000f8e02ff */
[C---:B------:R-:W-:Y:S01]  /*c9c0*/  SEL R26, R115.reuse, R26, !P2 ;  /* 0x0000001a731a7207 */ /* 0x040fe20005000000 */
[----:B------:R-:W-:Y:S01]  /*c9d0*/  IMAD R166, R180, UR66, RZ ;  /* 0x00000042b4a67c24 */ /* 0x000fe2000f8e02ff */
[----:B------:R-:W-:Y:S01]  /*c9e0*/  SEL R32, R115, R32, !P2 ;  /* 0x0000002073207207 */ /* 0x000fe20005000000 */
[----:B---3--:R-:W-:Y:S01]  /*c9f0*/  IMAD R102, R117, UR51, RZ ;  /* 0x0000003375667c24 */ /* 0x008fe2000f8e02ff */
[C---:B------:R-:W-:Y:S01]  /*ca00*/  SEL R30, R115.reuse, R30, !P2 ;  /* 0x0000001e731e7207 */ /* 0x040fe20005000000 */
[----:B------:R-:W3:Y:S03]  /*ca10*/  LDCU UR55, c[0x0][0x3b0] ;  /* 0x00007600ff3777ac */ /* 0x000ee60008000800 */
[----:B------:R1:W-:Y:S01]  /*ca20*/  STL [R1+0x228], R102 ;  /* 0x0002286601007387 */ /* 0x0003e20000100800 */
[----:B--2---:R-:W-:-:S03]  /*ca30*/  SEL R119, R115, R119, !P2 ;  /* 0x0000007773777207 */ /* 0x004fc60005000000 */
[----:B------:R-:W2:Y:S01]  /*ca40*/  LDL.LU R121, [R1+0x2b0c] ;  /* 0x002b0c0001797983 */ /* 0x000ea20000300800 */
[----:B-1----:R-:W-:Y:S01]  /*ca50*/  IMAD.MOV.U32 R102, RZ, RZ, R13 ;  /* 0x000000ffff667224 */ /* 0x002fe200078e000d */
[----:B------:R-:W1:Y:S01]  /*ca60*/  LDCU UR52, c[0x0][0x3b0] ;  /* 0x00007600ff3477ac */ /* 0x000e620008000800 */
[----:B------:R-:W-:Y:S01]  /*ca70*/  IMAD R13, R119, UR4, RZ ;  /* 0x00000004770d7c24 */ /* 0x000fe2000f8e02ff */
[----:B------:R-:W-:Y:S01]  /*ca80*/  STL [R1+0x224], R103 ;  /* 0x0002246701007387 */ /* 0x000fe20000100800 */
[----:B------:R-:W-:Y:S01]  /*ca90*/  @!P5 IMAD.MOV R102, RZ, RZ, -R102 ;  /* 0x000000ffff66d224 */ /* 0x000fe200078e0a66 */
[----:B------:R-:W-:Y:S01]  /*caa0*/  ISETP.GE.AND P5, PT, R123, RZ, PT ;  /* 0x000000ff7b00720c */ /* 0x000fe20003fa6270 */
[----:B------:R-:W-:Y:S01]  /*cab0*/  @!P0 IMAD.MOV R31, RZ, RZ, -R31 ;  /* 0x000000ffff1f8224 */ /* 0x000fe200078e0a1f */
[----:B------:R3:W-:Y:S01]  /*cac0*/  STL [R1+0x220], R13 ;  /* 0x0002200d01007387 */ /* 0x0007e20000100800 */
[----:B------:R-:W-:Y:S02]  /*cad0*/  @!P4 IMAD.MOV R35, RZ, RZ, -R35 ;  /* 0x000000ffff23c224 */ /* 0x000fe400078e0a23 */
[----:B------:R-:W-:Y:S01]  /*cae0*/  @!P1 IMAD.MOV R106, RZ, RZ, -R106 ;  /* 0x000000ffff6a9224 */ /* 0x000fe200078e0a6a */
[----:B------:R-:W4:Y:S01]  /*caf0*/  LDL.LU R123, [R1+0x2b08] ;  /* 0x002b0800017b7983 */ /* 0x000f220000300800 */
[----:B------:R-:W-:-:S02]  /*cb00*/  IMAD.MOV.U32 R117, RZ, RZ, R51 ;  /* 0x000000ffff757224 */ /* 0x000fc400078e0033 */
[----:B------:R-:W-:Y:S02]  /*cb10*/  IMAD R169, R188, UR53, RZ ;  /* 0x00000035bca97c24 */ /* 0x000fe4000f8e02ff */
[----:B-----5:R-:W-:Y:S01]  /*cb20*/  IMAD R171, R176, UR62, RZ ;  /* 0x0000003eb0ab7c24 */ /* 0x020fe2000f8e02ff */
[C---:B------:R-:W-:Y:S01]  /*cb30*/  SEL R180, R115.reuse, R200, !P2 ;  /* 0x000000c873b47207 */ /* 0x040fe20005000000 */
[----:B---3--:R-:W-:Y:S02]  /*cb40*/  IMAD R13, R120, UR6, RZ ;  /* 0x00000006780d7c24 */ /* 0x008fe4000f8e02ff */
[----:B------:R-:W-:Y:S01]  /*cb50*/  IMAD R241, R160, UR46, RZ ;  /* 0x0000002ea0f17c24 */ /* 0x000fe2000f8e02ff */
[----:B------:R-:W-:Y:S01]  /*cb60*/  SEL R50, R115, R246, !P2 ;  /* 0x000000f673327207 */ /* 0x000fe20005000000 */
[----:B------:R-:W-:Y:S01]  /*cb70*/  IMAD.MOV.U32 R103, RZ, RZ, R14 ;  /* 0x000000ffff677224 */ /* 0x000fe200078e000e */
[----:B------:R3:W-:Y:S01]  /*cb80*/  STL [R1+0x21c], R13 ;  /* 0x00021c0d01007387 */ /* 0x0007e20000100800 */
[----:B------:R-:W5:Y:S02]  /*cb90*/  LDCU UR51, c[0x0][0x3b0] ;  /* 0x00007600ff3377ac */ /* 0x000f640008000800 */
[----:B------:R-:W-:Y:S01]  /*cba0*/  @!P3 IMAD.MOV R103, RZ, RZ, -R103 ;  /* 0x000000ffff67b224 */ /* 0x000fe200078e0a67 */
[----:B------:R-:W-:Y:S01]  /*cbb0*/  ISETP.GE.AND P3, PT, R125, RZ, PT ;  /* 0x000000ff7d00720c */ /* 0x000fe20003f66270 */
[----:B------:R-:W1:Y:S01]  /*cbc0*/  LDCU UR57, c[0x0][0x3b0] ;  /* 0x00007600ff3977ac */ /* 0x000e620008000800 */
[----:B------:R-:W1:Y:S01]  /*cbd0*/  LDCU UR66, c[0x0][0x3b0] ;  /* 0x00007600ff4277ac */ /* 0x000e620008000800 */
[----:B--2---:R-:W-:Y:S01]  /*cbe0*/  SEL R121, R115, R121, !P2 ;  /* 0x0000007973797207 */ /* 0x004fe20005000000 */
[----:B------:R-:W-:Y:S01]  /*cbf0*/  IMAD.MOV.U32 R119, RZ, RZ, R52 ;  /* 0x000000ffff777224 */ /* 0x000fe200078e0034 */
[----:B------:R-:W2:Y:S03]  /*cc00*/  LDCU UR4, c[0x0][0x3b0] ;  /* 0x00007600ff0477ac */ /* 0x000ea60008000800 */
[----:B---3--:R-:W-:Y:S01]  /*cc10*/  IMAD R13, R121, UR7, RZ ;  /* 0x00000007790d7c24 */ /* 0x008fe2000f8e02ff */
[----:B----4-:R-:W-:-:S04]  /*cc20*/  SEL R123, R115, R123, !P2 ;  /* 0x0000007b737b7207 */ /* 0x010fc80005000000 */
[----:B------:R3:W-:Y:S01]  /*cc30*/  STL [R1+0x218], R13 ;  /* 0x0002180d01007387 */ /* 0x0007e20000100800 */
[----:B------:R-:W-:Y:S01]  /*cc40*/  @!P5 IADD3 R18, PT, PT, -R18, RZ, RZ ;  /* 0x000000ff1212d210 */ /* 0x000fe20007ffe1ff */
[----:B------:R-:W-:Y:S01]  /*cc50*/  @!P3 IMAD.MOV R19, RZ, RZ, -R19 ;  /* 0x000000ffff13b224 */ /* 0x000fe200078e0a13 */
[----:B------:R-:W-:Y:S01]  /*cc60*/  ISETP.GE.AND P0, PT, R159, RZ, PT ;  /* 0x000000ff9f00720c */ /* 0x000fe20003f06270 */
[----:B------:R-:W4:Y:S01]  /*cc70*/  LDL.LU R125, [R1+0x2b04] ;  /* 0x002b0400017d7983 */ /* 0x000f220000300800 */
[----:B------:R-:W-:Y:S02]  /*cc80*/  ISETP.GE.AND P4, PT, R168, RZ, PT ;  /* 0x000000ffa800720c */ /* 0x000fe40003f86270 */
[----:B------:R-:W-:Y:S01]  /*cc90*/  ISETP.GE.AND P1, PT, R172, RZ, PT ;  /* 0x000000ffac00720c */ /* 0x000fe20003f26270 */
[----:B------:R-:W-:Y:S01]  /*cca0*/  IMAD.MOV.U32 R121, RZ, RZ, R53 ;  /* 0x000000ffff797224 */ /* 0x000fe200078e0035 */
[C---:B------:R-:W-:Y:S01]  /*ccb0*/  SEL R51, R115.reuse, R9, !P2 ;  /* 0x0000000973337207 */ /* 0x040fe20005000000 */
[----:B---3--:R-:W-:Y:S01]  /*ccc0*/  IMAD R13, R122, UR77, RZ ;  /* 0x0000004d7a0d7c24 */ /* 0x008fe2000f8e02ff */
[C---:B------:R-:W-:Y:S01]  /*ccd0*/  SEL R188, R115.reuse, R196, !P2 ;  /* 0x000000c473bc7207 */ /* 0x040fe20005000000 */
[----:B------:R-:W3:Y:S03]  /*cce0*/  LDCU UR6, c[0x0][0x3b0] ;  /* 0x00007600ff0677ac */ /* 0x000ee60008000800 */
[----:B------:R1:W-:Y:S01]  /*ccf0*/  STL [R1+0x214], R13 ;  /* 0x0002140d01007387 */ /* 0x0003e20000100800 */
[C---:B------:R-:W-:Y:S01]  /*cd00*/  SEL R14, R115.reuse, R162, !P2 ;  /* 0x000000a2730e7207 */ /* 0x040fe20005000000 */
[----:B------:R-:W2:Y:S01]  /*cd10*/  LDCU UR7, c[0x0][0x3b0] ;  /* 0x00007600ff0777ac */ /* 0x000ea20008000800 */
[C---:B------:R-:W-:Y:S01]  /*cd20*/  SEL R176, R115.reuse, R202, !P2 ;  /* 0x000000ca73b07207 */ /* 0x040fe20005000000 */
[----:B------:R-:W-:Y:S01]  /*cd30*/  IMAD R160, R184, UR70, RZ ;  /* 0x00000046b8a07c24 */ /* 0x000fe2000f8e02ff */
[----:B------:R-:W-:Y:S01]  /*cd40*/  SEL R31, R115, R31, !P2 ;  /* 0x0000001f731f7207 */ /* 0x000fe20005000000 */
[----:B------:R-:W2:Y:S01]  /*cd50*/  LDCU UR46, c[0x0][0x3b0] ;  /* 0x00007600ff2e77ac */ /* 0x000ea20008000800 */
[----:B-1----:R-:W-:Y:S01]  /*cd60*/  IMAD R13, R123, UR76, RZ ;  /* 0x0000004c7b0d7c24 */ /* 0x002fe2000f8e02ff */
[C---:B------:R-:W-:Y:S01]  /*cd70*/  SEL R106, R115.reuse, R106, !P2 ;  /* 0x0000006a736a7207 */ /* 0x040fe20005000000 */
[----:B------:R-:W1:Y:S03]  /*cd80*/  LDCU UR62, c[0x0][0x3b0] ;  /* 0x00007600ff3e77ac */ /* 0x000e660008000800 */
[----:B------:R1:W-:Y:S01]  /*cd90*/  STL [R1+0x210], R13 ;  /* 0x0002100d01007387 */ /* 0x0003e20000100800 */
[----:B------:R-:W1:Y:S03]  /*cda0*/  LDCU UR53, c[0x0][0x3b0] ;  /* 0x00007600ff3577ac */ /* 0x000e660008000800 */
[----:B------:R-:W3:Y:S01]  /*cdb0*/  LDL.LU R127, [R1+0x2b00] ;  /* 0x002b0000017f7983 */ /* 0x000ee20000300800 */
[----:B----4-:R-:W-:Y:S01]  /*cdc0*/  SEL R125, R115, R125, !P2 ;  /* 0x0000007d737d7207 */ /* 0x010fe20005000000 */
[----:B-1----:R-:W-:Y:S01]  /*cdd0*/  IMAD R13, R124, UR49, RZ ;  /* 0x000000317c0d7c24 */ /* 0x002fe2000f8e02ff */
[----:B------:R-:W-:-:S02]  /*cde0*/  ISETP.GE.AND P5, PT, R133, RZ, PT ;  /* 0x000000ff8500720c */ /* 0x000fc40003fa6270 */
[----:B------:R-:W-:Y:S01]  /*cdf0*/  ISETP.GE.AND P3, PT, R135, RZ, PT ;  /* 0x000000ff8700720c */ /* 0x000fe20003f66270 */
[----:B------:R-:W-:Y:S01]  /*ce00*/  @!P0 IMAD.MOV R36, RZ, RZ, -R36 ;  /* 0x000000ffff248224 */ /* 0x000fe200078e0a24 */
[----:B------:R1:W-:Y:S01]  /*ce10*/  STL [R1+0x20c], R13 ;  /* 0x00020c0d01007387 */ /* 0x0003e20000100800 */
[----:B------:R-:W-:Y:S02]  /*ce20*/  @!P4 IMAD.MOV R40, RZ, RZ, -R40 ;  /* 0x000000ffff28c224 */ /* 0x000fe400078e0a28 */
[----:B------:R-:W-:Y:S02]  /*ce30*/  @!P1 IMAD.MOV R42, RZ, RZ, -R42 ;  /* 0x000000ffff2a9224 */ /* 0x000fe400078e0a2a */
[----:B------:R-:W-:Y:S01]  /*ce40*/  IMAD.MOV.U32 R9, RZ, RZ, R83 ;  /* 0x000000ffff097224 */ /* 0x000fe200078e0053 */
[C---:B------:R-:W-:Y:S01]  /*ce50*/  SEL R53, R115.reuse, R10, !P2 ;  /* 0x0000000a73357207 */ /* 0x040fe20005000000 */
[----:B------:R-:W-:Y:S01]  /*ce60*/  IMAD.MOV.U32 R123, RZ, RZ, R54 ;  /* 0x000000ffff7b7224 */ /* 0x000fe200078e0036 */
[C---:B------:R-:W-:Y:S01]  /*ce70*/  SEL R122, R115.reuse, R222, !P2 ;  /* 0x000000de737a7207 */ /* 0x040fe20005000000 */
[----:B------:R-:W-:Y:S01]  /*ce80*/  IMAD R188, R188, UR9, RZ ;  /* 0x00000009bcbc7c24 */ /* 0x000fe2000f8e02ff */
[----:B------:R-:W-:Y:S01]  /*ce90*/  SEL R52, R115, R235, !P2 ;  /* 0x000000eb73347207 */ /* 0x000fe20005000000 */
[----:B-1----:R-:W-:Y:S01]  /*cea0*/  IMAD R13, R125, UR48, RZ ;  /* 0x000000307d0d7c24 */ /* 0x002fe2000f8e02ff */
[----:B------:R-:W1:Y:S04]  /*ceb0*/  LDCU UR77, c[0x0][0x3b0] ;  /* 0x00007600ff4d77ac */ /* 0x000e680008000800 */
[----:B------:R4:W-:Y:S01]  /*cec0*/  STL [R1+0x204], R13 ;  /* 0x0002040d01007387 */ /* 0x0009e20000100800 */
[----:B--2---:R-:W-:Y:S01]  /*ced0*/  IMAD R192, R192, UR7, RZ ;  /* 0x00000007c0c07c24 */ /* 0x004fe2000f8e02ff */
[----:B------:R-:W-:Y:S01]  /*cee0*/  SEL R184, R115, R198, !P2 ;  /* 0x000000c673b87207 */ /* 0x000fe20005000000 */
[----:B------:R-:W-:Y:S01]  /*cef0*/  IMAD R249, R249, UR4, RZ ;  /* 0x00000004f9f97c24 */ /* 0x000fe2000f8e02ff */
[----:B------:R-:W2:Y:S01]  /*cf00*/  LDL.LU R129, [R1+0x2afc] ;  /* 0x002afc0001817983 */ /* 0x000ea20000300800 */
[----:B-----5:R-:W-:Y:S01]  /*cf10*/  IMAD R251, R251, UR51, RZ ;  /* 0x00000033fbfb7c24 */ /* 0x020fe2000f8e02ff */
[----:B------:R-:W5:Y:S01]  /*cf20*/  LDCU UR49, c[0x0][0x3b0] ;  /* 0x00007600ff3177ac */ /* 0x000f620008000800 */
[----:B---3--:R-:W-:Y:S01]  /*cf30*/  SEL R127, R115, R127, !P2 ;  /* 0x0000007f737f7207 */ /* 0x008fe20005000000 */
[----:B----4-:R-:W-:Y:S01]  /*cf40*/  IMAD R13, R126, UR12, RZ ;  /* 0x0000000c7e0d7c24 */ /* 0x010fe2000f8e02ff */
[----:B------:R-:W3:Y:S04]  /*cf50*/  LDCU UR70, c[0x0][0x3b0] ;  /* 0x00007600ff4677ac */ /* 0x000ee80008000800 */
[----:B------:R4:W-:Y:S01]  /*cf60*/  STL [R1+0x200], R13 ;  /* 0x0002000d01007387 */ /* 0x0009e20000100800 */
[----:B------:R-:W-:Y:S01]  /*cf70*/  @!P5 IMAD.MOV R23, RZ, RZ, -R23 ;  /* 0x000000ffff17d224 */ /* 0x000fe200078e0a17 */
[----:B------:R-:W1:Y:S01]  /*cf80*/  LDCU UR76, c[0x0][0x3b0] ;  /* 0x00007600ff4c77ac */ /* 0x000e620008000800 */
[----:B------:R-:W-:Y:S01]  /*cf90*/  @!P3 IMAD.MOV R24, RZ, RZ, -R24 ;  /* 0x000000ffff18b224 */ /* 0x000fe200078e0a18 */
[----:B------:R-:W-:-:S02]  /*cfa0*/  ISETP.GE.AND P0, PT, R170, RZ, PT ;  /* 0x000000ffaa00720c */ /* 0x000fc40003f06270 */
[----:B------:R-:W-:Y:S02]  /*cfb0*/  ISETP.GE.AND P4, PT, R177, RZ, PT ;  /* 0x000000ffb100720c */ /* 0x000fe40003f86270 */
[----:B------:R-:W-:Y:S01]  /*cfc0*/  ISETP.GE.AND P1, PT, R181, RZ, PT ;  /* 0x000000ffb500720c */ /* 0x000fe20003f26270 */
[----:B------:R-:W-:Y:S01]  /*cfd0*/  IMAD.MOV.U32 R125, RZ, RZ, R55 ;  /* 0x000000ffff7d7224 */ /* 0x000fe200078e0037 */
[----:B------:R-:W-:Y:S01]  /*cfe0*/  SEL R83, R115, R25, !P2 ;  /* 0x0000001973537207 */ /* 0x000fe20005000000 */
[----:B----4-:R-:W-:Y:S01]  /*cff0*/  IMAD R13, R127, UR13, RZ ;  /* 0x0000000d7f0d7c24 */ /* 0x010fe2000f8e02ff */
[----:B------:R-:W4:Y:S04]  /*d000*/  LDCU UR9, c[0x0][0x3b0] ;  /* 0x00007600ff0977ac */ /* 0x000f280008000800 */
[----:B------:R1:W-:Y:S01]  /*d010*/  STL [R1+0x1fc], R13 ;  /* 0x0001fc0d01007387 */ /* 0x0003e20000100800 */
[----:B------:R-:W-:Y:S01]  /*d020*/  IMAD.MOV.U32 R10, RZ, RZ, R85 ;  /* 0x000000ffff0a7224 */ /* 0x000fe200078e0055 */
[----:B------:R-:W2:Y:S02]  /*d030*/  LDCU UR7, c[0x0][0x3b0] ;  /* 0x00007600ff0777ac */ /* 0x000ea40008000800 */
[----:B------:R-:W3:Y:S01]  /*d040*/  LDL.LU R131, [R1+0x2af8] ;  /* 0x002af80001837983 */ /* 0x000ee20000300800 */
[----:B------:R-:W-:-:S02]  /*d050*/  SEL R54, R115, R233, !P2 ;  /* 0x000000e973367207 */ /* 0x000fc40005000000 */
[C---:B------:R-:W-:Y:S02]  /*d060*/  SEL R40, R115.reuse, R40, !P2 ;  /* 0x0000002873287207 */ /* 0x040fe40005000000 */
[C---:B------:R-:W-:Y:S01]  /*d070*/  SEL R42, R115.reuse, R42, !P2 ;  /* 0x0000002a732a7207 */ /* 0x040fe20005000000 */
[----:B-1----:R-:W-:Y:S01]  /*d080*/  IMAD R13, R128, UR14, RZ ;  /* 0x0000000e800d7c24 */ /* 0x002fe2000f8e02ff */
[----:B------:R-:W1:Y:S04]  /*d090*/  LDCU UR4, c[0x0][0x3b0] ;  /* 0x00007600ff0477ac */ /* 0x000e680008000800 */
[----:B------:R1:W-:Y:S01]  /*d0a0*/  STL [R1+0x1f8], R13 ;  /* 0x0001f80d01007387 */ /* 0x0003e20000100800 */
[----:B------:R-:W1:Y:S01]  /*d0b0*/  LDCU UR48, c[0x0][0x3b0] ;  /* 0x00007600ff3077ac */ /* 0x000e620008000800 */
[----:B--2---:R-:W-:Y:S01]  /*d0c0*/  SEL R129, R115, R129, !P2 ;  /* 0x0000008173817207 */ /* 0x004fe20005000000 */
[----:B------:R-:W-:Y:S01]  /*d0d0*/  IMAD R14, R14, UR77, RZ ;  /* 0x0000004d0e0e7c24 */ /* 0x000fe2000f8e02ff */
[----:B------:R-:W-:Y:S01]  /*d0e0*/  ISETP.GE.AND P5, PT, R143, RZ, PT ;  /* 0x000000ff8f00720c */ /* 0x000fe20003fa6270 */
[----:B------:R-:W2:Y:S02]  /*d0f0*/  LDCU UR12, c[0x0][0x3b0] ;  /* 0x00007600ff0c77ac */ /* 0x000ea40008000800 */
[----:B-1----:R-:W-:Y:S01]  /*d100*/  IMAD R13, R129, UR15, RZ ;  /* 0x0000000f810d7c24 */ /* 0x002fe2000f8e02ff */
[----:B------:R-:W-:Y:S01]  /*d110*/  ISETP.GE.AND P3, PT, R145, RZ, PT ;  /* 0x000000ff9100720c */ /* 0x000fe20003f66270 */
[----:B------:R-:W-:Y:S01]  /*d120*/  @!P0 IMAD.MOV R107, RZ, RZ, -R107 ;  /* 0x000000ffff6b8224 */ /* 0x000fe200078e0a6b */
[----:B------:R-:W-:Y:S01]  /*d130*/  @!P4 IADD3 R45, PT, PT, -R45, RZ, RZ ;  /* 0x000000ff2d2dc210 */ /* 0x000fe20007ffe1ff */
[----:B------:R-:W-:Y:S01]  /*d140*/  @!P1 IMAD.MOV R109, RZ, RZ, -R109 ;  /* 0x000000ffff6d9224 */ /* 0x000fe200078e0a6d */
[----:B------:R1:W-:Y:S01]  /*d150*/  STL [R1+0x1f4], R13 ;  /* 0x0001f40d01007387 */ /* 0x0003e20000100800 */
[----:B------:R-:W-:Y:S01]  /*d160*/  IMAD.MOV.U32 R127, RZ, RZ, R56 ;  /* 0x000000ffff7f7224 */ /* 0x000fe200078e0038 */
[C---:B------:R-:W-:Y:S01]  /*d170*/  SEL R55, R115.reuse, R11, !P2 ;  /* 0x0000000b73377207 */ /* 0x040fe20005000000 */
[----:B------:R-:W2:Y:S01]  /*d180*/  LDCU UR14, c[0x0][0x3b0] ;  /* 0x00007600ff0e77ac */ /* 0x000ea20008000800 */
[----:B------:R-:W2:Y:S01]  /*d190*/  LDL.LU R133, [R1+0x2af4] ;  /* 0x002af40001857983 */ /* 0x000ea20000300800 */
[----:B------:R-:W-:-:S02]  /*d1a0*/  SEL R81, R115, R24, !P2 ;  /* 0x0000001873517207 */ /* 0x000fc40005000000 */
[C---:B------:R-:W-:Y:S01]  /*d1b0*/  SEL R126, R115.reuse, R220, !P2 ;  /* 0x000000dc737e7207 */ /* 0x040fe20005000000 */
[----:B------:R-:W2:Y:S01]  /*d1c0*/  LDCU UR13, c[0x0][0x3b0] ;  /* 0x00007600ff0d77ac */ /* 0x000ea20008000800 */
[----:B-1----:R-:W-:Y:S02]  /*d1d0*/  IMAD R13, R130, UR16, RZ ;  /* 0x00000010820d7c24 */ /* 0x002fe4000f8e02ff */
[----:B------:R-:W-:Y:S01]  /*d1e0*/  IMAD R184, R184, UR11, RZ ;  /* 0x0000000bb8b87c24 */ /* 0x000fe2000f8e02ff */
[----:B------:R-:W1:Y:S02]  /*d1f0*/  LDCU UR15, c[0x0][0x3b0] ;  /* 0x00007600ff0f77ac */ /* 0x000e640008000800 */
[----:B------:R4:W-:Y:S01]  /*d200*/  STL [R1+0x1f0], R13 ;  /* 0x0001f00d01007387 */ /* 0x0009e20000100800 */
[----:B------:R-:W-:Y:S01]  /*d210*/  IMAD R85, R26, UR75, RZ ;  /* 0x0000004b1a557c24 */ /* 0x000fe2000f8e02ff */
[----:B------:R-:W-:Y:S01]  /*d220*/  SEL R79, R115, R23, !P2 ;  /* 0x00000017734f7207 */ /* 0x000fe20005000000 */
[----:B------:R-:W-:Y:S01]  /*d230*/  IMAD R49, R49, UR57, RZ ;  /* 0x0000003931317c24 */ /* 0x000fe2000f8e02ff */
[----:B------:R-:W1:Y:S01]  /*d240*/  LDCU UR77, c[0x0][0x3b0] ;  /* 0x00007600ff4d77ac */ /* 0x000e620008000800 */
[----:B---3--:R-:W-:Y:S01]  /*d250*/  SEL R131, R115, R131, !P2 ;  /* 0x0000008373837207 */ /* 0x008fe20005000000 */
[----:B------:R-:W3:Y:S04]  /*d260*/  LDCU UR51, c[0x0][0x3b0] ;  /* 0x00007600ff3377ac */ /* 0x000ee80008000800 */
[----:B----4-:R-:W-:Y:S01]  /*d270*/  IMAD R13, R131, UR17, RZ ;  /* 0x00000011830d7c24 */ /* 0x010fe2000f8e02ff */
[----:B--2---:R-:W-:-:S04]  /*d280*/  SEL R133, R115, R133, !P2 ;  /* 0x0000008573857207 */ /* 0x004fc80005000000 */
[----:B------:R2:W-:Y:S01]  /*d290*/  STL [R1+0x1ec], R13 ;  /* 0x0001ec0d01007387 */ /* 0x0005e20000100800 */
[----:B------:R-:W-:Y:S02]  /*d2a0*/  @!P5 IMAD.MOV R28, RZ, RZ, -R28 ;  /* 0x000000ffff1cd224 */ /* 0x000fe400078e0a1c */
[----:B------:R-:W-:Y:S01]  /*d2b0*/  @!P3 IMAD.MOV R29, RZ, RZ, -R29 ;  /* 0x000000ffff1db224 */ /* 0x000fe200078e0a1d */
[----:B------:R-:W4:Y:S01]  /*d2c0*/  LDL.LU R135, [R1+0x2af0] ;  /* 0x002af00001877983 */ /* 0x000f220000300800 */
[----:B------:R-:W-:Y:S02]  /*d2d0*/  ISETP.GE.AND P0, PT, R179, RZ, PT ;  /* 0x000000ffb300720c */ /* 0x000fe40003f06270 */
[----:B------:R-:W-:Y:S02]  /*d2e0*/  ISETP.GE.AND P4, PT, R187, RZ, PT ;  /* 0x000000ffbb00720c */ /* 0x000fe40003f86270 */
[----:B------:R-:W-:Y:S01]  /*d2f0*/  ISETP.GE.AND P1, PT, R191, RZ, PT ;  /* 0x000000ffbf00720c */ /* 0x000fe20003f26270 */
[----:B--2---:R-:W-:Y:S01]  /*d300*/  IMAD R13, R132, UR18, RZ ;  /* 0x00000012840d7c24 */ /* 0x004fe2000f8e02ff */
[----:B------:R-:W-:Y:S01]  /*d310*/  ISETP.GE.AND P5, PT, R153, RZ, PT ;  /* 0x000000ff9900720c */ /* 0x000fe20003fa6270 */
[----:B------:R-:W-:Y:S01]  /*d320*/  IMAD.MOV.U32 R129, RZ, RZ, R57 ;  /* 0x000000ffff817224 */ /* 0x000fe200078e0039 */
[----:B------:R-:W-:Y:S01]  /*d330*/  ISETP.GE.AND P3, PT, R155, RZ, PT ;  /* 0x000000ff9b00720c */ /* 0x000fe20003f66270 */
[----:B------:R-:W-:Y:S01]  /*d340*/  IMAD.MOV.U32 R131, RZ, RZ, R58 ;  /* 0x000000ffff837224 */ /* 0x000fe200078e003a */
[----:B------:R2:W-:Y:S01]  /*d350*/  STL [R1+0x1e8], R13 ;  /* 0x0001e80d01007387 */ /* 0x0005e20000100800 */
[----:B------:R-:W-:Y:S01]  /*d360*/  IMAD.MOV.U32 R11, RZ, RZ, R87 ;  /* 0x000000ffff0b7224 */ /* 0x000fe200078e0057 */
[C---:B------:R-:W-:Y:S01]  /*d370*/  SEL R130, R115.reuse, R218, !P2 ;  /* 0x000000da73827207 */ /* 0x040fe20005000000 */
[----:B------:R-:W3:Y:S01]  /*d380*/  LDCU UR17, c[0x0][0x3b0] ;  /* 0x00007600ff1177ac */ /* 0x000ee20008000800 */
[----:B-1----:R-:W-:Y:S01]  /*d390*/  IMAD R176, R176, UR15, RZ ;  /* 0x0000000fb0b07c24 */ /* 0x002fe2000f8e02ff */
[----:B------:R-:W-:-:S02]  /*d3a0*/  SEL R56, R115, R232, !P2 ;  /* 0x000000e873387207 */ /* 0x000fc40005000000 */
[----:B------:R-:W-:Y:S01]  /*d3b0*/  SEL R45, R115, R45, !P2 ;  /* 0x0000002d732d7207 */ /* 0x000fe20005000000 */
[----:B------:R-:W1:Y:S01]  /*d3c0*/  LDCU UR16, c[0x0][0x3b0] ;  /* 0x00007600ff1077ac */ /* 0x000e620008000800 */
[----:B--2---:R-:W-:Y:S02]  /*d3d0*/  IMAD R13, R133, UR19, RZ ;  /* 0x00000013850d7c24 */ /* 0x004fe4000f8e02ff */
[----:B------:R-:W-:Y:S01]  /*d3e0*/  IMAD R180, R180, UR13, RZ ;  /* 0x0000000db4b47c24 */ /* 0x000fe2000f8e02ff */
[----:B------:R-:W2:Y:S02]  /*d3f0*/  LDCU UR11, c[0x0][0x3b0] ;  /* 0x00007600ff0b77ac */ /* 0x000ea40008000800 */
[----:B------:R3:W-:Y:S01]  /*d400*/  STL [R1+0x1e4], R13 ;  /* 0x0001e40d01007387 */ /* 0x0007e20000100800 */
[----:B-----5:R-:W-:Y:S01]  /*d410*/  IMAD R48, R48, UR49, RZ ;  /* 0x0000003130307c24 */ /* 0x020fe2000f8e02ff */
[----:B------:R-:W5:Y:S02]  /*d420*/  LDCU UR75, c[0x0][0x3b0] ;  /* 0x00007600ff4b77ac */ /* 0x000f640008000800 */
[----:B------:R-:W2:Y:S01]  /*d430*/  LDL.LU R137, [R1+0x2aec] ;  /* 0x002aec0001897983 */ /* 0x000ea20000300800 */
[----:B------:R-:W-:Y:S01]  /*d440*/  IMAD R50, R50, UR48, RZ ;  /* 0x0000003032327c24 */ /* 0x000fe2000f8e02ff */
[----:B------:R-:W1:Y:S01]  /*d450*/  LDCU UR57, c[0x0][0x3b0] ;  /* 0x00007600ff3977ac */ /* 0x000e620008000800 */
[----:B---3--:R-:W-:Y:S01]  /*d460*/  IMAD R13, R134, UR20, RZ ;  /* 0x00000014860d7c24 */ /* 0x008fe2000f8e02ff */
[----:B----4-:R-:W-:-:S04]  /*d470*/  SEL R135, R115, R135, !P2 ;  /* 0x0000008773877207 */ /* 0x010fc80005000000 */
[----:B------:R3:W-:Y:S01]  /*d480*/  STL [R1+0x1e0], R13 ;  /* 0x0001e00d01007387 */ /* 0x0007e20000100800 */
[----:B------:R-:W-:Y:S01]  /*d490*/  @!P5 IADD3 R33, PT, PT, -R33, RZ, RZ ;  /* 0x000000ff2121d210 */ /* 0x000fe20007ffe1ff */
[----:B------:R-:W-:Y:S02]  /*d4a0*/  @!P3 IMAD.MOV R34, RZ, RZ, -R34 ;  /* 0x000000ffff22b224 */ /* 0x000fe400078e0a22 */
[----:B------:R-:W-:Y:S02]  /*d4b0*/  @!P0 IMAD.MOV R46, RZ, RZ, -R46 ;  /* 0x000000ffff2e8224 */ /* 0x000fe400078e0a2e */
[----:B------:R-:W-:Y:S02]  /*d4c0*/  @!P4 IMAD.MOV R113, RZ, RZ, -R113 ;  /* 0x000000ffff71c224 */ /* 0x000fe400078e0a71 */
[----:B------:R-:W-:Y:S01]  /*d4d0*/  @!P1 IMAD.MOV R119, RZ, RZ, -R119 ;  /* 0x000000ffff779224 */ /* 0x000fe200078e0a77 */
[----:B------:R-:W-:Y:S01]  /*d4e0*/  SEL R58, R115, R6, !P2 ;  /* 0x00000006733a7207 */ /* 0x000fe20005000000 */
[----:B---3--:R-:W-:Y:S01]  /*d4f0*/  IMAD R13, R135, UR21, RZ ;  /* 0x00000015870d7c24 */ /* 0x008fe2000f8e02ff */
[C---:B------:R-:W-:Y:S01]  /*d500*/  SEL R57, R115.reuse, R12, !P2 ;  /* 0x0000000c73397207 */ /* 0x040fe20005000000 */
[----:B------:R-:W-:Y:S01]  /*d510*/  IMAD.MOV.U32 R133, RZ, RZ, R59 ;  /* 0x000000ffff857224 */ /* 0x000fe200078e003b */
[C---:B------:R-:W-:Y:S01]  /*d520*/  SEL R87, R115.reuse, R27, !P2 ;  /* 0x0000001b73577207 */ /* 0x040fe20005000000 */
[----:B------:R-:W3:Y:S01]  /*d530*/  LDCU UR15, c[0x0][0x3b0] ;  /* 0x00007600ff0f77ac */ /* 0x000ee20008000800 */
[----:B------:R4:W-:Y:S01]  /*d540*/  STL [R1+0x1dc], R13 ;  /* 0x0001dc0d01007387 */ /* 0x0009e20000100800 */
[----:B------:R-:W1:Y:S03]  /*d550*/  LDCU UR18, c[0x0][0x3b0] ;  /* 0x00007600ff1277ac */ /* 0x000e660008000800 */
[----:B------:R-:W3:Y:S01]  /*d560*/  LDL.LU R139, [R1+0x2ae8] ;  /* 0x002ae800018b7983 */ /* 0x000ee20000300800 */
[----:B------:R-:W1:Y:S01]  /*d570*/  LDCU UR19, c[0x0][0x3b0] ;  /* 0x00007600ff1377ac */ /* 0x000e620008000800 */
[----:B----4-:R-:W-:Y:S01]  /*d580*/  IMAD R13, R136, UR22, RZ ;  /* 0x00000016880d7c24 */ /* 0x010fe2000f8e02ff */
[----:B------:R-:W4:Y:S01]  /*d590*/  LDCU UR13, c[0x0][0x3b0] ;  /* 0x00007600ff0d77ac */ /* 0x000f220008000800 */
[----:B--2---:R-:W-:-:S03]  /*d5a0*/  SEL R137, R115, R137, !P2 ;  /* 0x0000008973897207 */ /* 0x004fc60005000000 */
[----:B------:R2:W-:Y:S01]  /*d5b0*/  STL [R1+0x1d8], R13 ;  /* 0x0001d80d01007387 */ /* 0x0005e20000100800 */
[----:B------:R-:W-:Y:S01]  /*d5c0*/  ISETP.GE.AND P5, PT, R163, RZ, PT ;  /* 0x000000ffa300720c */ /* 0x000fe20003fa6270 */
[----:B------:R-:W1:Y:S01]  /*d5d0*/  LDCU UR20, c[0x0][0x3b0] ;  /* 0x00007600ff1477ac */ /* 0x000e620008000800 */
[----:B------:R-:W-:Y:S02]  /*d5e0*/  ISETP.GE.AND P3, PT, R165, RZ, PT ;  /* 0x000000ffa500720c */ /* 0x000fe40003f66270 */
[----:B------:R-:W-:Y:S01]  /*d5f0*/  ISETP.GE.AND P0, PT, R189, RZ, PT ;  /* 0x000000ffbd00720c */ /* 0x000fe20003f06270 */
[----:B------:R-:W-:Y:S01]  /*d600*/  IMAD R54, R54, UR46, RZ ;  /* 0x0000002e36367c24 */ /* 0x000fe2000f8e02ff */
[----:B------:R-:W-:Y:S01]  /*d610*/  ISETP.GE.AND P4, PT, R197, RZ, PT ;  /* 0x000000ffc500720c */ /* 0x000fe20003f86270 */
[----:B------:R-:W-:Y:S01]  /*d620*/  IMAD R81, R81, UR73, RZ ;  /* 0x0000004951517c24 */ /* 0x000fe2000f8e02ff */
[----:B------:R-:W-:Y:S01]  /*d630*/  ISETP.GE.AND P1, PT, R201, RZ, PT ;  /* 0x000000ffc900720c */ /* 0x000fe20003f26270 */
[----:B--2---:R-:W-:Y:S01]  /*d640*/  IMAD R13, R137, UR23, RZ ;  /* 0x00000017890d7c24 */ /* 0x004fe2000f8e02ff */
[----:B------:R-:W2:Y:S04]  /*d650*/  LDCU UR48, c[0x0][0x3b0] ;  /* 0x00007600ff3077ac */ /* 0x000ea80008000800 */
[----:B------:R1:W-:Y:S01]  /*d660*/  STL [R1+0x1d4], R13 ;  /* 0x0001d40d01007387 */ /* 0x0003e20000100800 */
[----:B------:R-:W-:Y:S01]  /*d670*/  IMAD.MOV.U32 R135, RZ, RZ, R60 ;  /* 0x000000ffff877224 */ /* 0x000fe200078e003c */
[----:B------:R-:W2:Y:S02]  /*d680*/  LDCU UR49, c[0x0][0x3b0] ;  /* 0x00007600ff3177ac */ /* 0x000ea40008000800 */
[----:B------:R-:W2:Y:S01]  /*d690*/  LDL.LU R141, [R1+0x2ae4] ;  /* 0x002ae400018d7983 */ /* 0x000ea20000300800 */
[----:B------:R-:W-:Y:S01]  /*d6a0*/  IMAD.MOV.U32 R6, RZ, RZ, R77 ;  /* 0x000000ffff067224 */ /* 0x000fe200078e004d */
[C---:B------:R-:W-:Y:S01]  /*d6b0*/  SEL R59, R115.reuse, R102, !P2 ;  /* 0x00000066733b7207 */ /* 0x040fe20005000000 */
[----:B------:R-:W2:Y:S01]  /*d6c0*/  LDCU UR21, c[0x0][0x3b0] ;  /* 0x00007600ff1577ac */ /* 0x000ea20008000800 */
[----:B-1----:R-:W-:Y:S01]  /*d6d0*/  IMAD R13, R138, UR24, RZ ;  /* 0x000000188a0d7c24 */ /* 0x002fe2000f8e02ff */
[----:B------:R-:W-:-:S02]  /*d6e0*/  SEL R134, R115, R216, !P2 ;  /* 0x000000d873867207 */ /* 0x000fc40005000000 */
[C---:B---3--:R-:W-:Y:S02]  /*d6f0*/  SEL R139, R115.reuse, R139, !P2 ;  /* 0x0000008b738b7207 */ /* 0x048fe40005000000 */
[----:B------:R1:W-:Y:S01]  /*d700*/  STL [R1+0x1d0], R13 ;  /* 0x0001d00d01007387 */ /* 0x0003e20000100800 */
[----:B------:R-:W-:Y:S01]  /*d710*/  @!P5 IMAD.MOV R38, RZ, RZ, -R38 ;  /* 0x000000ffff26d224 */ /* 0x000fe200078e0a26 */
[C---:B------:R-:W-:Y:S01]  /*d720*/  SEL R33, R115.reuse, R33, !P2 ;  /* 0x0000002173217207 */ /* 0x040fe20005000000 */
[----:B------:R-:W-:Y:S01]  /*d730*/  @!P3 IMAD.MOV R39, RZ, RZ, -R39 ;  /* 0x000000ffff27b224 */ /* 0x000fe200078e0a27 */
[C---:B------:R-:W-:Y:S01]  /*d740*/  SEL R34, R115.reuse, R34, !P2 ;  /* 0x0000002273227207 */ /* 0x040fe20005000000 */
[----:B------:R-:W-:Y:S01]  /*d750*/  @!P0 IMAD.MOV R117, RZ, RZ, -R117 ;  /* 0x000000ffff758224 */ /* 0x000fe200078e0a75 */
[----:B------:R-:W-:Y:S01]  /*d760*/  SEL R46, R115, R46, !P2 ;  /* 0x0000002e732e7207 */ /* 0x000fe20005000000 */
[----:B------:R-:W-:Y:S01]  /*d770*/  @!P4 IMAD.MOV R125, RZ, RZ, -R125 ;  /* 0x000000ffff7dc224 */ /* 0x000fe200078e0a7d */
[----:B------:R-:W3:Y:S01]  /*d780*/  LDCU UR22, c[0x0][0x3b0] ;  /* 0x00007600ff1677ac */ /* 0x000ee20008000800 */
[----:B-1----:R-:W-:-:S02]  /*d790*/  IMAD R13, R139, UR25, RZ ;  /* 0x000000198b0d7c24 */ /* 0x002fc4000f8e02ff */
[----:B------:R-:W-:Y:S01]  /*d7a0*/  @!P1 IMAD.MOV R129, RZ, RZ, -R129 ;  /* 0x000000ffff819224 */ /* 0x000fe200078e0a81 */
[----:B------:R-:W-:Y:S01]  /*d7b0*/  MOV R137, R61 ;  /* 0x0000003d00897202 */ /* 0x000fe20000000f00 */
[----:B------:R-:W1:Y:S01]  /*d7c0*/  LDCU UR23, c[0x0][0x3b0] ;  /* 0x00007600ff1777ac */ /* 0x000e620008000800 */
[----:B------:R4:W-:Y:S01]  /*d7d0*/  STL [R1+0x1cc], R13 ;  /* 0x0001cc0d01007387 */ /* 0x0009e20000100800 */
[----:B------:R-:W-:Y:S02]  /*d7e0*/  IMAD R58, R58, UR55, RZ ;  /* 0x000000373a3a7c24 */ /* 0x000fe4000f8e02ff */
[----:B------:R-:W-:Y:S01]  /*d7f0*/  IMAD R87, R87, UR76, RZ ;  /* 0x0000004c57577c24 */ /* 0x000fe2000f8e02ff */
[----:B------:R-:W3:Y:S01]  /*d800*/  LDL.LU R143, [R1+0x2ae0] ;  /* 0x002ae000018f7983 */ /* 0x000ee20000300800 */
[----:B------:R-:W1:Y:S01]  /*d810*/  LDCU UR46, c[0x0][0x3b0] ;  /* 0x00007600ff2e77ac */ /* 0x000e620008000800 */
[----:B------:R-:W1:Y:S01]  /*d820*/  LDCU UR73, c[0x0][0x3b0] ;  /* 0x00007600ff4977ac */ /* 0x000e620008000800 */
[----:B----4-:R-:W-:Y:S01]  /*d830*/  IMAD R13, R140, UR26, RZ ;  /* 0x0000001a8c0d7c24 */ /* 0x010fe2000f8e02ff */
[----:B--2---:R-:W-:-:S04]  /*d840*/  SEL R141, R115, R141, !P2 ;  /* 0x0000008d738d7207 */ /* 0x004fc80005000000 */
[----:B------:R2:W-:Y:S01]  /*d850*/  STL [R1+0x1c8], R13 ;  /* 0x0001c80d01007387 */ /* 0x0005e20000100800 */
[----:B------:R-:W-:Y:S01]  /*d860*/  ISETP.GE.AND P5, PT, R173, RZ, PT ;  /* 0x000000ffad00720c */ /* 0x000fe20003fa6270 */
[----:B------:R-:W-:Y:S01]  /*d870*/  IMAD.MOV.U32 R102, RZ, RZ, R101 ;  /* 0x000000ffff667224 */ /* 0x000fe200078e0065 */
[----:B------:R-:W-:Y:S01]  /*d880*/  ISETP.GE.AND P3, PT, R175, RZ, PT ;  /* 0x000000ffaf00720c */ /* 0x000fe20003f66270 */
[----:B------:R-:W4:Y:S01]  /*d890*/  LDCU UR24, c[0x0][0x3b0] ;  /* 0x00007600ff1877ac */ /* 0x000f220008000800 */
[----:B------:R-:W-:Y:S02]  /*d8a0*/  ISETP.GE.AND P0, PT, R199, RZ, PT ;  /* 0x000000ffc700720c */ /* 0x000fe40003f06270 */
[----:B------:R-:W-:Y:S01]  /*d8b0*/  ISETP.GE.AND P4, PT, R207, RZ, PT ;  /* 0x000000ffcf00720c */ /* 0x000fe20003f86270 */
[----:B------:R-:W-:Y:S01]  /*d8c0*/  IMAD.MOV.U32 R139, RZ, RZ, R62 ;  /* 0x000000ffff8b7224 */ /* 0x000fe200078e003e */
[----:B------:R-:W-:Y:S01]  /*d8d0*/  ISETP.GE.AND P1, PT, R211, RZ, PT ;  /* 0x000000ffd300720c */ /* 0x000fe20003f26270 */
[----:B--2---:R-:W-:Y:S01]  /*d8e0*/  IMAD R13, R141, UR27, RZ ;  /* 0x0000001b8d0d7c24 */ /* 0x004fe2000f8e02ff */
[----:B------:R-:W2:Y:S04]  /*d8f0*/  LDCU UR25, c[0x0][0x3b0] ;  /* 0x00007600ff1977ac */ /* 0x000ea80008000800 */
[----:B------:R1:W-:Y:S01]  /*d900*/  STL [R1+0x1c4], R13 ;  /* 0x0001c40d01007387 */ /* 0x0003e20000100800 */
[----:B------:R-:W-:-:S02]  /*d910*/  SEL R77, R115, R22, !P2 ;  /* 0x00000016734d7207 */ /* 0x000fc40005000000 */
[C---:B------:R-:W-:Y:S01]  /*d920*/  SEL R60, R115.reuse, R231, !P2 ;  /* 0x000000e7733c7207 */ /* 0x040fe20005000000 */
[----:B------:R-:W2:Y:S01]  /*d930*/  LDL.LU R145, [R1+0x2adc] ;  /* 0x002adc0001917983 */ /* 0x000ea20000300800 */
[----:B------:R-:W-:Y:S01]  /*d940*/  SEL R61, R115, R103, !P2 ;  /* 0x00000067733d7207 */ /* 0x000fe20005000000 */
[----:B------:R-:W-:Y:S01]  /*d950*/  IMAD R59, R59, UR62, RZ ;  /* 0x0000003e3b3b7c24 */ /* 0x000fe2000f8e02ff */
[C---:B------:R-:W-:Y:S01]  /*d960*/  SEL R138, R115.reuse, R214, !P2 ;  /* 0x000000d6738a7207 */ /* 0x040fe20005000000 */
[----:B------:R-:W2:Y:S01]  /*d970*/  LDCU UR55, c[0x0][0x3b0] ;  /* 0x00007600ff3777ac */ /* 0x000ea20008000800 */
[----:B-1----:R-:W-:Y:S01]  /*d980*/  IMAD R13, R142, UR28, RZ ;  /* 0x0000001c8e0d7c24 */ /* 0x002fe2000f8e02ff */
[----:B------:R-:W-:Y:S01]  /*d990*/  MOV R216, R166 ;  /* 0x000000a600d87202 */ /* 0x000fe20000000f00 */
[----:B------:R-:W1:Y:S03]  /*d9a0*/  LDCU UR76, c[0x0][0x3b0] ;  /* 0x00007600ff4c77ac */ /* 0x000e660008000800 */
[----:B------:R1:W-:Y:S01]  /*d9b0*/  STL [R1+0x1c0], R13 ;  /* 0x0001c00d01007387 */ /* 0x0003e20000100800 */
[C---:B---3--:R-:W-:Y:S01]  /*d9c0*/  SEL R143, R115.reuse, R143, !P2 ;  /* 0x0000008f738f7207 */ /* 0x048fe20005000000 */
[----:B------:R-:W-:Y:S01]  /*d9d0*/  @!P5 IMAD.MOV R108, RZ, RZ, -R108 ;  /* 0x000000ffff6cd224 */ /* 0x000fe200078e0a6c */
[C---:B------:R-:W-:Y:S01]  /*d9e0*/  SEL R38, R115.reuse, R38, !P2 ;  /* 0x0000002673267207 */ /* 0x040fe20005000000 */
[----:B------:R-:W-:Y:S01]  /*d9f0*/  @!P3 IMAD.MOV R44, RZ, RZ, -R44 ;  /* 0x000000ffff2cb224 */ /* 0x000fe200078e0a2c */
[----:B------:R-:W-:Y:S01]  /*da00*/  SEL R39, R115, R39, !P2 ;  /* 0x0000002773277207 */ /* 0x000fe20005000000 */
[----:B-1----:R-:W-:Y:S01]  /*da10*/  IMAD R13, R143, UR29, RZ ;  /* 0x0000001d8f0d7c24 */ /* 0x002fe2000f8e02ff */
[----:B------:R-:W1:Y:S04]  /*da20*/  LDCU UR26, c[0x0][0x3b0] ;  /* 0x00007600ff1a77ac */ /* 0x000e680008000800 */
[----:B------:R3:W-:Y:S01]  /*da30*/  STL [R1+0x1bc], R13 ;  /* 0x0001bc0d01007387 */ /* 0x0007e20000100800 */
[----:B------:R-:W-:-:S02]  /*da40*/  @!P0 IMAD.MOV R127, RZ, RZ, -R127 ;  /* 0x000000ffff7f8224 */ /* 0x000fc400078e0a7f */
[----:B------:R-:W-:Y:S01]  /*da50*/  @!P4 IMAD.MOV R135, RZ, RZ, -R135 ;  /* 0x000000ffff87c224 */ /* 0x000fe200078e0a87 */
[----:B------:R-:W4:Y:S01]  /*da60*/  LDL.LU R147, [R1+0x2ad8] ;  /* 0x002ad80001937983 */ /* 0x000f220000300800 */
[----:B------:R-:W-:Y:S01]  /*da70*/  @!P1 IMAD.MOV R139, RZ, RZ, -R139 ;  /* 0x000000ffff8b9224 */ /* 0x000fe200078e0a8b */
[C---:B------:R-:W-:Y:S01]  /*da80*/  SEL R62, R115.reuse, R230, !P2 ;  /* 0x000000e6733e7207 */ /* 0x040fe20005000000 */
[----:B------:R-:W-:Y:S01]  /*da90*/  IMAD.MOV.U32 R141, RZ, RZ, R63 ;  /* 0x000000ffff8d7224 */ /* 0x000fe200078e003f */
[----:B------:R-:W1:Y:S01]  /*daa0*/  LDCU UR27, c[0x0][0x3b0] ;  /* 0x00007600ff1b77ac */ /* 0x000e620008000800 */
[----:B---3--:R-:W-:Y:S01]  /*dab0*/  IMAD R13, R144, UR30, RZ ;  /* 0x0000001e900d7c24 */ /* 0x008fe2000f8e02ff */
[----:B--2---:R-:W-:-:S04]  /*dac0*/  SEL R145, R115, R145, !P2 ;  /* 0x0000009173917207 */ /* 0x004fc80005000000 */
[----:B------:R2:W-:Y:S01]  /*dad0*/  STL [R1+0x1b8], R13 ;  /* 0x0001b80d01007387 */ /* 0x0005e20000100800 */
[----:B------:R-:W-:Y:S01]  /*dae0*/  ISETP.GE.AND P5, PT, R183, RZ, PT ;  /* 0x000000ffb700720c */ /* 0x000fe20003fa6270 */
[----:B------:R-:W3:Y:S01]  /*daf0*/  LDCU UR28, c[0x0][0x3b0] ;  /* 0x00007600ff1c77ac */ /* 0x000ee20008000800 */
[----:B------:R-:W-:Y:S01]  /*db00*/  ISETP.GE.AND P3, PT, R185, RZ, PT ;  /* 0x000000ffb900720c */ /* 0x000fe20003f66270 */
[----:B------:R-:W-:Y:S01]  /*db10*/  IMAD.MOV.U32 R143, RZ, RZ, R64 ;  /* 0x000000ffff8f7224 */ /* 0x000fe200078e0040 */
[----:B------:R-:W-:Y:S01]  /*db20*/  SEL R142, R115, R212, !P2 ;  /* 0x000000d4738e7207 */ /* 0x000fe20005000000 */
[----:B------:R-:W1:Y:S01]  /*db30*/  LDCU UR29, c[0x0][0x3b0] ;  /* 0x00007600ff1d77ac */ /* 0x000e620008000800 */
[----:B--2---:R-:W-:Y:S01]  /*db40*/  IMAD R13, R145, UR31, RZ ;  /* 0x0000001f910d7c24 */ /* 0x004fe2000f8e02ff */
[C---:B------:R-:W-:Y:S01]  /*db50*/  SEL R103, R115.reuse, R35, !P2 ;  /* 0x0000002373677207 */ /* 0x040fe20005000000 */
[----:B------:R-:W2:Y:S03]  /*db60*/  LDCU UR30, c[0x0][0x3b0] ;  /* 0x00007600ff1e77ac */ /* 0x000ea60008000800 */
[----:B------:R1:W-:Y:S01]  /*db70*/  STL [R1+0x1b4], R13 ;  /* 0x0001b40d01007387 */ /* 0x0003e20000100800 */
[----:B------:R-:W-:Y:S01]  /*db80*/  IMAD R60, R60, UR44, RZ ;  /* 0x0000002c3c3c7c24 */ /* 0x000fe2000f8e02ff */
[----:B------:R-:W1:Y:S02]  /*db90*/  LDCU UR62, c[0x0][0x3b0] ;  /* 0x00007600ff3e77ac */ /* 0x000e640008000800 */
[----:B------:R-:W2:Y:S01]  /*dba0*/  LDL.LU R149, [R1+0x2ad4] ;  /* 0x002ad40001957983 */ /* 0x000ea20000300800 */
[----:B----4-:R-:W-:Y:S01]  /*dbb0*/  SEL R147, R115, R147, !P2 ;  /* 0x0000009373937207 */ /* 0x010fe20005000000 */
[----:B-1----:R-:W-:-:S02]  /*dbc0*/  IMAD R13, R146, UR32, RZ ;  /* 0x00000020920d7c24 */ /* 0x002fc4000f8e02ff */
[----:B------:R-:W-:Y:S02]  /*dbd0*/  @!P5 IMAD.MOV R110, RZ, RZ, -R110 ;  /* 0x000000ffff6ed224 */ /* 0x000fe400078e0a6e */
[----:B------:R-:W-:Y:S01]  /*dbe0*/  @!P3 IMAD.MOV R111, RZ, RZ, -R111 ;  /* 0x000000ffff6fb224 */ /* 0x000fe200078e0a6f */
[----:B------:R1:W-:Y:S01]  /*dbf0*/  STL [R1+0x1b0], R13 ;  /* 0x0001b00d01007387 */ /* 0x0003e20000100800 */
[----:B------:R-:W-:Y:S02]  /*dc00*/  ISETP.GE.AND P0, PT, R209, RZ, PT ;  /* 0x000000ffd100720c */ /* 0x000fe40003f06270 */
[----:B------:R-:W-:Y:S02]  /*dc10*/  ISETP.GE.AND P4, PT, R217, RZ, PT ;  /* 0x000000ffd900720c */ /* 0x000fe40003f86270 */
[----:B------:R-:W-:Y:S01]  /*dc20*/  ISETP.GE.AND P1, PT, R221, RZ, PT ;  /* 0x000000ffdd00720c */ /* 0x000fe20003f26270 */
[----:B------:R-:W-:Y:S01]  /*dc30*/  IMAD.MOV.U32 R145, RZ, RZ, R65 ;  /* 0x000000ffff917224 */ /* 0x000fe200078e0041 */
[C---:B------:R-:W-:Y:S01]  /*dc40*/  SEL R64, R115.reuse, R229, !P2 ;  /* 0x000000e573407207 */ /* 0x040fe20005000000 */
[----:B------:R-:W-:Y:S01]  /*dc50*/  IMAD R142, R142, UR25, RZ ;  /* 0x000000198e8e7c24 */ /* 0x000fe2000f8e02ff */
[----:B------:R-:W-:Y:S01]  /*dc60*/  SEL R63, R115, R104, !P2 ;  /* 0x00000068733f7207 */ /* 0x000fe20005000000 */
[----:B-1----:R-:W-:Y:S01]  /*dc70*/  IMAD R13, R147, UR33, RZ ;  /* 0x00000021930d7c24 */ /* 0x002fe2000f8e02ff */
[C---:B------:R-:W-:Y:S01]  /*dc80*/  SEL R108, R115.reuse, R108, !P2 ;  /* 0x0000006c736c7207 */ /* 0x040fe20005000000 */
[----:B------:R-:W1:Y:S03]  /*dc90*/  LDCU UR25, c[0x0][0x3b0] ;  /* 0x00007600ff1977ac */ /* 0x000e660008000800 */
[----:B------:R4:W-:Y:S01]  /*dca0*/  STL [R1+0x1ac], R13 ;  /* 0x0001ac0d01007387 */ /* 0x0009e20000100800 */
[C---:B------:R-:W-:Y:S01]  /*dcb0*/  SEL R44, R115.reuse, R44, !P2 ;  /* 0x0000002c732c7207 */ /* 0x040fe20005000000 */
[----:B------:R-:W1:Y:S02]  /*dcc0*/  LDCU UR31, c[0x0][0x3b0] ;  /* 0x00007600ff1f77ac */ /* 0x000e640008000800 */
[----:B------:R-:W3:Y:S01]  /*dcd0*/  LDL.LU R151, [R1+0x2ad0] ;  /* 0x002ad00001977983 */ /* 0x000ee20000300800 */
[----:B------:R-:W-:Y:S01]  /*dce0*/  IMAD R138, R138, UR27, RZ ;  /* 0x0000001b8a8a7c24 */ /* 0x000fe2000f8e02ff */
[----:B------:R-:W1:Y:S01]  /*dcf0*/  LDCU UR44, c[0x0][0x3b0] ;  /* 0x00007600ff2c77ac */ /* 0x000e620008000800 */
[----:B----4-:R-:W-:Y:S01]  /*dd00*/  IMAD R13, R148, UR34, RZ ;  /* 0x00000022940d7c24 */ /* 0x010fe2000f8e02ff */
[----:B--2---:R-:W-:-:S04]  /*dd10*/  SEL R149, R115, R149, !P2 ;  /* 0x0000009573957207 */ /* 0x004fc80005000000 */
[----:B------:R2:W-:Y:S01]  /*dd20*/  STL [R1+0x1a8], R13 ;  /* 0x0001a80d01007387 */ /* 0x0005e20000100800 */
[----:B------:R-:W-:Y:S01]  /*dd30*/  ISETP.GE.AND P5, PT, R193, RZ, PT ;  /* 0x000000ffc100720c */ /* 0x000fe20003fa6270 */
[----:B------:R-:W4:Y:S01]  /*dd40*/  LDCU UR32, c[0x0][0x3b0] ;  /* 0x00007600ff2077ac */ /* 0x000f220008000800 */
[----:B------:R-:W-:Y:S01]  /*dd50*/  ISETP.GE.AND P3, PT, R195, RZ, PT ;  /* 0x000000ffc300720c */ /* 0x000fe20003f66270 */
[----:B------:R-:W-:Y:S02]  /*dd60*/  @!P0 IMAD.MOV R137, RZ, RZ, -R137 ;  /* 0x000000ffff898224 */ /* 0x000fe400078e0a89 */
[----:B------:R-:W-:Y:S01]  /*dd70*/  @!P4 IMAD.MOV R145, RZ, RZ, -R145 ;  /* 0x000000ffff91c224 */ /* 0x000fe200078e0a91 */
[----:B------:R-:W-:Y:S01]  /*dd80*/  SEL R146, R115, R210, !P2 ;  /* 0x000000d273927207 */ /* 0x000fe20005000000 */
[----:B------:R-:W1:Y:S01]  /*dd90*/  LDCU UR33, c[0x0][0x3b0] ;  /* 0x00007600ff2177ac */ /* 0x000e620008000800 */
[----:B--2---:R-:W-:Y:S01]  /*dda0*/  IMAD R13, R149, UR35, RZ ;  /* 0x00000023950d7c24 */ /* 0x004fe2000f8e02ff */
[----:B---3--:R-:W-:-:S04]  /*ddb0*/  SEL R151, R115, R151, !P2 ;  /* 0x0000009773977207 */ /* 0x008fc80005000000 */
[----:B------:R2:W-:Y:S01]  /*ddc0*/  STL [R1+0x1a4], R13 ;  /* 0x0001a40d01007387 */ /* 0x0005e20000100800 */
[----:B------:R-:W-:Y:S01]  /*ddd0*/  @!P5 IADD3 R121, PT, PT, -R121, RZ, RZ ;  /* 0x000000ff7979d210 */ /* 0x000fe20007ffe1ff */
[----:B------:R-:W-:Y:S01]  /*dde0*/  @!P3 IMAD.MOV R123, RZ, RZ, -R123 ;  /* 0x000000ffff7bb224 */ /* 0x000fe200078e0a7b */
[----:B------:R-:W-:Y:S01]  /*ddf0*/  ISETP.GE.AND P0, PT, R219, RZ, PT ;  /* 0x000000ffdb00720c */ /* 0x000fe20003f06270 */
[----:B------:R-:W3:Y:S01]  /*de00*/  LDL.LU R153, [R1+0x2acc] ;  /* 0x002acc0001997983 */ /* 0x000ee20000300800 */
[C---:B------:R-:W-:Y:S01]  /*de10*/  SEL R65, R115.reuse, R105, !P2 ;  /* 0x0000006973417207 */ /* 0x040fe20005000000 */
[----:B------:R-:W-:Y:S01]  /*de20*/  IMAD R146, R146, UR23, RZ ;  /* 0x0000001792927c24 */ /* 0x000fe2000f8e02ff */
[----:B------:R-:W-:Y:S01]  /*de30*/  SEL R148, R115, R208, !P2 ;  /* 0x000000d073947207 */ /* 0x000fe20005000000 */
[----:B------:R-:W1:Y:S01]  /*de40*/  LDCU UR35, c[0x0][0x3b0] ;  /* 0x00007600ff2377ac */ /* 0x000e620008000800 */
[----:B--2---:R-:W-:Y:S01]  /*de50*/  IMAD R13, R150, UR36, RZ ;  /* 0x00000024960d7c24 */ /* 0x004fe2000f8e02ff */
[----:B------:R-:W-:Y:S01]  /*de60*/  ISETP.GE.AND P5, PT, R203, RZ, PT ;  /* 0x000000ffcb00720c */ /* 0x000fe20003fa6270 */
[----:B------:R-:W2:Y:S03]  /*de70*/  LDCU UR34, c[0x0][0x3b0] ;  /* 0x00007600ff2277ac */ /* 0x000ea60008000800 */
[----:B------:R4:W-:Y:S01]  /*de80*/  STL [R1+0x1a0], R13 ;  /* 0x0001a00d01007387 */ /* 0x0009e20000100800 */
[----:B------:R-:W-:-:S02]  /*de90*/  ISETP.GE.AND P3, PT, R205, RZ, PT ;  /* 0x000000ffcd00720c */ /* 0x000fc40003f66270 */
[C---:B------:R-:W-:Y:S02]  /*dea0*/  SEL R35, R115.reuse, R111, !P2 ;  /* 0x0000006f73237207 */ /* 0x040fe40005000000 */
[C---:B------:R-:W-:Y:S02]  /*deb0*/  SEL R110, R115.reuse, R110, !P2 ;  /* 0x0000006e736e7207 */ /* 0x040fe40005000000 */
[----:B------:R-:W-:Y:S01]  /*dec0*/  SEL R104, R115, R117, !P2 ;  /* 0x0000007573687207 */ /* 0x000fe20005000000 */
[----:B------:R-:W-:Y:S01]  /*ded0*/  IMAD R134, R134, UR29, RZ ;  /* 0x0000001d86867c24 */ /* 0x000fe2000f8e02ff */
[----:B------:R-:W1:Y:S01]  /*dee0*/  LDCU UR27, c[0x0][0x3b0] ;  /* 0x00007600ff1b77ac */ /* 0x000e620008000800 */
[----:B----4-:R-:W-:Y:S02]  /*def0*/  IMAD R13, R151, UR37, RZ ;  /* 0x00000025970d7c24 */ /* 0x010fe4000f8e02ff */
[----:B------:R-:W-:Y:S01]  /*df00*/  @!P5 IMAD.MOV R131, RZ, RZ, -R131 ;  /* 0x000000ffff83d224 */ /* 0x000fe200078e0a83 */
[----:B---3--:R-:W-:-:S02]  /*df10*/  SEL R153, R115, R153, !P2 ;  /* 0x0000009973997207 */ /* 0x008fc40005000000 */
[----:B------:R3:W-:Y:S01]  /*df20*/  STL [R1+0x19c], R13 ;  /* 0x00019c0d01007387 */ /* 0x0007e20000100800 */
[----:B------:R-:W-:Y:S01]  /*df30*/  @!P3 IMAD.MOV R133, RZ, RZ, -R133 ;  /* 0x000000ffff85b224 */ /* 0x000fe200078e0a85 */
[C---:B------:R-:W-:Y:S01]  /*df40*/  SEL R105, R115.reuse, R36, !P2 ;  /* 0x0000002473697207 */ /* 0x040fe20005000000 */
[----:B------:R-:W-:Y:S01]  /*df50*/  IMAD.MOV.U32 R111, RZ, RZ, R164 ;  /* 0x000000ffff6f7224 */ /* 0x000fe200078e00a4 */
[----:B------:R-:W4:Y:S01]  /*df60*/  LDL.LU R155, [R1+0x2ac8] ;  /* 0x002ac800019b7983 */ /* 0x000f220000300800 */
[----:B------:R-:W-:Y:S01]  /*df70*/  SEL R150, R115, R206, !P2 ;  /* 0x000000ce73967207 */ /* 0x000fe20005000000 */
[----:B------:R-:W-:Y:S01]  /*df80*/  IMAD.MOV.U32 R208, RZ, RZ, R160 ;  /* 0x000000ffffd07224 */ /* 0x000fe200078e00a0 */
[----:B------:R-:W1:Y:S01]  /*df90*/  LDCU UR23, c[0x0][0x3b0] ;  /* 0x00007600ff1777ac */ /* 0x000e620008000800 */
[----:B---3--:R-:W-:Y:S01]  /*dfa0*/  IMAD R13, R152, UR38, RZ ;  /* 0x00000026980d7c24 */ /* 0x008fe2000f8e02ff */
[----:B------:R-:W-:Y:S02]  /*dfb0*/  ISETP.GE.AND P5, PT, R213, RZ, PT ;  /* 0x000000ffd500720c */ /* 0x000fe40003fa6270 */
[----:B------:R-:W-:Y:S01]  /*dfc0*/  SEL R166, R115, R137, !P2 ;  /* 0x0000008973a67207 */ /* 0x000fe20005000000 */
[----:B------:R-:W-:Y:S01]  /*dfd0*/  IMAD R148, R148, UR21, RZ ;  /* 0x0000001594947c24 */ /* 0x000fe2000f8e02ff */
[----:B------:R3:W-:Y:S01]  /*dfe0*/  STL [R1+0x150], R13 ;  /* 0x0001500d01007387 */ /* 0x0007e20000100800 */
[----:B------:R-:W-:Y:S01]  /*dff0*/  ISETP.GE.AND P3, PT, R215, RZ, PT ;  /* 0x000000ffd700720c */ /* 0x000fe20003f66270 */
[----:B------:R-:W1:Y:S01]  /*e000*/  LDCU UR36, c[0x0][0x3b0] ;  /* 0x00007600ff2477ac */ /* 0x000e620008000800 */
[----:B------:R-:W1:Y:S01]  /*e010*/  LDCU UR37, c[0x0][0x3b0] ;  /* 0x00007600ff2577ac */ /* 0x000e620008000800 */
[----:B---3--:R-:W-:Y:S01]  /*e020*/  IMAD R13, R153, UR39, RZ ;  /* 0x00000027990d7c24 */ /* 0x008fe2000f8e02ff */
[----:B------:R-:W3:Y:S04]  /*e030*/  LDCU UR29, c[0x0][0x3b0] ;  /* 0x00007600ff1d77ac */ /* 0x000ee80008000800 */
[----:B------:R1:W-:Y:S01]  /*e040*/  STL [R1+0x14c], R13 ;  /* 0x00014c0d01007387 */ /* 0x0003e20000100800 */
[----:B----4-:R-:W-:Y:S01]  /*e050*/  SEL R155, R115, R155, !P2 ;  /* 0x0000009b739b7207 */ /* 0x010fe20005000000 */
[----:B-1----:R-:W-:-:S02]  /*e060*/  IMAD R13, R154, UR40, RZ ;  /* 0x000000289a0d7c24 */ /* 0x002fc4000f8e02ff */
[----:B------:R-:W4:Y:S01]  /*e070*/  LDL.LU R157, [R1+0x2ac4] ;  /* 0x002ac400019d7983 */ /* 0x000f220000300800 */
[----:B------:R-:W-:Y:S01]  /*e080*/  @!P3 IMAD.MOV R143, RZ, RZ, -R143 ;  /* 0x000000ffff8fb224 */ /* 0x000fe200078e0a8f */
[----:B------:R-:W-:Y:S01]  /*e090*/  SEL R36, R115, R113, !P2 ;  /* 0x0000007173247207 */ /* 0x000fe20005000000 */
[----:B------:R-:W-:Y:S01]  /*e0a0*/  IMAD R236, R155, UR41, RZ ;  /* 0x000000299bec7c24 */ /* 0x000fe2000f8e02ff */
[----:B------:R1:W-:Y:S01]  /*e0b0*/  STL [R1+0x148], R13 ;  /* 0x0001480d01007387 */ /* 0x0003e20000100800 */
[----:B------:R-:W-:Y:S01]  /*e0c0*/  @!P5 IMAD.MOV R141, RZ, RZ, -R141 ;  /* 0x000000ffff8dd224 */ /* 0x000fe200078e0a8d */
[C---:B------:R-:W-:Y:S01]  /*e0d0*/  SEL R160, R115.reuse, R125, !P2 ;  /* 0x0000007d73a07207 */ /* 0x040fe20005000000 */
[----:B------:R-:W-:Y:S01]  /*e0e0*/  IMAD R154, R174, UR60, RZ ;  /* 0x0000003cae9a7c24 */ /* 0x000fe2000f8e02ff */
[----:B------:R-:W2:Y:S01]  /*e0f0*/  LDL.LU R159, [R1+0x2ac0] ;  /* 0x002ac000019f7983 */ /* 0x000ea20000300800 */
[----:B------:R-:W-:Y:S01]  /*e100*/  IMAD.MOV.U32 R153, RZ, RZ, R67 ;  /* 0x000000ffff997224 */ /* 0x000fe200078e0043 */
[C---:B------:R-:W-:Y:S01]  /*e110*/  SEL R164, R115.reuse, R133, !P2 ;  /* 0x0000008573a47207 */ /* 0x040fe20005000000 */
[----:B------:R-:W-:Y:S01]  /*e120*/  IMAD.MOV.U32 R152, RZ, RZ, R66 ;  /* 0x000000ffff987224 */ /* 0x000fe200078e0042 */
[----:B------:R-:W3:Y:S01]  /*e130*/  LDL.LU R161, [R1+0x2abc] ;  /* 0x002abc0001a17983 */ /* 0x000ee20000300800 */
[----:B------:R-:W-:Y:S01]  /*e140*/  IMAD R150, R150, UR19, RZ ;  /* 0x0000001396967c24 */ /* 0x000fe2000f8e02ff */
[----:B------:R-:W1:Y:S02]  /*e150*/  LDCU UR40, c[0x0][0x3b0] ;  /* 0x00007600ff2877ac */ /* 0x000e640008000800 */
[----:B------:R-:W1:Y:S01]  /*e160*/  LDL.LU R163, [R1+0x2ab8] ;  /* 0x002ab80001a37983 */ /* 0x000e620000300800 */
[----:B------:R-:W-:Y:S01]  /*e170*/  @!P1 IMAD.MOV R153, RZ, RZ, -R153 ;  /* 0x000000ffff999224 */ /* 0x000fe200078e0a99 */
[----:B------:R-:W1:Y:S02]  /*e180*/  LDCU UR38, c[0x0][0x3b0] ;  /* 0x00007600ff2677ac */ /* 0x000e640008000800 */
[----:B------:R-:W5:Y:S01]  /*e190*/  LDL.LU R165, [R1+0x2ab4] ;  /* 0x002ab40001a57983 */ /* 0x000f620000300800 */
[----:B------:R-:W1:Y:S03]  /*e1a0*/  LDCU UR41, c[0x0][0x3b0] ;  /* 0x00007600ff2977ac */ /* 0x000e660008000800 */
[----:B------:R-:W5:Y:S01]  /*e1b0*/  LDL.LU R168, [R1+0x2ab0] ;  /* 0x002ab00001a87983 */ /* 0x000f620000300800 */
[----:B------:R-:W-:Y:S01]  /*e1c0*/  IMAD R130, R130, UR31, RZ ;  /* 0x0000001f82827c24 */ /* 0x000fe2000f8e02ff */
[----:B------:R-:W1:Y:S02]  /*e1d0*/  LDCU UR39, c[0x0][0x3b0] ;  /* 0x00007600ff2777ac */ /* 0x000e640008000800 */
[----:B------:R-:W5:Y:S01]  /*e1e0*/  LDL.LU R170, [R1+0x2aac] ;  /* 0x002aac0001aa7983 */ /* 0x000f620000300800 */
[----:B------:R-:W-:Y:S01]  /*e1f0*/  IMAD R126, R126, UR33, RZ ;  /* 0x000000217e7e7c24 */ /* 0x000fe2000f8e02ff */
[----:B------:R-:W1:Y:S02]  /*e200*/  LDCU UR60, c[0x0][0x3b0] ;  /* 0x00007600ff3c77ac */ /* 0x000e640008000800 */
[----:B------:R-:W5:Y:S01]  /*e210*/  LDL.LU R172, [R1+0x2aa8] ;  /* 0x002aa80001ac7983 */ /* 0x000f620000300800 */
[----:B------:R-:W-:Y:S01]  /*e220*/  IMAD R122, R122, UR35, RZ ;  /* 0x000000237a7a7c24 */ /* 0x000fe2000f8e02ff */
[----:B------:R-:W1:Y:S02]  /*e230*/  LDCU UR21, c[0x0][0x3b0] ;  /* 0x00007600ff1577ac */ /* 0x000e640008000800 */
[----:B------:R-:W5:Y:S01]  /*e240*/  LDL.LU R173, [R1+0x2aa4] ;  /* 0x002aa40001ad7983 */ /* 0x000f620000300800 */
[----:B--2---:R-:W-:-:S03]  /*e250*/  SEL R159, R115, R159, !P2 ;  /* 0x0000009f739f7207 */ /* 0x004fc60005000000 */
[----:B------:R-:W2:Y:S01]  /*e260*/  LDL.LU R175, [R1+0x2aa0] ;  /* 0x002aa00001af7983 */ /* 0x000ea20000300800 */
[----:B------:R-:W-:Y:S01]  /*e270*/  @!P0 IMAD.MOV R152, RZ, RZ, -R152 ;  /* 0x000000ffff988224 */ /* 0x000fe200078e0a98 */
[----:B----4-:R-:W-:Y:S01]  /*e280*/  SEL R157, R115, R157, !P2 ;  /* 0x0000009d739d7207 */ /* 0x010fe20005000000 */
[----:B------:R-:W-:Y:S01]  /*e290*/  IMAD R64, R64, UR42, RZ ;  /* 0x0000002a40407c24 */ /* 0x000fe2000f8e02ff */
[----:B------:R-:W4:Y:S01]  /*e2a0*/  LDL.LU R177, [R1+0x2a9c] ;  /* 0x002a9c0001b17983 */ /* 0x000f220000300800 */
[----:B------:R-:W-:Y:S01]  /*e2b0*/  IMAD R240, R159, UR45, RZ ;  /* 0x0000002d9ff07c24 */ /* 0x000fe2000f8e02ff */
[C---:B---3--:R-:W-:Y:S01]  /*e2c0*/  SEL R161, R115.reuse, R161, !P2 ;  /* 0x000000a173a17207 */ /* 0x048fe20005000000 */
[----:B------:R-:W3:Y:S01]  /*e2d0*/  LDCU UR19, c[0x0][0x3b0] ;  /* 0x00007600ff1377ac */ /* 0x000ee20008000800 */
[----:B------:R-:W3:Y:S01]  /*e2e0*/  LDL.LU R179, [R1+0x2a98] ;  /* 0x002a980001b37983 */ /* 0x000ee20000300800 */
[C---:B-1----:R-:W-:Y:S02]  /*e2f0*/  SEL R13, R115.reuse, R163, !P2 ;  /* 0x000000a3730d7207 */ /* 0x042fe40005000000 */
[C---:B-----5:R-:W-:Y:S01]  /*e300*/  SEL R15, R115.reuse, R165, !P2 ;  /* 0x000000a5730f7207 */ /* 0x060fe20005000000 */
[----:B------:R-:W5:Y:S01]  /*e310*/  LDL.LU R181, [R1+0x2a94] ;  /* 0x002a940001b57983 */ /* 0x000f620000300800 */
[C---:B------:R-:W-:Y:S01]  /*e320*/  SEL R66, R115.reuse, R228, !P2 ;  /* 0x000000e473427207 */ /* 0x040fe20005000000 */
[----:B------:R-:W1:Y:S02]  /*e330*/  LDCU UR31, c[0x0][0x3b0] ;  /* 0x00007600ff1f77ac */ /* 0x000e640008000800 */
[----:B------:R-:W5:Y:S01]  /*e340*/  LDL.LU R183, [R1+0x2a90] ;  /* 0x002a900001b77983 */ /* 0x000f620000300800 */
[----:B------:R-:W-:-:S02]  /*e350*/  SEL R168, R115, R168, !P2 ;  /* 0x000000a873a87207 */ /* 0x000fc40005000000 */
[C---:B------:R-:W-:Y:S01]  /*e360*/  SEL R170, R115.reuse, R170, !P2 ;  /* 0x000000aa73aa7207 */ /* 0x040fe20005000000 */
[----:B------:R-:W5:Y:S01]  /*e370*/  LDL.LU R185, [R1+0x2a8c] ;  /* 0x002a8c0001b97983 */ /* 0x000f620000300800 */
[----:B------:R-:W-:Y:S01]  /*e380*/  SEL R67, R115, R17, !P2 ;  /* 0x0000001173437207 */ /* 0x000fe20005000000 */
[----:B------:R-:W-:Y:S01]  /*e390*/  IMAD R55, R55, UR60, RZ ;  /* 0x0000003c37377c24 */ /* 0x000fe2000f8e02ff */
[C---:B------:R-:W-:Y:S01]  /*e3a0*/  SEL R172, R115.reuse, R172, !P2 ;  /* 0x000000ac73ac7207 */ /* 0x040fe20005000000 */
[----:B------:R-:W5:Y:S01]  /*e3b0*/  LDL.LU R187, [R1+0x2a88] ;  /* 0x002a880001bb7983 */ /* 0x000f620000300800 */
[----:B------:R-:W1:Y:S03]  /*e3c0*/  LDCU UR33, c[0x0][0x3b0] ;  /* 0x00007600ff2177ac */ /* 0x000e660008000800 */
[----:B------:R-:W5:Y:S01]  /*e3d0*/  LDL.LU R189, [R1+0x2a84] ;  /* 0x002a840001bd7983 */ /* 0x000f620000300800 */
[----:B------:R-:W1:Y:S03]  /*e3e0*/  LDCU UR35, c[0x0][0x3b0] ;  /* 0x00007600ff2377ac */ /* 0x000e660008000800 */
[----:B------:R-:W5:Y:S01]  /*e3f0*/  LDL.LU R191, [R1+0x2a80] ;  /* 0x002a800001bf7983 */ /* 0x000f620000300800 */
[----:B--2---:R-:W-:-:S03]  /*e400*/  SEL R175, R115, R175, !P2 ;  /* 0x000000af73af7207 */ /* 0x004fc60005000000 */
[----:B------:R-:W2:Y:S01]  /*e410*/  LDL.LU R193, [R1+0x2a7c] ;  /* 0x002a7c0001c17983 */ /* 0x000ea20000300800 */
[----:B------:R-:W-:Y:S01]  /*e420*/  SEL R173, R115, R173, !P2 ;  /* 0x000000ad73ad7207 */ /* 0x000fe20005000000 */
[----:B------:R-:W-:Y:S01]  /*e430*/  IMAD R238, R157, UR43, RZ ;  /* 0x0000002b9dee7c24 */ /* 0x000fe2000f8e02ff */
[C---:B----4-:R-:W-:Y:S01]  /*e440*/  SEL R177, R115.reuse, R177, !P2 ;  /* 0x000000b173b17207 */ /* 0x050fe20005000000 */
[----:B------:R-:W4:Y:S01]  /*e450*/  LDL.LU R195, [R1+0x2a78] ;  /* 0x002a780001c37983 */ /* 0x000f220000300800 */
[----:B------:R-:W1:Y:S03]  /*e460*/  LDCU UR45, c[0x0][0x3b0] ;  /* 0x00007600ff2d77ac */ /* 0x000e660008000800 */
[----:B------:R-:W2:Y:S01]  /*e470*/  LDL.LU R197, [R1+0x2a74] ;  /* 0x002a740001c57983 */ /* 0x000ea20000300800 */
[----:B---3--:R-:W-:Y:S01]  /*e480*/  SEL R179, R115, R179, !P2 ;  /* 0x000000b373b37207 */ /* 0x008fe20005000000 */
[----:B------:R-:W-:Y:S01]  /*e490*/  IMAD R114, R175, UR61, RZ ;  /* 0x0000003daf727c24 */ /* 0x000fe2000f8e02ff */
[----:B-----5:R-:W-:Y:S01]  /*e4a0*/  SEL R181, R115, R181, !P2 ;  /* 0x000000b573b57207 */ /* 0x020fe20005000000 */
[----:B------:R-:W3:Y:S01]  /*e4b0*/  LDL.LU R199, [R1+0x2a70] ;  /* 0x002a700001c77983 */ /* 0x000ee20000300800 */
[----:B------:R-:W-:Y:S01]  /*e4c0*/  IMAD R103, R103, UR11, RZ ;  /* 0x0000000b67677c24 */ /* 0x000fe2000f8e02ff */
[----:B------:R-:W5:Y:S02]  /*e4d0*/  LDCU UR43, c[0x0][0x3b0] ;  /* 0x00007600ff2b77ac */ /* 0x000f640008000800 */
[----:B------:R-:W3:Y:S01]  /*e4e0*/  LDL.LU R201, [R1+0x2a6c] ;  /* 0x002a6c0001c97983 */ /* 0x000ee20000300800 */
[----:B------:R-:W-:Y:S01]  /*e4f0*/  IMAD R175, R179, UR65, RZ ;  /* 0x00000041b3af7c24 */ /* 0x000fe2000f8e02ff */
[C---:B------:R-:W-:Y:S01]  /*e500*/  SEL R183, R115.reuse, R183, !P2 ;  /* 0x000000b773b77207 */ /* 0x040fe20005000000 */
[----:B------:R-:W1:Y:S01]  /*e510*/  LDCU UR42, c[0x0][0x3b0] ;  /* 0x00007600ff2a77ac */ /* 0x000e620008000800 */
[----:B------:R-:W3:Y:S01]  /*e520*/  LDL.LU R203, [R1+0x2a68] ;  /* 0x002a680001cb7983 */ /* 0x000ee20000300800 */
[----:B------:R-:W-:Y:S01]  /*e530*/  IMAD.MOV.U32 R179, RZ, RZ, R154 ;  /* 0x000000ffffb37224 */ /* 0x000fe200078e009a */
[----:B------:R-:W-:Y:S01]  /*e540*/  SEL R185, R115, R185, !P2 ;  /* 0x000000b973b97207 */ /* 0x000fe20005000000 */
[----:B------:R-:W-:Y:S01]  /*e550*/  IMAD R159, R181, UR67, RZ ;  /* 0x00000043b59f7c24 */ /* 0x000fe2000f8e02ff */
[----:B------:R-:W5:Y:S01]  /*e560*/  LDL.LU R205, [R1+0x2a64] ;  /* 0x002a640001cd7983 */ /* 0x000f620000300800 */
[----:B------:R-:W-:Y:S01]  /*e570*/  IMAD.MOV.U32 R154, RZ, RZ, R69 ;  /* 0x000000ffff9a7224 */ /* 0x000fe200078e0045 */
[----:B------:R-:W-:Y:S01]  /*e580*/  SEL R187, R115, R187, !P2 ;  /* 0x000000bb73bb7207 */ /* 0x000fe20005000000 */
[----:B------:R-:W-:Y:S01]  /*e590*/  IMAD R167, R185, UR71, RZ ;  /* 0x00000047b9a77c24 */ /* 0x000fe2000f8e02ff */
[----:B------:R-:W5:Y:S01]  /*e5a0*/  LDL.LU R207, [R1+0x2a60] ;  /* 0x002a600001cf7983 */ /* 0x000f620000300800 */
[----:B------:R-:W-:Y:S01]  /*e5b0*/  SEL R252, R115, R189, !P2 ;  /* 0x000000bd73fc7207 */ /* 0x000fe20005000000 */
[----:B------:R-:W-:Y:S01]  /*e5c0*/  IMAD R163, R183, UR69, RZ ;  /* 0x00000045b7a37c24 */ /* 0x000fe2000f8e02ff */
[----:B------:R-:W-:Y:S01]  /*e5d0*/  SEL R250, R115, R191, !P2 ;  /* 0x000000bf73fa7207 */ /* 0x000fe20005000000 */
[----:B------:R-:W5:Y:S01]  /*e5e0*/  LDL.LU R209, [R1+0x2a5c] ;  /* 0x002a5c0001d17983 */ /* 0x000f620000300800 */
[----:B------:R-:W-:Y:S01]  /*e5f0*/  IMAD R158, R187, UR54, RZ ;  /* 0x00000036bb9e7c24 */ /* 0x000fe2000f8e02ff */
[----:B------:R-:W1:Y:S02]  /*e600*/  LDCU UR54, c[0x0][0x3b0] ;  /* 0x00007600ff3677ac */ /* 0x000e640008000800 */
[----:B------:R-:W5:Y:S01]  /*e610*/  LDL.LU R211, [R1+0x2a58] ;  /* 0x002a580001d37983 */ /* 0x000f620000300800 */
[----:B------:R-:W-:Y:S01]  /*e620*/  IMAD.MOV.U32 R183, RZ, RZ, R175 ;  /* 0x000000ffffb77224 */ /* 0x000fe200078e00af */
[----:B------:R-:W1:Y:S02]  /*e630*/  LDCU UR61, c[0x0][0x3b0] ;  /* 0x00007600ff3d77ac */ /* 0x000e640008000800 */
        /* <DEDUP_REMOVED lines=8> */
[----:B----4-:R-:W-:-:S02]  /*e6c0*/  SEL R190, R115, R195, !P2 ;  /* 0x000000c373be7207 */ /* 0x010fc40005000000 */
[----:B------:R-:W4:Y:S01]  /*e6d0*/  LDL.LU R217, [R1+0x2a4c] ;  /* 0x002a4c0001d97983 */ /* 0x000f220000300800 */
[----:B------:R-:W-:Y:S01]  /*e6e0*/  IMAD.MOV.U32 R156, RZ, RZ, R73 ;  /* 0x000000ffff9c7224 */ /* 0x000fe200078e0049 */
[C---:B--2---:R-:W-:Y:S01]  /*e6f0*/  SEL R248, R115.reuse, R193, !P2 ;  /* 0x000000c173f87207 */ /* 0x044fe20005000000 */
[----:B------:R-:W-:Y:S01]  /*e700*/  IMAD R162, R168, UR74, RZ ;  /* 0x0000004aa8a27c24 */ /* 0x000fe2000f8e02ff */
[----:B------:R-:W2:Y:S01]  /*e710*/  LDL.LU R118, [R1+0xd0] ;  /* 0x0000d00001767983 */ /* 0x000ea20000300800 */
[----:B------:R-:W-:Y:S01]  /*e720*/  IMAD R165, R182, UR68, RZ ;  /* 0x00000044b6a57c24 */ /* 0x000fe2000f8e02ff */
[----:B------:R-:W1:Y:S02]  /*e730*/  LDCU UR67, c[0x0][0x3b0] ;  /* 0x00007600ff4377ac */ /* 0x000e640008000800 */
[----:B------:R-:W4:Y:S01]  /*e740*/  LDL.LU R219, [R1+0x2a48] ;  /* 0x002a480001db7983 */ /* 0x000f220000300800 */
[----:B---3--:R-:W-:-:S03]  /*e750*/  SEL R174, R115, R203, !P2 ;  /* 0x000000cb73ae7207 */ /* 0x008fc60005000000 */
[----:B------:R-:W3:Y:S01]  /*e760*/  LDL.LU R116, [R1+0xc8] ;  /* 0x0000c80001747983 */ /* 0x000ee20000300800 */
[----:B-----5:R-:W-:-:S03]  /*e770*/  SEL R151, R115, R205, !P2 ;  /* 0x000000cd73977207 */ /* 0x020fc60005000000 */
[----:B------:R-:W5:Y:S01]  /*e780*/  LDL.LU R221, [R1+0x2a44] ;  /* 0x002a440001dd7983 */ /* 0x000f620000300800 */
[----:B------:R-:W-:Y:S02]  /*e790*/  IMAD R157, R172, UR58, RZ ;  /* 0x0000003aac9d7c24 */ /* 0x000fe4000f8e02ff */
[----:B------:R-:W-:Y:S01]  /*e7a0*/  IMAD R37, R170, UR56, RZ ;  /* 0x00000038aa257c24 */ /* 0x000fe2000f8e02ff */
[----:B------:R-:W5:Y:S01]  /*e7b0*/  LDL.LU R112, [R1+0xc4] ;  /* 0x0000c40001707983 */ /* 0x000f620000300800 */
[C---:B------:R-:W-:Y:S01]  /*e7c0*/  SEL R69, R115.reuse, R18, !P2 ;  /* 0x0000001273457207 */ /* 0x040fe20005000000 */
[----:B------:R-:W-:Y:S01]  /*e7d0*/  IMAD.MOV.U32 R228, RZ, RZ, R179 ;  /* 0x000000ffffe47224 */ /* 0x000fe200078e00b3 */
[C---:B------:R-:W-:Y:S01]  /*e7e0*/  SEL R147, R115.reuse, R209, !P2 ;  /* 0x000000d173937207 */ /* 0x040fe20005000000 */
[----:B------:R-:W5:Y:S01]  /*e7f0*/  LDL.LU R155, [R1+0xc0] ;  /* 0x0000c000019b7983 */ /* 0x000f620000300800 */
[----:B------:R-:W-:Y:S01]  /*e800*/  IMAD.MOV.U32 R218, RZ, RZ, R183 ;  /* 0x000000ffffda7224 */ /* 0x000fe200078e00b7 */
[C---:B------:R-:W-:Y:S01]  /*e810*/  SEL R149, R115.reuse, R207, !P2 ;  /* 0x000000cf73957207 */ /* 0x040fe20005000000 */
[----:B------:R-:W-:Y:S01]  /*e820*/  IMAD.MOV.U32 R206, RZ, RZ, R167 ;  /* 0x000000ffffce7224 */ /* 0x000fe200078e00a7 */
[----:B------:R-:W5:Y:S01]  /*e830*/  LDL.LU R43, [R1+0xb0] ;  /* 0x0000b000012b7983 */ /* 0x000f620000300800 */
[C---:B------:R-:W-:Y:S01]  /*e840*/  SEL R144, R115.reuse, R211, !P2 ;  /* 0x000000d373907207 */ /* 0x040fe20005000000 */
[----:B------:R-:W-:Y:S01]  /*e850*/  IMAD.MOV.U32 R210, RZ, RZ, R163 ;  /* 0x000000ffffd27224 */ /* 0x000fe200078e00a3 */
[----:B------:R-:W-:Y:S01]  /*e860*/  SEL R140, R115, R213, !P2 ;  /* 0x000000d5738c7207 */ /* 0x000fe20005000000 */
[----:B------:R-:W5:Y:S01]  /*e870*/  LDL.LU R41, [R1+0xa8] ;  /* 0x0000a80001297983 */ /* 0x000f620000300800 */
[----:B------:R-:W-:Y:S01]  /*e880*/  IMAD.MOV.U32 R214, RZ, RZ, R159 ;  /* 0x000000ffffd67224 */ /* 0x000fe200078e009f */
[----:B------:R-:W1:Y:S01]  /*e890*/  LDCU UR47, c[0x0][0x3b0] ;  /* 0x00007600ff2f77ac */ /* 0x000e620008000800 */
[----:B------:R-:W-:-:S02]  /*e8a0*/  IMAD R13, R13, UR77, RZ ;  /* 0x0000004d0d0d7c24 */ /* 0x000fc4000f8e02ff */
[----:B------:R-:W-:Y:S01]  /*e8b0*/  IMAD R252, R252, UR52, RZ ;  /* 0x00000034fcfc7c24 */ /* 0x000fe2000f8e02ff */
[----:B------:R-:W2:Y:S01]  /*e8c0*/  LDCU UR71, c[0x0][0x3b0] ;  /* 0x00007600ff4777ac */ /* 0x000ea20008000800 */
[----:B------:R-:W-:Y:S02]  /*e8d0*/  ISETP.GE.AND P5, PT, R120, RZ, PT ;  /* 0x000000ff7800720c */ /* 0x000fe40003fa6270 */
[----:B------:R-:W-:Y:S01]  /*e8e0*/  SEL R186, R115, R197, !P2 ;  /* 0x000000c573ba7207 */ /* 0x000fe20005000000 */
[----:B------:R-:W-:Y:S01]  /*e8f0*/  IMAD R168, R173, UR59, RZ ;  /* 0x0000003bada87c24 */ /* 0x000fe2000f8e02ff */
[C---:B------:R-:W-:Y:S01]  /*e900*/  SEL R136, R115.reuse, R215, !P2 ;  /* 0x000000d773887207 */ /* 0x040fe20005000000 */
[----:B------:R-:W-:Y:S01]  /*e910*/  IMAD R190, R190, UR8, RZ ;  /* 0x00000008bebe7c24 */ /* 0x000fe2000f8e02ff */
[----:B------:R-:W-:Y:S01]  /*e920*/  SEL R73, R115, R20, !P2 ;  /* 0x0000001473497207 */ /* 0x000fe20005000000 */
[----:B------:R-:W-:Y:S01]  /*e930*/  IMAD R248, R248, UR6, RZ ;  /* 0x00000006f8f87c24 */ /* 0x000fe2000f8e02ff */
[----:B------:R-:W2:Y:S01]  /*e940*/  LDCU UR69, c[0x0][0x3b0] ;  /* 0x00007600ff4577ac */ /* 0x000ea20008000800 */
[----:B------:R-:W-:-:S02]  /*e950*/  IMAD R250, R250, UR50, RZ ;  /* 0x00000032fafa7c24 */ /* 0x000fc4000f8e02ff */
[----:B------:R-:W-:Y:S01]  /*e960*/  IMAD R62, R62, UR43, RZ ;  /* 0x0000002b3e3e7c24 */ /* 0x000fe2000f8e02ff */
[----:B------:R-:W2:Y:S01]  /*e970*/  LDCU UR72, c[0x0][0x3b0] ;  /* 0x00007600ff4877ac */ /* 0x000ea20008000800 */
[----:B------:R-:W-:Y:S01]  /*e980*/  @!P5 IADD3 R68, PT, PT, -R68, RZ, RZ ;  /* 0x000000ff4444d210 */ /* 0x000fe20007ffe1ff */
[----:B------:R-:W-:Y:S02]  /*e990*/  IMAD R66, R66, UR41, RZ ;  /* 0x0000002942427c24 */ /* 0x000fe4000f8e02ff */
[----:B-1----:R-:W-:Y:S01]  /*e9a0*/  IMAD R56, R56, UR45, RZ ;  /* 0x0000002d38387c24 */ /* 0x002fe2000f8e02ff */
[----:B------:R-:W1:Y:S01]  /*e9b0*/  LDCU UR74, c[0x0][0x3b0] ;  /* 0x00007600ff4a77ac */ /* 0x000e620008000800 */
[----:B--2---:R-:W-:Y:S01]  /*e9c0*/  ISETP.GE.AND P3, PT, R118, RZ, PT ;  /* 0x000000ff7600720c */ /* 0x004fe20003f66270 */
[----:B------:R-:W-:Y:S01]  /*e9d0*/  IMAD.MOV.U32 R113, RZ, RZ, R162 ;  /* 0x000000ffff717224 */ /* 0x000fe200078e00a2 */
[----:B------:R-:W-:Y:S01]  /*e9e0*/  SEL R182, R115, R199, !P2 ;  /* 0x000000c773b67207 */ /* 0x000fe20005000000 */
[----:B------:R-:W2:Y:S01]  /*e9f0*/  LDCU UR68, c[0x0][0x3b0] ;  /* 0x00007600ff4477ac */ /* 0x000ea20008000800 */
[----:B---3--:R-:W-:-:S09]  /*ea00*/  ISETP.GE.AND P4, PT, R116, RZ, PT ;  /* 0x000000ff7400720c */ /* 0x008fd20003f86270 */
[----:B------:R-:W-:Y:S01]  /*ea10*/  @!P3 IMAD.MOV R154, RZ, RZ, -R154 ;  /* 0x000000ffff9ab224 */ /* 0x000fe200078e0a9a */
[----:B------:R-:W3:Y:S01]  /*ea20*/  LDCU UR8, c[0x0][0x3b0] ;  /* 0x00007600ff0877ac */ /* 0x000ee20008000800 */
[----:B------:R-:W-:Y:S01]  /*ea30*/  SEL R172, R115, R204, !P2 ;  /* 0x000000cc73ac7207 */ /* 0x000fe20005000000 */
[----:B------:R-:W-:Y:S01]  /*ea40*/  IMAD R170, R177, UR63, RZ ;  /* 0x0000003fb1aa7c24 */ /* 0x000fe2000f8e02ff */
[C---:B----4-:R-:W-:Y:S01]  /*ea50*/  SEL R132, R115.reuse, R217, !P2 ;  /* 0x000000d973847207 */ /* 0x050fe20005000000 */
[----:B------:R-:W-:Y:S01]  /*ea60*/  IMAD.MOV.U32 R212, RZ, RZ, R165 ;  /* 0x000000ffffd47224 */ /* 0x000fe200078e00a5 */
[----:B------:R-:W4:Y:S01]  /*ea70*/  LDCU UR6, c[0x0][0x3b0] ;  /* 0x00007600ff0677ac */ /* 0x000f220008000800 */
[C---:B------:R-:W-:Y:S01]  /*ea80*/  SEL R128, R115.reuse, R219, !P2 ;  /* 0x000000db73807207 */ /* 0x040fe20005000000 */
[----:B------:R-:W-:Y:S01]  /*ea90*/  IMAD.MOV.U32 R232, RZ, RZ, R157 ;  /* 0x000000ffffe87224 */ /* 0x000fe200078e009d */
[----:B-----5:R-:W-:Y:S01]  /*eaa0*/  SEL R124, R115, R221, !P2 ;  /* 0x000000dd737c7207 */ /* 0x020fe20005000000 */
[----:B------:R-:W-:Y:S01]  /*eab0*/  IMAD R174, R174, UR16, RZ ;  /* 0x00000010aeae7c24 */ /* 0x000fe2000f8e02ff */
[----:B------:R-:W-:Y:S01]  /*eac0*/  ISETP.GE.AND P1, PT, R155, RZ, PT ;  /* 0x000000ff9b00720c */ /* 0x000fe20003f26270 */
[----:B------:R-:W-:Y:S01]  /*ead0*/  IMAD R151, R151, UR18, RZ ;  /* 0x0000001297977c24 */ /* 0x000fe2000f8e02ff */
[----:B------:R-:W5:Y:S01]  /*eae0*/  LDL.LU R155, [R1+0xa4] ;  /* 0x0000a400019b7983 */ /* 0x000f620000300800 */
[----:B------:R-:W-:Y:S01]  /*eaf0*/  ISETP.GE.AND P0, PT, R112, RZ, PT ;  /* 0x000000ff7000720c */ /* 0x000fe20003f06270 */
[----:B------:R-:W-:Y:S01]  /*eb00*/  IMAD R173, R178, UR64, RZ ;  /* 0x00000040b2ad7c24 */ /* 0x000fe2000f8e02ff */
[----:B------:R-:W-:Y:S01]  /*eb10*/  ISETP.GE.AND P5, PT, R43, RZ, PT ;  /* 0x000000ff2b00720c */ /* 0x000fe20003fa6270 */
[----:B------:R-:W2:Y:S01]  /*eb20*/  LDL.LU R181, [R1+0x90] ;  /* 0x0000900001b57983 */ /* 0x000ea20000300800 */
[----:B------:R-:W-:Y:S01]  /*eb30*/  IMAD R186, R186, UR10, RZ ;  /* 0x0000000ababa7c24 */ /* 0x000fe2000f8e02ff */
[----:B------:R-:W-:Y:S01]  /*eb40*/  ISETP.GE.AND P3, PT, R41, RZ, PT ;  /* 0x000000ff2900720c */ /* 0x000fe20003f66270 */
[----:B------:R-:W-:Y:S01]  /*eb50*/  @!P4 IMAD.MOV R70, RZ, RZ, -R70 ;  /* 0x000000ffff46c224 */ /* 0x000fe200078e0a46 */
[----:B------:R-:W2:Y:S01]  /*eb60*/  LDL.LU R41, [R1+0x9c] ;  /* 0x00009c0001297983 */ /* 0x000ea20000300800 */
[----:B------:R-:W-:Y:S01]  /*eb70*/  IMAD R172, R172, UR17, RZ ;  /* 0x00000011acac7c24 */ /* 0x000fe2000f8e02ff */
[C---:B------:R-:W-:Y:S01]  /*eb80*/  SEL R120, R115.reuse, R223, !P2 ;  /* 0x000000df73787207 */ /* 0x040fe20005000000 */
[----:B------:R-:W-:Y:S01]  /*eb90*/  @!P1 IMAD.MOV R72, RZ, RZ, -R72 ;  /* 0x000000ffff489224 */ /* 0x000fe200078e0a48 */
[----:B------:R-:W2:Y:S01]  /*eba0*/  LDL.LU R43, [R1+0x98] ;  /* 0x00009800012b7983 */ /* 0x000ea20000300800 */
[C---:B------:R-:W-:Y:S01]  /*ebb0*/  SEL R178, R115.reuse, R201, !P2 ;  /* 0x000000c973b27207 */ /* 0x040fe20005000000 */
[----:B------:R-:W1:Y:S02]  /*ebc0*/  LDCU UR10, c[0x0][0x3b0] ;  /* 0x00007600ff0a77ac */ /* 0x000e640008000800 */
[----:B------:R-:W2:Y:S01]  /*ebd0*/  LDL.LU R185, [R1+0x88] ;  /* 0x0000880001b97983 */ /* 0x000ea20000300800 */
[----:B------:R-:W-:Y:S01]  /*ebe0*/  @!P5 IMAD.MOV R156, RZ, RZ, -R156 ;  /* 0x000000ffff9cd224 */ /* 0x000fe200078e0a9c */
[----:B------:R-:W1:Y:S01]  /*ebf0*/  LDCU UR17, c[0x0][0x3b0] ;  /* 0x00007600ff1177ac */ /* 0x000e620008000800 */
[----:B------:R-:W-:Y:S01]  /*ec00*/  @!P3 IMAD.MOV R74, RZ, RZ, -R74 ;  /* 0x000000ffff4ab224 */ /* 0x000fe200078e0a4a */
[----:B------:R-:W3:Y:S01]  /*ec10*/  LDL.LU R189, [R1+0x84] ;  /* 0x0000840001bd7983 */ /* 0x000ee20000300800 */
[----:B------:R-:W-:Y:S01]  /*ec20*/  IMAD.MOV.U32 R177, RZ, RZ, R114 ;  /* 0x000000ffffb17224 */ /* 0x000fe200078e0072 */
[C---:B------:R-:W-:Y:S01]  /*ec30*/  SEL R118, R115.reuse, R224, !P2 ;  /* 0x000000e073767207 */ /* 0x040fe20005000000 */
[----:B------:R-:W-:Y:S01]  /*ec40*/  IMAD.MOV.U32 R222, RZ, RZ, R170 ;  /* 0x000000ffffde7224 */ /* 0x000fe200078e00aa */
[----:B------:R-:W3:Y:S01]  /*ec50*/  LDL.LU R187, [R1+0x7c] ;  /* 0x00007c0001bb7983 */ /* 0x000ee20000300800 */
[C---:B------:R-:W-:Y:S01]  /*ec60*/  SEL R116, R115.reuse, R225, !P2 ;  /* 0x000000e173747207 */ /* 0x040fe20005000000 */
[----:B------:R-:W-:Y:S01]  /*ec70*/  IMAD.MOV.U32 R230, RZ, RZ, R168 ;  /* 0x000000ffffe67224 */ /* 0x000fe200078e00a8 */
[C---:B------:R-:W-:Y:S01]  /*ec80*/  SEL R112, R115.reuse, R227, !P2 ;  /* 0x000000e373707207 */ /* 0x040fe20005000000 */
[----:B------:R-:W-:Y:S01]  /*ec90*/  IMAD.MOV.U32 R204, RZ, RZ, R161 ;  /* 0x000000ffffcc7224 */ /* 0x000fe200078e00a1 */
[C---:B------:R-:W-:Y:S01]  /*eca0*/  SEL R157, R115.reuse, R119, !P2 ;  /* 0x00000077739d7207 */ /* 0x040fe20005000000 */
[----:B------:R-:W1:Y:S01]  /*ecb0*/  LDCU UR77, c[0x0][0x3b0] ;  /* 0x00007600ff4d77ac */ /* 0x000e620008000800 */
[----:B------:R-:W-:-:S02]  /*ecc0*/  SEL R159, R115, R123, !P2 ;  /* 0x0000007b739f7207 */ /* 0x000fc40005000000 */
[C---:B------:R-:W-:Y:S01]  /*ecd0*/  SEL R162, R115.reuse, R129, !P2 ;  /* 0x0000008173a27207 */ /* 0x040fe20005000000 */
[----:B------:R-:W1:Y:S01]  /*ece0*/  LDCU UR58, c[0x0][0x3b0] ;  /* 0x00007600ff3a77ac */ /* 0x000e620008000800 */
[C---:B------:R-:W-:Y:S02]  /*ecf0*/  SEL R163, R115.reuse, R131, !P2 ;  /* 0x0000008373a37207 */ /* 0x040fe40005000000 */
[C---:B------:R-:W-:Y:S01]  /*ed00*/  SEL R165, R115.reuse, R135, !P2 ;  /* 0x0000008773a57207 */ /* 0x040fe20005000000 */
[----:B------:R-:W1:Y:S01]  /*ed10*/  LDCU UR56, c[0x0][0x3b0] ;  /* 0x00007600ff3877ac */ /* 0x000e620008000800 */
[----:B------:R-:W-:Y:S01]  /*ed20*/  SEL R167, R115, R139, !P2 ;  /* 0x0000008b73a77207 */ /* 0x000fe20005000000 */
[----:B------:R-:W-:Y:S02]  /*ed30*/  IMAD R182, R182, UR12, RZ ;  /* 0x0000000cb6b67c24 */ /* 0x000fe4000f8e02ff */
[----:B------:R-:W-:Y:S01]  /*ed40*/  IMAD R149, R149, UR20, RZ ;  /* 0x0000001495957c24 */ /* 0x000fe2000f8e02ff */
[----:B------:R-:W1:Y:S01]  /*ed50*/  LDCU UR18, c[0x0][0x3b0] ;  /* 0x00007600ff1277ac */ /* 0x000e620008000800 */
[----:B------:R-:W-:-:S02]  /*ed60*/  IMAD R147, R147, UR22, RZ ;  /* 0x0000001693937c24 */ /* 0x000fc4000f8e02ff */
[----:B------:R-:W-:Y:S01]  /*ed70*/  IMAD R144, R144, UR24, RZ ;  /* 0x0000001890907c24 */ /* 0x000fe2000f8e02ff */
[----:B------:R-:W1:Y:S01]  /*ed80*/  LDCU UR64, c[0x0][0x3b0] ;  /* 0x00007600ff4077ac */ /* 0x000e620008000800 */
[----:B------:R-:W-:Y:S02]  /*ed90*/  IMAD R140, R140, UR26, RZ ;  /* 0x0000001a8c8c7c24 */ /* 0x000fe4000f8e02ff */
[----:B------:R-:W-:Y:S01]  /*eda0*/  IMAD R136, R136, UR28, RZ ;  /* 0x0000001c88887c24 */ /* 0x000fe2000f8e02ff */
[----:B------:R-:W1:Y:S01]  /*edb0*/  LDCU UR59, c[0x0][0x3b0] ;  /* 0x00007600ff3b77ac */ /* 0x000e620008000800 */
[----:B------:R-:W-:Y:S02]  /*edc0*/  IMAD R132, R132, UR30, RZ ;  /* 0x0000001e84847c24 */ /* 0x000fe4000f8e02ff */
[----:B------:R-:W-:Y:S01]  /*edd0*/  IMAD R128, R128, UR32, RZ ;  /* 0x0000002080807c24 */ /* 0x000fe2000f8e02ff */
[----:B------:R-:W1:Y:S01]  /*ede0*/  LDCU UR16, c[0x0][0x3b0] ;  /* 0x00007600ff1077ac */ /* 0x000e620008000800 */
        /* <DEDUP_REMOVED lines=11> */
[----:B------:R-:W1:Y:S01]  /*eea0*/  LDCU UR52, c[0x0][0x3b0] ;  /* 0x00007600ff3477ac */ /* 0x000e620008000800 */
[----:B------:R-:W1:Y:S01]  /*eeb0*/  LDCU UR50, c[0x0][0x3b0] ;  /* 0x00007600ff3277ac */ /* 0x000e620008000800 */
[----:B--2---:R-:W-:-:S02]  /*eec0*/  ISETP.GE.AND P3, PT, R185, RZ, PT ;  /* 0x000000ffb900720c */ /* 0x004fc40003f66270 */
[----:B-----5:R-:W-:Y:S01]  /*eed0*/  ISETP.GE.AND P4, PT, R155, RZ, PT ;  /* 0x000000ff9b00720c */ /* 0x020fe20003f86270 */
[----:B------:R-:W2:Y:S01]  /*eee0*/  LDL.LU R185, [R1+0x78] ;  /* 0x0000780001b97983 */ /* 0x000ea20000300800 */
[----:B------:R-:W-:Y:S01]  /*eef0*/  IMAD.MOV.U32 R155, RZ, RZ, R71 ;  /* 0x000000ffff9b7224 */ /* 0x000fe200078e0047 */
[----:B------:R-:W-:Y:S02]  /*ef00*/  ISETP.GE.AND P1, PT, R41, RZ, PT ;  /* 0x000000ff2900720c */ /* 0x000fe40003f26270 */
[----:B------:R-:W-:Y:S01]  /*ef10*/  ISETP.GE.AND P5, PT, R43, RZ, PT ;  /* 0x000000ff2b00720c */ /* 0x000fe20003fa6270 */
[----:B------:R-:W-:Y:S01]  /*ef20*/  @!P0 IMAD.MOV R155, RZ, RZ, -R155 ;  /* 0x000000ffff9b8224 */ /* 0x000fe200078e0a9b */
[----:B------:R-:W-:Y:S02]  /*ef30*/  ISETP.GE.AND P0, PT, R181, RZ, PT ;  /* 0x000000ffb500720c */ /* 0x000fe40003f06270 */
[C---:B------:R-:W-:Y:S01]  /*ef40*/  SEL R183, R115.reuse, R72, !P2 ;  /* 0x0000004873b77207 */ /* 0x040fe20005000000 */
[----:B------:R-:W-:Y:S01]  /*ef50*/  IMAD R178, R178, UR14, RZ ;  /* 0x0000000eb2b27c24 */ /* 0x000fe2000f8e02ff */
[C---:B------:R-:W-:Y:S01]  /*ef60*/  SEL R43, R115.reuse, R5, !P2 ;  /* 0x00000005732b7207 */ /* 0x040fe20005000000 */
[----:B------:R-:W-:Y:S01]  /*ef70*/  IMAD.MOV.U32 R5, RZ, RZ, R75 ;  /* 0x000000ffff057224 */ /* 0x000fe200078e004b */
[C---:B------:R-:W-:Y:S01]  /*ef80*/  SEL R114, R115.reuse, R226, !P2 ;  /* 0x000000e273727207 */ /* 0x040fe20005000000 */
[----:B------:R-:W-:Y:S01]  /*ef90*/  @!P3 IMAD.MOV R7, RZ, RZ, -R7 ;  /* 0x000000ffff07b224 */ /* 0x000fe200078e0a07 */
[----:B------:R-:W-:Y:S01]  /*efa0*/  SEL R41, R115, R4, !P2 ;  /* 0x0000000473297207 */ /* 0x000fe20005000000 */
[----:B------:R-:W-:Y:S01]  /*efb0*/  @!P1 IMAD.MOV R6, RZ, RZ, -R6 ;  /* 0x000000ffff069224 */ /* 0x000fe200078e0a06 */
[----:B------:R-:W-:Y:S01]  /*efc0*/  @!P4 IADD3 R5, PT, PT, -R5, RZ, RZ ;  /* 0x000000ff0505c210 */ /* 0x000fe20007ffe1ff */
[----:B------:R-:W-:Y:S01]  /*efd0*/  @!P5 IMAD.MOV R78, RZ, RZ, -R78 ;  /* 0x000000ffff4ed224 */ /* 0x000fe200078e0a4e */
[----:B---3--:R-:W-:Y:S01]  /*efe0*/  ISETP.GE.AND P4, PT, R189, RZ, PT ;  /* 0x000000ffbd00720c */ /* 0x008fe20003f86270 */
[----:B------:R-:W-:Y:S01]  /*eff0*/  @!P0 IMAD.MOV R76, RZ, RZ, -R76 ;  /* 0x000000ffff4c8224 */ /* 0x000fe200078e0a4c */
[----:B------:R-:W3:Y:S01]  /*f000*/  LDL.LU R189, [R1+0x70] ;  /* 0x0000700001bd7983 */ /* 0x000ee20000300800 */
[----:B------:R-:W-:Y:S01]  /*f010*/  ISETP.GE.AND P0, PT, R187, RZ, PT ;  /* 0x000000ffbb00720c */ /* 0x000fe20003f06270 */
[----:B------:R-:W5:Y:S02]  /*f020*/  LDCU UR14, c[0x0][0x3b0] ;  /* 0x00007600ff0e77ac */ /* 0x000f640008000800 */
[----:B------:R-:W4:Y:S01]  /*f030*/  LDL.LU R187, [R1+0x6c] ;  /* 0x00006c0001bb7983 */ /* 0x000f220000300800 */
[----:B------:R-:W-:Y:S01]  /*f040*/  IMAD.MOV.U32 R220, RZ, RZ, R173 ;  /* 0x000000ffffdc7224 */ /* 0x000fe200078e00ad */
[C---:B------:R-:W-:Y:S01]  /*f050*/  SEL R161, R115.reuse, R127, !P2 ;  /* 0x0000007f73a17207 */ /* 0x040fe20005000000 */
[----:B------:R-:W-:Y:S01]  /*f060*/  IMAD.MOV.U32 R224, RZ, RZ, R171 ;  /* 0x000000ffffe07224 */ /* 0x000fe200078e00ab */
[----:B------:R-:W-:-:S02]  /*f070*/  SEL R168, R115, R141, !P2 ;  /* 0x0000008d73a87207 */ /* 0x000fc40005000000 */
[C---:B------:R-:W-:Y:S02]  /*f080*/  SEL R170, R115.reuse, R145, !P2 ;  /* 0x0000009173aa7207 */ /* 0x040fe40005000000 */
[----:B------:R-:W-:Y:S01]  /*f090*/  SEL R179, R115, R70, !P2 ;  /* 0x0000004673b37207 */ /* 0x000fe20005000000 */
[----:B------:R-:W-:Y:S01]  /*f0a0*/  IMAD R131, R35, UR25, RZ ;  /* 0x0000001923837c24 */ /* 0x000fe2000f8e02ff */
[----:B------:R-:W2:Y:S01]  /*f0b0*/  LDCU UR26, c[0x0][0x3b0] ;  /* 0x00007600ff1a77ac */ /* 0x000ea20008000800 */
[----:B-1----:R-:W-:Y:S02]  /*f0c0*/  IMAD R16, R16, UR77, RZ ;  /* 0x0000004d10107c24 */ /* 0x002fe4000f8e02ff */
[----:B------:R-:W-:Y:S01]  /*f0d0*/  IMAD R120, R120, UR36, RZ ;  /* 0x0000002478787c24 */ /* 0x000fe2000f8e02ff */
[----:B------:R-:W1:Y:S01]  /*f0e0*/  LDCU UR20, c[0x0][0x3b0] ;  /* 0x00007600ff1477ac */ /* 0x000e620008000800 */
        /* <DEDUP_REMOVED lines=23> */
[----:B------:R-:W1:Y:S01]  /*f260*/  LDCU UR65, c[0x0][0x3b0] ;  /* 0x00007600ff4177ac */ /* 0x000e620008000800 */
[----:B------:R-:W1:Y:S01]  /*f270*/  LDCU UR66, c[0x0][0x3b0] ;  /* 0x00007600ff4277ac */ /* 0x000e620008000800 */
[----:B------:R-:W1:Y:S01]  /*f280*/  LDCU UR67, c[0x0][0x3b0] ;  /* 0x00007600ff4377ac */ /* 0x000e620008000800 */
[----:B------:R-:W1:Y:S01]  /*f290*/  LDCU UR69, c[0x0][0x3b0] ;  /* 0x00007600ff4577ac */ /* 0x000e620008000800 */
[----:B------:R-:W1:Y:S01]  /*f2a0*/  LDCU UR71, c[0x0][0x3b0] ;  /* 0x00007600ff4777ac */ /* 0x000e620008000800 */
[----:B--2---:R-:W-:Y:S01]  /*f2b0*/  ISETP.GE.AND P1, PT, R185, RZ, PT ;  /* 0x000000ffb900720c */ /* 0x004fe20003f26270 */
[----:B------:R-:W-:Y:S01]  /*f2c0*/  @!P4 IMAD.MOV R80, RZ, RZ, -R80 ;  /* 0x000000ffff50c224 */ /* 0x000fe200078e0a50 */
[----:B------:R-:W2:Y:S01]  /*f2d0*/  LDL.LU R185, [R1+0x5c] ;  /* 0x00005c0001b97983 */ /* 0x000ea20000300800 */
[----:B---3--:R-:W-:Y:S01]  /*f2e0*/  ISETP.GE.AND P5, PT, R189, RZ, PT ;  /* 0x000000ffbd00720c */ /* 0x008fe20003fa6270 */
[----:B------:R-:W-:-:S02]  /*f2f0*/  @!P0 IMAD.MOV R8, RZ, RZ, -R8 ;  /* 0x000000ffff088224 */ /* 0x000fc400078e0a08 */
[----:B------:R-:W3:Y:S01]  /*f300*/  LDL.LU R189, [R1+0x54] ;  /* 0x0000540001bd7983 */ /* 0x000ee20000300800 */
[----:B----4-:R-:W-:Y:S02]  /*f310*/  ISETP.GE.AND P3, PT, R187, RZ, PT ;  /* 0x000000ffbb00720c */ /* 0x010fe40003f66270 */
[C---:B------:R-:W-:Y:S01]  /*f320*/  SEL R75, R115.reuse, R21, !P2 ;  /* 0x00000015734b7207 */ /* 0x040fe20005000000 */
[----:B------:R-:W4:Y:S01]  /*f330*/  LDL.LU R187, [R1+0x50] ;  /* 0x0000500001bb7983 */ /* 0x000f220000300800 */
[----:B------:R-:W-:Y:S01]  /*f340*/  IMAD.MOV.U32 R181, RZ, RZ, R37 ;  /* 0x000000ffffb57224 */ /* 0x000fe200078e0025 */
[C---:B------:R-:W-:Y:S01]  /*f350*/  SEL R71, R115.reuse, R19, !P2 ;  /* 0x0000001373477207 */ /* 0x040fe20005000000 */
[----:B------:R-:W-:Y:S01]  /*f360*/  IMAD.MOV.U32 R226, RZ, RZ, R177 ;  /* 0x000000ffffe27224 */ /* 0x000fe200078e00b1 */
[C---:B------:R-:W-:Y:S01]  /*f370*/  SEL R171, R115.reuse, R152, !P2 ;  /* 0x0000009873ab7207 */ /* 0x040fe20005000000 */
[----:B------:R-:W2:Y:S01]  /*f380*/  LDCU UR77, c[0x0][0x3b0] ;  /* 0x00007600ff4d77ac */ /* 0x000ea20008000800 */
[----:B------:R-:W-:Y:S01]  /*f390*/  SEL R173, R115, R153, !P2 ;  /* 0x0000009973ad7207 */ /* 0x000fe20005000000 */
[----:B------:R-:W-:-:S02]  /*f3a0*/  IMAD.MOV.U32 R70, RZ, RZ, R113 ;  /* 0x000000ffff467224 */ /* 0x000fc400078e0071 */
[----:B------:R-:W-:Y:S01]  /*f3b0*/  IMAD R114, R114, UR39, RZ ;  /* 0x0000002772727c24 */ /* 0x000fe2000f8e02ff */
[----:B------:R-:W2:Y:S01]  /*f3c0*/  LDCU UR34, c[0x0][0x3b0] ;  /* 0x00007600ff2277ac */ /* 0x000ea20008000800 */
[----:B------:R-:W-:Y:S02]  /*f3d0*/  IMAD R133, R36, UR26, RZ ;  /* 0x0000001a24857c24 */ /* 0x000fe4000f8e02ff */
[----:B-1----:R-:W-:Y:S01]  /*f3e0*/  IMAD R125, R46, UR22, RZ ;  /* 0x000000162e7d7c24 */ /* 0x002fe2000f8e02ff */
[----:B------:R-:W1:Y:S01]  /*f3f0*/  LDCU UR37, c[0x0][0x3b0] ;  /* 0x00007600ff2577ac */ /* 0x000e620008000800 */
[----:B------:R-:W-:Y:S01]  /*f400*/  IMAD R105, R105, UR12, RZ ;  /* 0x0000000c69697c24 */ /* 0x000fe2000f8e02ff */
[----:B------:R-:W1:Y:S01]  /*f410*/  LDCU UR38, c[0x0][0x3b0] ;  /* 0x00007600ff2677ac */ /* 0x000e620008000800 */
[----:B------:R-:W1:Y:S01]  /*f420*/  LDCU UR40, c[0x0][0x3b0] ;  /* 0x00007600ff2877ac */ /* 0x000e620008000800 */
[----:B------:R-:W1:Y:S01]  /*f430*/  LDCU UR36, c[0x0][0x3b0] ;  /* 0x00007600ff2477ac */ /* 0x000e620008000800 */
[----:B------:R-:W-:-:S02]  /*f440*/  IMAD R129, R110, UR24, RZ ;  /* 0x000000186e817c24 */ /* 0x000fc4000f8e02ff */
[----:B------:R-:W-:Y:S01]  /*f450*/  IMAD R141, R159, UR30, RZ ;  /* 0x0000001e9f8d7c24 */ /* 0x000fe2000f8e02ff */
[----:B------:R-:W1:Y:S01]  /*f460*/  LDCU UR58, c[0x0][0x3b0] ;  /* 0x00007600ff3a77ac */ /* 0x000e620008000800 */
[----:B------:R-:W-:Y:S02]  /*f470*/  IMAD R137, R157, UR28, RZ ;  /* 0x0000001c9d897c24 */ /* 0x000fe4000f8e02ff */
[----:B------:R-:W-:Y:S01]  /*f480*/  IMAD R145, R161, UR32, RZ ;  /* 0x00000020a1917c24 */ /* 0x000fe2000f8e02ff */
[----:B------:R-:W1:Y:S01]  /*f490*/  LDCU UR56, c[0x0][0x3b0] ;  /* 0x00007600ff3877ac */ /* 0x000e620008000800 */
[----:B------:R-:W1:Y:S01]  /*f4a0*/  LDCU UR59, c[0x0][0x3b0] ;  /* 0x00007600ff3b77ac */ /* 0x000e620008000800 */
[----:B------:R-:W-:Y:S02]  /*f4b0*/  IMAD R183, R183, UR48, RZ ;  /* 0x00000030b7b77c24 */ /* 0x000fe4000f8e02ff */
[----:B------:R-:W-:Y:S01]  /*f4c0*/  IMAD R179, R179, UR46, RZ ;  /* 0x0000002eb3b37c24 */ /* 0x000fe2000f8e02ff */
[----:B------:R-:W1:Y:S01]  /*f4d0*/  LDCU UR63, c[0x0][0x3b0] ;  /* 0x00007600ff3f77ac */ /* 0x000e620008000800 */
[----:B------:R-:W1:Y:S01]  /*f4e0*/  LDCU UR64, c[0x0][0x3b0] ;  /* 0x00007600ff4077ac */ /* 0x000e620008000800 */
[----:B------:R-:W1:Y:S01]  /*f4f0*/  LDCU UR72, c[0x0][0x3b0] ;  /* 0x00007600ff4877ac */ /* 0x000e620008000800 */
[----:B------:R-:W1:Y:S01]  /*f500*/  LDCU UR74, c[0x0][0x3b0] ;  /* 0x00007600ff4a77ac */ /* 0x000e620008000800 */
[----:B--2---:R-:W-:Y:S01]  /*f510*/  ISETP.GE.AND P4, PT, R185, RZ, PT ;  /* 0x000000ffb900720c */ /* 0x004fe20003f86270 */
[----:B------:R-:W-:Y:S01]  /*f520*/  @!P1 IMAD.MOV R82, RZ, RZ, -R82 ;  /* 0x000000ffff529224 */ /* 0x000fe200078e0a52 */
[----:B------:R-:W2:Y:S01]  /*f530*/  LDL.LU R185, [R1+0x4c] ;  /* 0x00004c0001b97983 */ /* 0x000ea20000300800 */
[----:B------:R-:W-:Y:S01]  /*f540*/  @!P5 IMAD.MOV R9, RZ, RZ, -R9 ;  /* 0x000000ffff09d224 */ /* 0x000fe200078e0a09 */
[----:B---3--:R-:W-:-:S02]  /*f550*/  ISETP.GE.AND P0, PT, R189, RZ, PT ;  /* 0x000000ffbd00720c */ /* 0x008fc40003f06270 */
[----:B------:R-:W3:Y:S01]  /*f560*/  LDL.LU R191, [R1+0x44] ;  /* 0x0000440001bf7983 */ /* 0x000ee20000300800 */
[----:B------:R-:W-:Y:S01]  /*f570*/  @!P3 IMAD.MOV R84, RZ, RZ, -R84 ;  /* 0x000000ffff54b224 */ /* 0x000fe200078e0a54 */
[C---:B------:R-:W-:Y:S02]  /*f580*/  SEL R37, R115.reuse, R2, !P2 ;  /* 0x0000000273257207 */ /* 0x040fe40005000000 */
[----:B------:R-:W-:Y:S01]  /*f590*/  SEL R177, R115, R154, !P2 ;  /* 0x0000009a73b17207 */ /* 0x000fe20005000000 */
[----:B------:R-:W5:Y:S01]  /*f5a0*/  LDL R189, [R1+0x29cc] ;  /* 0x0029cc0001bd7983 */ /* 0x000f620000100800 */
[----:B----4-:R-:W-:Y:S01]  /*f5b0*/  ISETP.GE.AND P1, PT, R187, RZ, PT ;  /* 0x000000ffbb00720c */ /* 0x010fe20003f26270 */
[----:B------:R-:W-:Y:S01]  /*f5c0*/  IMAD.MOV.U32 R152, RZ, RZ, R111 ;  /* 0x000000ffff987224 */ /* 0x000fe200078e006f */
[----:B------:R-:W4:Y:S01]  /*f5d0*/  LDCU UR39, c[0x0][0x3b0] ;  /* 0x00007600ff2777ac */ /* 0x000f220008000800 */
[----:B------:R-:W4:Y:S04]  /*f5e0*/  LDL R187, [R1+0x29c8] ;  /* 0x0029c80001bb7983 */ /* 0x000f280000100800 */
[----:B------:R-:W4:Y:S04]  /*f5f0*/  LDL R197, [R1+0x29c0] ;  /* 0x0029c00001c57983 */ /* 0x000f280000100800 */
[----:B------:R-:W4:Y:S04]  /*f600*/  LDL R196, [R1+0x29bc] ;  /* 0x0029bc0001c47983 */ /* 0x000f280000100800 */
[----:B------:R-:W4:Y:S04]  /*f610*/  LDL R195, [R1+0x29b8] ;  /* 0x0029b80001c37983 */ /* 0x000f280000100800 */
[----:B------:R-:W4:Y:S01]  /*f620*/  LDL R194, [R1+0x29b4] ;  /* 0x0029b40001c27983 */ /* 0x000f220000100800 */
[----:B--2---:R-:W-:-:S03]  /*f630*/  ISETP.GE.AND P5, PT, R185, RZ, PT ;  /* 0x000000ffb900720c */ /* 0x004fc60003fa6270 */
[----:B------:R-:W2:Y:S04]  /*f640*/  LDL R193, [R1+0x29b0] ;  /* 0x0029b00001c17983 */ /* 0x000ea80000100800 */
[----:B------:R-:W2:Y:S01]  /*f650*/  LDL R185, [R1+0x29c4] ;  /* 0x0029c40001b97983 */ /* 0x000ea20000100800 */
[----:B------:R-:W-:Y:S01]  /*f660*/  @!P4 IADD3 R10, PT, PT, -R10, RZ, RZ ;  /* 0x000000ff0a0ac210 */ /* 0x000fe20007ffe1ff */
[----:B------:R-:W-:Y:S02]  /*f670*/  @!P0 IMAD.MOV R86, RZ, RZ, -R86 ;  /* 0x000000ffff568224 */ /* 0x000fe400078e0a56 */
[----:B------:R-:W-:Y:S01]  /*f680*/  @!P1 IMAD.MOV R11, RZ, RZ, -R11 ;  /* 0x000000ffff0b9224 */ /* 0x000fe200078e0a0b */
[----:B---3--:R-:W-:Y:S02]  /*f690*/  ISETP.GE.AND P3, PT, R191, RZ, PT ;  /* 0x000000ffbf00720c */ /* 0x008fe40003f66270 */
[----:B------:R-:W3:Y:S01]  /*f6a0*/  LDL R191, [R1+0x29ac] ;  /* 0x0029ac0001bf7983 */ /* 0x000ee20000100800 */
[----:B-----5:R-:W-:-:S03]  /*f6b0*/  ISETP.GE.AND P4, PT, R189, RZ, PT ;  /* 0x000000ffbd00720c */ /* 0x020fc60003f86270 */
[----:B------:R-:W5:Y:S01]  /*f6c0*/  LDL R189, [R1+0x29a8] ;  /* 0x0029a80001bd7983 */ /* 0x000f620000100800 */
[----:B----4-:R-:W-:-:S03]  /*f6d0*/  ISETP.GE.AND P0, PT, R187, RZ, PT ;  /* 0x000000ffbb00720c */ /* 0x010fc60003f06270 */
[----:B------:R-:W4:Y:S01]  /*f6e0*/  LDL R187, [R1+0x29a4] ;  /* 0x0029a40001bb7983 */ /* 0x000f220000100800 */
[----:B--2---:R-:W-:-:S03]  /*f6f0*/  ISETP.GE.AND P1, PT, R185, RZ, PT ;  /* 0x000000ffb900720c */ /* 0x004fc60003f26270 */
[----:B------:R-:W2:Y:S01]  /*f700*/  LDL R185, [R1+0x29a0] ;  /* 0x0029a00001b97983 */ /* 0x000ea20000100800 */
[----:B------:R-:W-:Y:S01]  /*f710*/  @!P5 IMAD.MOV R88, RZ, RZ, -R88 ;  /* 0x000000ffff58d224 */ /* 0x000fe200078e0a58 */
[----:B------:R-:W-:Y:S01]  /*f720*/  ISETP.GE.AND P5, PT, R197, RZ, PT ;  /* 0x000000ffc500720c */ /* 0x000fe20003fa6270 */
[----:B------:R-:W-:Y:S01]  /*f730*/  @!P3 IMAD.MOV R89, RZ, RZ, -R89 ;  /* 0x000000ffff59b224 */ /* 0x000fe200078e0a59 */
[----:B------:R-:W-:Y:S01]  /*f740*/  ISETP.GE.AND P3, PT, R196, RZ, PT ;  /* 0x000000ffc400720c */ /* 0x000fe20003f66270 */
[----:B------:R-:W-:Y:S01]  /*f750*/  @!P4 IMAD.MOV R90, RZ, RZ, -R90 ;  /* 0x000000ffff5ac224 */ /* 0x000fe200078e0a5a */
[----:B------:R-:W-:Y:S01]  /*f760*/  ISETP.GE.AND P4, PT, R195, RZ, PT ;  /* 0x000000ffc300720c */ /* 0x000fe20003f86270 */
[----:B------:R-:W-:Y:S01]  /*f770*/  @!P0 IMAD.MOV R91, RZ, RZ, -R91 ;  /* 0x000000ffff5b8224 */ /* 0x000fe200078e0a5b */
[----:B------:R-:W-:Y:S01]  /*f780*/  ISETP.GE.AND P0, PT, R194, RZ, PT ;  /* 0x000000ffc200720c */ /* 0x000fe20003f06270 */
[----:B------:R-:W2:Y:S04]  /*f790*/  LDL.LU R203, [R1+0x18] ;  /* 0x0000180001cb7983 */ /* 0x000ea80000300800 */
[----:B------:R-:W2:Y:S04]  /*f7a0*/  LDL.LU R202, [R1+0x3c] ;  /* 0x00003c0001ca7983 */ /* 0x000ea80000300800 */
[----:B------:R-:W2:Y:S04]  /*f7b0*/  LDL.LU R201, [R1+0x38] ;  /* 0x0000380001c97983 */ /* 0x000ea80000300800 */
[----:B------:R-:W2:Y:S01]  /*f7c0*/  LDL.LU R200, [R1+0x34] ;  /* 0x0000340001c87983 */ /* 0x000ea20000300800 */
[----:B------:R-:W-:-:S03]  /*f7d0*/  @!P1 IMAD.MOV R92, RZ, RZ, -R92 ;  /* 0x000000ffff5c9224 */ /* 0x000fc600078e0a5c */
[----:B------:R-:W2:Y:S01]  /*f7e0*/  LDL.LU R199, [R1+0x30] ;  /* 0x0000300001c77983 */ /* 0x000ea20000300800 */
[----:B------:R-:W-:-:S03]  /*f7f0*/  ISETP.GE.AND P1, PT, R193, RZ, PT ;  /* 0x000000ffc100720c */ /* 0x000fc60003f26270 */
[----:B------:R-:W2:Y:S01]  /*f800*/  LDL.LU R197, [R1+0x2c] ;  /* 0x00002c0001c57983 */ /* 0x000ea20000300800 */
[----:B------:R-:W-:-:S03]  /*f810*/  @!P5 IMAD.MOV R93, RZ, RZ, -R93 ;  /* 0x000000ffff5dd224 */ /* 0x000fc600078e0a5d */
[----:B------:R-:W2:Y:S01]  /*f820*/  LDL.LU R196, [R1+0x28] ;  /* 0x0000280001c47983 */ /* 0x000ea20000300800 */
[----:B---3--:R-:W-:Y:S01]  /*f830*/  ISETP.GE.AND P5, PT, R191, RZ, PT ;  /* 0x000000ffbf00720c */ /* 0x008fe20003fa6270 */
[----:B------:R-:W-:Y:S02]  /*f840*/  @!P3 IMAD.MOV R94, RZ, RZ, -R94 ;  /* 0x000000ffff5eb224 */ /* 0x000fe400078e0a5e */
[----:B------:R-:W3:Y:S01]  /*f850*/  LDL.LU R195, [R1+0x24] ;  /* 0x0000240001c37983 */ /* 0x000ee20000300800 */
[----:B-----5:R-:W-:Y:S01]  /*f860*/  ISETP.GE.AND P3, PT, R189, RZ, PT ;  /* 0x000000ffbd00720c */ /* 0x020fe20003f66270 */
[----:B------:R-:W-:Y:S02]  /*f870*/  @!P4 IMAD.MOV R95, RZ, RZ, -R95 ;  /* 0x000000ffff5fc224 */ /* 0x000fe400078e0a5f */
[----:B------:R-:W5:Y:S01]  /*f880*/  LDL.LU R194, [R1+0x20] ;  /* 0x0000200001c27983 */ /* 0x000f620000300800 */
[----:B----4-:R-:W-:Y:S01]  /*f890*/  ISETP.GE.AND P4, PT, R187, RZ, PT ;  /* 0x000000ffbb00720c */ /* 0x010fe20003f86270 */
[----:B------:R-:W-:-:S02]  /*f8a0*/  @!P0 IMAD.MOV R96, RZ, RZ, -R96 ;  /* 0x000000ffff608224 */ /* 0x000fc400078e0a60 */
[----:B------:R-:W4:Y:S04]  /*f8b0*/  LDL.LU R193, [R1+0x1c] ;  /* 0x00001c0001c17983 */ /* 0x000f280000300800 */
[----:B------:R-:W3:Y:S04]  /*f8c0*/  LDL.LU R191, [R1+0x14] ;  /* 0x0000140001bf7983 */ /* 0x000ee80000300800 */
[----:B------:R-:W3:Y:S04]  /*f8d0*/  LDL.LU R189, [R1+0x10] ;  /* 0x0000100001bd7983 */ /* 0x000ee80000300800 */
[----:B------:R-:W3:Y:S01]  /*f8e0*/  LDL.LU R187, [R1+0xc] ;  /* 0x00000c0001bb7983 */ /* 0x000ee20000300800 */
[----:B--2---:R-:W-:-:S03]  /*f8f0*/  ISETP.GE.AND P0, PT, R185, RZ, PT ;  /* 0x000000ffb900720c */ /* 0x004fc60003f06270 */
[----:B------:R-:W2:Y:S01]  /*f900*/  LDL.LU R185, [R1+0x8] ;  /* 0x0000080001b97983 */ /* 0x000ea20000300800 */
[C---:B------:R-:W-:Y:S02]  /*f910*/  SEL R12, R115.reuse, R203, !P2 ;  /* 0x000000cb730c7207 */ /* 0x040fe40005000000 */
[----:B------:R-:W-:-:S07]  /*f920*/  SEL R209, R115, R10, !P2 ;  /* 0x0000000a73d17207 */ /* 0x000fce0005000000 */
[----:B------:R-:W-:Y:S01]  /*f930*/  @!P0 IMAD.MOV R102, RZ, RZ, -R102 ;  /* 0x000000ffff668224 */ /* 0x000fe200078e0a66 */
[C---:B------:R-:W-:Y:S02]  /*f940*/  SEL R205, R115.reuse, R9, !P2 ;  /* 0x0000000973cd7207 */ /* 0x040fe40005000000 */
[C---:B-----5:R-:W-:Y:S02]  /*f950*/  SEL R24, R115.reuse, R194, !P2 ;  /* 0x000000c273187207 */ /* 0x060fe40005000000 */
[----:B----4-:R-:W-:-:S03]  /*f960*/  SEL R25, R115, R193, !P2 ;  /* 0x000000c173197207 */ /* 0x010fc60005000000 */
[----:B------:R-:W-:Y:S01]  /*f970*/  IMAD R10, R24, UR5, RZ ;  /* 0x00000005180a7c24 */ /* 0x000fe2000f8e02ff */
[C---:B---3--:R-:W-:Y:S02]  /*f980*/  SEL R27, R115.reuse, R189, !P2 ;  /* 0x000000bd731b7207 */ /* 0x048fe40005000000 */
[----:B------:R-:W-:Y:S01]  /*f990*/  SEL R189, R115, R5, !P2 ;  /* 0x0000000573bd7207 */ /* 0x000fe20005000000 */
[----:B------:R-:W-:Y:S02]  /*f9a0*/  IMAD R5, R12, UR5, RZ ;  /* 0x000000050c057c24 */ /* 0x000fe4000f8e02ff */
[----:B------:R-:W-:-:S03]  /*f9b0*/  IMAD R9, R25, UR5, RZ ;  /* 0x0000000519097c24 */ /* 0x000fc6000f8e02ff */
[----:B------:R-:W-:-:S04]  /*f9c0*/  LEA R24, P0, R5, R234, 0x2 ;  /* 0x000000ea05187211 */ /* 0x000fc800078010ff */
[----:B------:R-:W-:Y:S02]  /*f9d0*/  LEA.HI.X.SX32 R25, R5, R0, 0x2, P0 ;  /* 0x0000000005197211 */ /* 0x000fe400000f16ff */
[C---:B--2---:R-:W-:Y:S02]  /*f9e0*/  SEL R4, R115.reuse, R185, !P2 ;  /* 0x000000b973047207 */ /* 0x044fe40005000000 */
[C---:B------:R-:W-:Y:S02]  /*f9f0*/  SEL R185, R115.reuse, R156, !P2 ;  /* 0x0000009c73b97207 */ /* 0x040fe40005000000 */
[----:B------:R-:W2:Y:S04]  /*fa00*/  LDL.LU R156, [R1+0x208] ;  /* 0x00020800019c7983 */ /* 0x000ea80000300800 */
[----:B------:R3:W-:Y:S04]  /*fa10*/  STL.64 [R1+0x450], R24 ;  /* 0x0004501801007387 */ /* 0x0007e80000100a00 */
[----:B------:R-:W4:Y:S01]  /*fa20*/  LDL.LU R72, [R1+0x278] ;  /* 0x0002780001487983 */ /* 0x000f220000300800 */
[C---:B------:R-:W-:Y:S01]  /*fa30*/  SEL R21, R115.reuse, R202, !P2 ;  /* 0x000000ca73157207 */ /* 0x040fe20005000000 */
[----:B------:R-:W-:Y:S01]  /*fa40*/  @!P1 IMAD.MOV R97, RZ, RZ, -R97 ;  /* 0x000000ffff619224 */ /* 0x000fe200078e0a61 */
[C---:B------:R-:W-:Y:S01]  /*fa50*/  SEL R20, R115.reuse, R201, !P2 ;  /* 0x000000c973147207 */ /* 0x040fe20005000000 */
[----:B------:R-:W-:Y:S01]  /*fa60*/  @!P3 IMAD.MOV R99, RZ, RZ, -R99 ;  /* 0x000000ffff63b224 */ /* 0x000fe200078e0a63 */
[----:B------:R-:W-:Y:S01]  /*fa70*/  SEL R22, R115, R196, !P2 ;  /* 0x000000c473167207 */ /* 0x000fe20005000000 */
[----:B------:R-:W-:Y:S01]  /*fa80*/  @!P4 IMAD.MOV R100, RZ, RZ, -R100 ;  /* 0x000000ffff64c224 */ /* 0x000fe200078e0a64 */
[----:B------:R-:W-:-:S02]  /*fa90*/  @!P5 IADD3 R98, PT, PT, -R98, RZ, RZ ;  /* 0x000000ff6262d210 */ /* 0x000fc40007ffe1ff */
[----:B------:R-:W-:Y:S01]  /*faa0*/  SEL R19, R115, R200, !P2 ;  /* 0x000000c873137207 */ /* 0x000fe20005000000 */
[----:B------:R-:W-:Y:S01]  /*fab0*/  IMAD R21, R21, UR5, RZ ;  /* 0x0000000515157c24 */ /* 0x000fe2000f8e02ff */
[C---:B------:R-:W-:Y:S02]  /*fac0*/  SEL R26, R115.reuse, R191, !P2 ;  /* 0x000000bf731a7207 */ /* 0x040fe40005000000 */
[C---:B------:R-:W-:Y:S02]  /*fad0*/  SEL R194, R115.reuse, R28, !P2 ;  /* 0x0000001c73c27207 */ /* 0x040fe40005000000 */
[----:B------:R-:W-:Y:S01]  /*fae0*/  SEL R196, R115, R29, !P2 ;  /* 0x0000001d73c47207 */ /* 0x000fe20005000000 */
[----:B------:R-:W-:Y:S01]  /*faf0*/  IMAD R2, R245, UR54, RZ ;  /* 0x00000036f5027c24 */ /* 0x000fe2000f8e02ff */
[C---:B------:R-:W-:Y:S01]  /*fb00*/  SEL R28, R115.reuse, R107, !P2 ;  /* 0x0000006b731c7207 */ /* 0x040fe20005000000 */
[----:B------:R-:W-:Y:S01]  /*fb10*/  IMAD.MOV.U32 R107, RZ, RZ, R181 ;  /* 0x000000ffff6b7224 */ /* 0x000fe200078e00b5 */
[C---:B------:R-:W-:Y:S01]  /*fb20*/  SEL R29, R115.reuse, R109, !P2 ;  /* 0x0000006d731d7207 */ /* 0x040fe20005000000 */
[----:B------:R-:W-:Y:S01]  /*fb30*/  IMAD.MOV.U32 R109, RZ, RZ, R175 ;  /* 0x000000ffff6d7224 */ /* 0x000fe200078e00af */
[C---:B------:R-:W-:Y:S01]  /*fb40*/  SEL R18, R115.reuse, R199, !P2 ;  /* 0x000000c773127207 */ /* 0x040fe20005000000 */
[----:B------:R-:W-:Y:S01]  /*fb50*/  IMAD.MOV.U32 R200, RZ, RZ, R169 ;  /* 0x000000ffffc87224 */ /* 0x000fe200078e00a9 */
[C---:B------:R-:W-:Y:S01]  /*fb60*/  SEL R17, R115.reuse, R197, !P2 ;  /* 0x000000c573117207 */ /* 0x040fe20005000000 */
[----:B------:R-:W-:Y:S01]  /*fb70*/  IMAD.MOV.U32 R202, RZ, RZ, R158 ;  /* 0x000000ffffca7224 */ /* 0x000fe200078e009e */
[C---:B------:R-:W-:Y:S01]  /*fb80*/  SEL R23, R115.reuse, R195, !P2 ;  /* 0x000000c373177207 */ /* 0x040fe20005000000 */
[----:B------:R-:W-:Y:S01]  /*fb90*/  IMAD R20, R20, UR5, RZ ;  /* 0x0000000514147c24 */ /* 0x000fe2000f8e02ff */
[C---:B------:R-:W-:Y:S01]  /*fba0*/  SEL R101, R115.reuse, R187, !P2 ;  /* 0x000000bb73657207 */ /* 0x040fe20005000000 */
[----:B------:R-:W-:Y:S01]  /*fbb0*/  IMAD R12, R22, UR5, RZ ;  /* 0x00000005160c7c24 */ /* 0x000fe2000f8e02ff */
[C---:B------:R-:W-:Y:S01]  /*fbc0*/  SEL R158, R115.reuse, R121, !P2 ;  /* 0x00000079739e7207 */ /* 0x040fe20005000000 */
[----:B------:R-:W-:Y:S01]  /*fbd0*/  IMAD R22, R4, UR5, RZ ;  /* 0x0000000504167c24 */ /* 0x000fe2000f8e02ff */
[----:B------:R-:W-:Y:S01]  /*fbe0*/  SEL R169, R115, R143, !P2 ;  /* 0x0000008f73a97207 */ /* 0x000fe20005000000 */
[----:B------:R-:W-:Y:S01]  /*fbf0*/  IMAD R19, R19, UR5, RZ ;  /* 0x0000000513137c24 */ /* 0x000fe2000f8e02ff */
[----:B------:R-:W-:-:S02]  /*fc00*/  SEL R175, R115, R68, !P2 ;  /* 0x0000004473af7207 */ /* 0x000fc40005000000 */
[----:B------:R-:W-:Y:S01]  /*fc10*/  SEL R207, R115, R84, !P2 ;  /* 0x0000005473cf7207 */ /* 0x000fe20005000000 */
[----:B------:R-:W-:Y:S01]  /*fc20*/  IMAD R111, R39, UR15, RZ ;  /* 0x0000000f276f7c24 */ /* 0x000fe2000f8e02ff */
[----:B------:R-:W-:Y:S01]  /*fc30*/  SEL R181, R115, R155, !P2 ;  /* 0x0000009b73b57207 */ /* 0x000fe20005000000 */
[----:B------:R-:W-:Y:S01]  /*fc40*/  IMAD R15, R15, UR77, RZ ;  /* 0x0000004d0f0f7c24 */ /* 0x000fe2000f8e02ff */
[C---:B------:R-:W-:Y:S01]  /*fc50*/  SEL R187, R115.reuse, R74, !P2 ;  /* 0x0000004a73bb7207 */ /* 0x040fe20005000000 */
[----:B------:R-:W5:Y:S01]  /*fc60*/  LDCU UR54, c[0x0][0x3b0] ;  /* 0x00007600ff3677ac */ /* 0x000f620008000800 */
[C---:B------:R-:W-:Y:S02]  /*fc70*/  SEL R191, R115.reuse, R76, !P2 ;  /* 0x0000004c73bf7207 */ /* 0x040fe40005000000 */
[C---:B------:R-:W-:Y:S02]  /*fc80*/  SEL R193, R115.reuse, R6, !P2 ;  /* 0x0000000673c17207 */ /* 0x040fe40005000000 */
[----:B------:R-:W-:-:S02]  /*fc90*/  SEL R195, R115, R78, !P2 ;  /* 0x0000004e73c37207 */ /* 0x000fc40005000000 */
[C---:B------:R-:W-:Y:S02]  /*fca0*/  SEL R197, R115.reuse, R7, !P2 ;  /* 0x0000000773c57207 */ /* 0x040fe40005000000 */
[C---:B------:R-:W-:Y:S02]  /*fcb0*/  SEL R199, R115.reuse, R80, !P2 ;  /* 0x0000005073c77207 */ /* 0x040fe40005000000 */
[C---:B------:R-:W-:Y:S02]  /*fcc0*/  SEL R201, R115.reuse, R8, !P2 ;  /* 0x0000000873c97207 */ /* 0x040fe40005000000 */
        /* <DEDUP_REMOVED lines=16> */
[----:B------:R-:W-:Y:S01]  /*fdd0*/  SEL R235, R115, R102, !P2 ;  /* 0x0000006673eb7207 */ /* 0x000fe20005000000 */
[----:B------:R-:W-:Y:S01]  /*fde0*/  IMAD R8, R26, UR5, RZ ;  /* 0x000000051a087c24 */ /* 0x000fe2000f8e02ff */
[-C--:B------:R-:W-:Y:S01]  /*fdf0*/  LEA R26, P1, R21, R234.reuse, 0x2 ;  /* 0x000000ea151a7211 */ /* 0x080fe200078210ff */
[----:B------:R-:W-:Y:S01]  /*fe00*/  IMAD R97, R32, UR8, RZ ;  /* 0x0000000820617c24 */ /* 0x000fe2000f8e02ff */
[-C--:B------:R-:W-:Y:S01]  /*fe10*/  LEA R32, P0, R20, R234.reuse, 0x2 ;  /* 0x000000ea14207211 */ /* 0x080fe200078010ff */
[----:B------:R-:W-:Y:S01]  /*fe20*/  IMAD R18, R18, UR5, RZ ;  /* 0x0000000512127c24 */ /* 0x000fe2000f8e02ff */
[----:B------:R-:W4:Y:S01]  /*fe30*/  LDL.LU R102, [R1+0x274] ;  /* 0x0002740001667983 */ /* 0x000f220000300800 */
[----:B------:R-:W-:Y:S01]  /*fe40*/  IMAD R17, R17, UR5, RZ ;  /* 0x0000000511117c24 */ /* 0x000fe2000f8e02ff */
[----:B---3--:R-:W-:Y:S01]  /*fe50*/  LEA R24, P4, R19, R234, 0x2 ;  /* 0x000000ea13187211 */ /* 0x008fe200078810ff */
[----:B------:R-:W-:Y:S01]  /*fe60*/  IMAD R7, R27, UR5, RZ ;  /* 0x000000051b077c24 */ /* 0x000fe2000f8e02ff */
[-C--:B------:R-:W-:Y:S01]  /*fe70*/  LEA.HI.X.SX32 R27, R21, R0.reuse, 0x2, P1 ;  /* 0x00000000151b7211 */ /* 0x080fe200008f16ff */
[----:B------:R-:W-:Y:S01]  /*fe80*/  IMAD R99, R33, UR9, RZ ;  /* 0x0000000921637c24 */ /* 0x000fe2000f8e02ff */
[----:B------:R-:W3:Y:S01]  /*fe90*/  LDL.LU R100, [R1+0x270] ;  /* 0x0002700001647983 */ /* 0x000ee20000300800 */
[----:B------:R-:W-:Y:S01]  /*fea0*/  IMAD R93, R30, UR6, RZ ;  /* 0x000000061e5d7c24 */ /* 0x000fe2000f8e02ff */
[----:B------:R-:W-:Y:S01]  /*feb0*/  LEA.HI.X.SX32 R33, R20, R0, 0x2, P0 ;  /* 0x0000000014217211 */ /* 0x000fe200000f16ff */
[----:B------:R-:W-:Y:S01]  /*fec0*/  IMAD.MOV.U32 R154, RZ, RZ, R109 ;  /* 0x000000ffff9a7224 */ /* 0x000fe200078e006d */
[----:B------:R-:W-:Y:S01]  /*fed0*/  LEA R30, P3, R18, R234, 0x2 ;  /* 0x000000ea121e7211 */ /* 0x000fe200078610ff */
[----:B------:R-:W3:Y:S01]  /*fee0*/  LDL.LU R98, [R1+0x26c] ;  /* 0x00026c0001627983 */ /* 0x000ee20000300800 */
[----:B------:R-:W-:Y:S01]  /*fef0*/  IMAD R11, R23, UR5, RZ ;  /* 0x00000005170b7c24 */ /* 0x000fe2000f8e02ff */
[----:B------:R-:W-:Y:S01]  /*ff00*/  LEA.HI.X.SX32 R25, R19, R0, 0x2, P4 ;  /* 0x0000000013197211 */ /* 0x000fe200020f16ff */
[----:B------:R-:W-:Y:S01]  /*ff10*/  IMAD R6, R101, UR5, RZ ;  /* 0x0000000565067c24 */ /* 0x000fe2000f8e02ff */
[----:B------:R-:W1:Y:S01]  /*ff20*/  LDCU UR77, c[0x0][0x3b0] ;  /* 0x00007600ff4d77ac */ /* 0x000e620008000800 */
[----:B------:R-:W-:Y:S01]  /*ff30*/  IMAD R109, R38, UR14, RZ ;  /* 0x0000000e266d7c24 */ /* 0x000fe2000f8e02ff */
[-C--:B------:R-:W-:Y:S01]  /*ff40*/  LEA R38, P6, R17, R234.reuse, 0x2 ;  /* 0x000000ea11267211 */ /* 0x080fe200078c10ff */
[----:B------:R-:W-:Y:S01]  /*ff50*/  IMAD R101, R34, UR10, RZ ;  /* 0x0000000a22657c24 */ /* 0x000fe2000f8e02ff */
[----:B------:R-:W-:Y:S01]  /*ff60*/  LEA R34, P5, R12, R234, 0x2 ;  /* 0x000000ea0c227211 */ /* 0x000fe200078a10ff */
[----:B------:R-:W-:Y:S01]  /*ff70*/  IMAD R95, R31, UR7, RZ ;  /* 0x000000071f5f7c24 */ /* 0x000fe2000f8e02ff */
[-C--:B------:R-:W-:Y:S01]  /*ff80*/  LEA.HI.X.SX32 R31, R18, R0.reuse, 0x2, P3 ;  /* 0x00000000121f7211 */ /* 0x080fe200018f16ff */
[----:B------:R-:W-:Y:S01]  /*ff90*/  IMAD R115, R28, UR17, RZ ;  /* 0x000000111c737c24 */ /* 0x000fe2000f8e02ff */
[----:B------:R-:W-:-:S02]  /*ffa0*/  LEA.HI.X.SX32 R39, R17, R0, 0x2, P6 ;  /* 0x0000000011277211 */ /* 0x000fc400030f16ff */
[----:B------:R-:W-:Y:S01]  /*ffb0*/  LEA.HI.X.SX32 R35, R12, R0, 0x2, P5 ;  /* 0x000000000c237211 */ /* 0x000fe200028f16ff */
[----:B------:R-:W-:Y:S01]  /*ffc0*/  IMAD R127, R29, UR23, RZ ;  /* 0x000000171d7f7c24 */ /* 0x000fe2000f8e02ff */
[----:B------:R-:W-:-:S04]  /*ffd0*/  LEA R20, P5, R22, R234, 0x2 ;  /* 0x000000ea16147211 */ /* 0x000fc800078a10ff */
[----:B------:R-:W-:Y:S02]  /*ffe0*/  LEA.HI.X.SX32 R21, R22, R0, 0x2, P5 ;  /* 0x0000000016157211 */ /* 0x000fe400028f16ff */
[----:B--2---:R-:W-:-:S04]  /*fff0*/  LEA R4, P2, R156, R234, 0x2 ;  /* 0x000000ea9c047211 */ /* 0x004fc800078410ff */
[----:B------:R-:W-:-:S05]  /*10000*/  LEA.HI.X.SX32 R5, R156, R0, 0x2, P2 ;  /* 0x000000009c057211 */ /* 0x000fca00010f16ff */
[----:B------:R-:W-:Y:S04]  /*10010*/  STL.64 [R1+0x29d8], R4 ;  /* 0x0029d80401007387 */ /* 0x000fe80000100a00 */
[----:B------:R-:W2:Y:S01]  /*10020*/  LDL.LU R96, [R1+0x268] ;  /* 0x0002680001607983 */ /* 0x000ea20000300800 */
[----:B------:R-:W-:-:S03]  /*10030*/  LEA R28, P2, R11, R234, 0x2 ;  /* 0x000000ea0b1c7211 */ /* 0x000fc600078410ff */
[----:B------:R1:W-:Y:S04]  /*10040*/  STL.64 [R1+0x448], R26 ;  /* 0x0004481a01007387 */ /* 0x0003e80000100a00 */
[----:B------:R1:W-:Y:S04]  /*10050*/  STL.64 [R1+0x440], R32 ;  /* 0x0004402001007387 */ /* 0x0003e80000100a00 */
[----:B------:R-:W5:Y:S04]  /*10060*/  LDL.LU R94, [R1+0x264] ;  /* 0x00026400015e7983 */ /* 0x000f680000300800 */
[----:B------:R1:W-:Y:S01]  /*10070*/  STL.64 [R1+0x438], R24 ;  /* 0x0004381801007387 */ /* 0x0003e20000100a00 */
[----:B------:R-:W-:-:S03]  /*10080*/  LEA.HI.X.SX32 R29, R11, R0, 0x2, P2 ;  /* 0x000000000b1d7211 */ /* 0x000fc600010f16ff */
[----:B------:R-:W5:Y:S04]  /*10090*/  LDL.LU R92, [R1+0x260] ;  /* 0x00026000015c7983 */ /* 0x000f680000300800 */
[----:B------:R-:W5:Y:S01]  /*100a0*/  LDL.LU R90, [R1+0x25c] ;  /* 0x00025c00015a7983 */ /* 0x000f620000300800 */
[----:B-1----:R-:W-:-:S03]  /*100b0*/  LEA R26, P1, R10, R234, 0x2 ;  /* 0x000000ea0a1a7211 */ /* 0x002fc600078210ff */
[----:B------:R1:W-:Y:S04]  /*100c0*/  STL.64 [R1+0x430], R30 ;  /* 0x0004301e01007387 */ /* 0x0003e80000100a00 */
[----:B------:R-:W5:Y:S04]  /*100d0*/  LDL.LU R88, [R1+0x258] ;  /* 0x0002580001587983 */ /* 0x000f680000300800 */
[----:B------:R-:W-:Y:S04]  /*100e0*/  STL.64 [R1+0x428], R38 ;  /* 0x0004282601007387 */ /* 0x000fe80000100a00 */
[----:B------:R-:W-:Y:S01]  /*100f0*/  STL.64 [R1+0x420], R34 ;  /* 0x0004202201007387 */ /* 0x000fe20000100a00 */
[----:B------:R-:W-:-:S03]  /*10100*/  LEA.HI.X.SX32 R27, R10, R0, 0x2, P1 ;  /* 0x000000000a1b7211 */ /* 0x000fc600008f16ff */
[----:B------:R-:W5:Y:S01]  /*10110*/  LDL.LU R86, [R1+0x254] ;  /* 0x0002540001567983 */ /* 0x000f620000300800 */
[----:B------:R-:W-:-:S03]  /*10120*/  LEA R32, P0, R9, R234, 0x2 ;  /* 0x000000ea09207211 */ /* 0x000fc600078010ff */
[----:B------:R4:W-:Y:S01]  /*10130*/  STL.64 [R1+0x418], R28 ;  /* 0x0004181c01007387 */ /* 0x0009e20000100a00 */
[----:B------:R-:W-:-:S03]  /*10140*/  LEA R24, P4, R8, R234, 0x2 ;  /* 0x000000ea08187211 */ /* 0x000fc600078810ff */
[----:B------:R-:W5:Y:S01]  /*10150*/  LDL.LU R84, [R1+0x250] ;  /* 0x0002500001547983 */ /* 0x000f620000300800 */
[----:B-1----:R-:W-:Y:S02]  /*10160*/  LEA R30, P3, R7, R234, 0x2 ;  /* 0x000000ea071e7211 */ /* 0x002fe400078610ff */
[-C--:B------:R-:W-:Y:S01]  /*10170*/  LEA.HI.X.SX32 R33, R9, R0.reuse, 0x2, P0 ;  /* 0x0000000009217211 */ /* 0x080fe200000f16ff */
[----:B------:R-:W5:Y:S01]  /*10180*/  LDL.LU R82, [R1+0x24c] ;  /* 0x00024c0001527983 */ /* 0x000f620000300800 */
[----:B------:R-:W-:-:S03]  /*10190*/  LEA.HI.X.SX32 R25, R8, R0, 0x2, P4 ;  /* 0x0000000008197211 */ /* 0x000fc600020f16ff */
[----:B------:R1:W-:Y:S01]  /*101a0*/  STL.64 [R1+0x410], R26 ;  /* 0x0004101a01007387 */ /* 0x0003e20000100a00 */
[----:B------:R-:W-:-:S03]  /*101b0*/  LEA R4, P6, R6, R234, 0x2 ;  /* 0x000000ea06047211 */ /* 0x000fc600078c10ff */
[----:B------:R-:W5:Y:S01]  /*101c0*/  LDL.LU R80, [R1+0x248] ;  /* 0x0002480001507983 */ /* 0x000f620000300800 */
[----:B------:R-:W-:-:S03]  /*101d0*/  LEA.HI.X.SX32 R31, R7, R0, 0x2, P3 ;  /* 0x00000000071f7211 */ /* 0x000fc600018f16ff */
[----:B------:R-:W-:Y:S01]  /*101e0*/  STL.64 [R1+0x408], R32 ;  /* 0x0004082001007387 */ /* 0x000fe20000100a00 */
[----:B------:R-:W-:-:S03]  /*101f0*/  LEA.HI.X.SX32 R5, R6, R0, 0x2, P6 ;  /* 0x0000000006057211 */ /* 0x000fc600030f16ff */
[----:B------:R1:W-:Y:S04]  /*10200*/  STL.64 [R1+0x400], R24 ;  /* 0x0004001801007387 */ /* 0x0003e80000100a00 */
[----:B------:R-:W5:Y:S04]  /*10210*/  LDL.LU R78, [R1+0x244] ;  /* 0x00024400014e7983 */ /* 0x000f680000300800 */
[----:B------:R-:W-:Y:S04]  /*10220*/  STL.64 [R1+0x3f8], R30 ;  /* 0x0003f81e01007387 */ /* 0x000fe80000100a00 */
[----:B------:R-:W5:Y:S04]  /*10230*/  LDL.LU R76, [R1+0x240] ;  /* 0x00024000014c7983 */ /* 0x000f680000300800 */
[----:B------:R-:W5:Y:S01]  /*10240*/  LDL.LU R74, [R1+0x23c] ;  /* 0x00023c00014a7983 */ /* 0x000f620000300800 */
[----:B----4-:R-:W-:-:S03]  /*10250*/  LEA R28, P2, R72, R234, 0x2 ;  /* 0x000000ea481c7211 */ /* 0x010fc600078410ff */
[----:B------:R5:W-:Y:S04]  /*10260*/  STL.64 [R1+0x3f0], R4 ;  /* 0x0003f00401007387 */ /* 0x000be80000100a00 */
[----:B------:R-:W4:Y:S01]  /*10270*/  LDL.LU R156, [R1+0x238] ;  /* 0x00023800019c7983 */ /* 0x000f220000300800 */
[----:B------:R-:W-:-:S03]  /*10280*/  LEA.HI.X.SX32 R29, R72, R0, 0x2, P2 ;  /* 0x00000000481d7211 */ /* 0x000fc600010f16ff */
[----:B------:R2:W-:Y:S04]  /*10290*/  STL.64 [R1+0x3e8], R20 ;  /* 0x0003e81401007387 */ /* 0x0005e80000100a00 */
[----:B------:R-:W-:Y:S04]  /*102a0*/  STL.64 [R1+0x3e0], R28 ;  /* 0x0003e01c01007387 */ /* 0x000fe80000100a00 */
[----:B------:R-:W4:Y:S01]  /*102b0*/  LDL.LU R72, [R1+0x234] ;  /* 0x0002340001487983 */ /* 0x000f220000300800 */
[-C--:B-1----:R-:W-:Y:S02]  /*102c0*/  LEA R26, P1, R102, R234.reuse, 0x2 ;  /* 0x000000ea661a7211 */ /* 0x082fe400078210ff */
[----:B---3--:R-:W-:-:S02]  /*102d0*/  LEA R10, P0, R100, R234, 0x2 ;  /* 0x000000ea640a7211 */ /* 0x008fc400078010ff */
[----:B------:R-:W-:Y:S02]  /*102e0*/  LEA.HI.X.SX32 R27, R102, R0, 0x2, P1 ;  /* 0x00000000661b7211 */ /* 0x000fe400008f16ff */
[----:B------:R-:W-:Y:S02]  /*102f0*/  LEA R24, P4, R98, R234, 0x2 ;  /* 0x000000ea62187211 */ /* 0x000fe400078810ff */
[-C--:B------:R-:W-:Y:S01]  /*10300*/  LEA.HI.X.SX32 R11, R100, R0.reuse, 0x2, P0 ;  /* 0x00000000640b7211 */ /* 0x080fe200000f16ff */
[----:B------:R-:W-:Y:S01]  /*10310*/  IMAD R89, R194, UR77, RZ ;  /* 0x0000004dc2597c24 */ /* 0x000fe2000f8e02ff */
[----:B------:R-:W-:Y:S01]  /*10320*/  STL.64 [R1+0x3d8], R26 ;  /* 0x0003d81a01007387 */ /* 0x000fe20000100a00 */
[----:B------:R-:W-:Y:S01]  /*10330*/  LEA.HI.X.SX32 R25, R98, R0, 0x2, P4 ;  /* 0x0000000062197211 */ /* 0x000fe200020f16ff */
[----:B------:R-:W-:Y:S01]  /*10340*/  IMAD R91, R196, UR4, RZ ;  /* 0x00000004c45b7c24 */ /* 0x000fe2000f8e02ff */
[----:B------:R-:W1:Y:S01]  /*10350*/  LDCU UR77, c[0x0][0x3b0] ;  /* 0x00007600ff4d77ac */ /* 0x000e620008000800 */
[----:B------:R-:W3:Y:S04]  /*10360*/  LDL.LU R194, [R1+0x230] ;  /* 0x0002300001c27983 */ /* 0x000ee80000300800 */
[----:B------:R-:W3:Y:S04]  /*10370*/  LDL.LU R102, [R1+0x22c] ;  /* 0x00022c0001667983 */ /* 0x000ee80000300800 */
[----:B------:R1:W-:Y:S04]  /*10380*/  STL.64 [R1+0x3d0], R10 ;  /* 0x0003d00a01007387 */ /* 0x0003e80000100a00 */
[----:B------:R-:W3:Y:S04]  /*10390*/  LDL.LU R100, [R1+0x228] ;  /* 0x0002280001647983 */ /* 0x000ee80000300800 */
[----:B------:R-:W-:Y:S01]  /*103a0*/  STL.64 [R1+0x3c8], R24 ;  /* 0x0003c81801007387 */ /* 0x000fe20000100a00 */
[----:B--2---:R-:W-:-:S04]  /*103b0*/  LEA R18, P3, R96, R234, 0x2 ;  /* 0x000000ea60127211 */ /* 0x004fc800078610ff */
[----:B------:R-:W-:Y:S02]  /*103c0*/  LEA.HI.X.SX32 R19, R96, R0, 0x2, P3 ;  /* 0x0000000060137211 */ /* 0x000fe400018f16ff */
[----:B-----5:R-:W-:-:S03]  /*103d0*/  LEA R4, P6, R94, R234, 0x2 ;  /* 0x000000ea5e047211 */ /* 0x020fc600078c10ff */
[----:B------:R2:W-:Y:S01]  /*103e0*/  STL.64 [R1+0x3c0], R18 ;  /* 0x0003c01201007387 */ /* 0x0005e20000100a00 */
[----:B------:R-:W-:-:S03]  /*103f0*/  LEA.HI.X.SX32 R5, R94, R0, 0x2, P6 ;  /* 0x000000005e057211 */ /* 0x000fc600030f16ff */
[----:B------:R-:W5:Y:S01]  /*10400*/  LDL.LU R98, [R1+0x224] ;  /* 0x0002240001627983 */ /* 0x000f620000300800 */
[-C--:B------:R-:W-:Y:S02]  /*10410*/  LEA R20, P5, R92, R234.reuse, 0x2 ;  /* 0x000000ea5c147211 */ /* 0x080fe400078a10ff */
[----:B------:R-:W-:Y:S02]  /*10420*/  LEA R6, P2, R90, R234, 0x2 ;  /* 0x000000ea5a067211 */ /* 0x000fe400078410ff */
[-C--:B------:R-:W-:Y:S01]  /*10430*/  LEA.HI.X.SX32 R21, R92, R0.reuse, 0x2, P5 ;  /* 0x000000005c157211 */ /* 0x080fe200028f16ff */
[----:B------:R1:W-:Y:S01]  /*10440*/  STL.64 [R1+0x3b8], R4 ;  /* 0x0003b80401007387 */ /* 0x0003e20000100a00 */
[----:B------:R-:W-:-:S03]  /*10450*/  LEA.HI.X.SX32 R7, R90, R0, 0x2, P2 ;  /* 0x000000005a077211 */ /* 0x000fc600010f16ff */
[----:B------:R-:W5:Y:S01]  /*10460*/  LDL.LU R96, [R1+0x220] ;  /* 0x0002200001607983 */ /* 0x000f620000300800 */
[----:B------:R-:W-:-:S03]  /*10470*/  LEA R8, P1, R88, R234, 0x2 ;  /* 0x000000ea58087211 */ /* 0x000fc600078210ff */
[----:B------:R-:W5:Y:S01]  /*10480*/  LDL.LU R94, [R1+0x21c] ;  /* 0x00021c00015e7983 */ /* 0x000f620000300800 */
[----:B------:R-:W-:-:S03]  /*10490*/  LEA.HI.X.SX32 R9, R88, R0, 0x2, P1 ;  /* 0x0000000058097211 */ /* 0x000fc600008f16ff */
[----:B------:R2:W-:Y:S04]  /*104a0*/  STL.64 [R1+0x3b0], R20 ;  /* 0x0003b01401007387 */ /* 0x0005e80000100a00 */
[----:B------:R-:W5:Y:S01]  /*104b0*/  LDL.LU R92, [R1+0x218] ;  /* 0x00021800015c7983 */ /* 0x000f620000300800 */
[----:B-1----:R-:W-:-:S04]  /*104c0*/  LEA R10, P0, R86, R234, 0x2 ;  /* 0x000000ea560a7211 */ /* 0x002fc800078010ff */
[----:B------:R-:W-:Y:S01]  /*104d0*/  LEA.HI.X.SX32 R11, R86, R0, 0x2, P0 ;  /* 0x00000000560b7211 */ /* 0x000fe200000f16ff */
[----:B------:R1:W-:Y:S01]  /*104e0*/  STL.64 [R1+0x3a8], R6 ;  /* 0x0003a80601007387 */ /* 0x0003e20000100a00 */
[----:B------:R-:W-:-:S03]  /*104f0*/  LEA R22, P4, R84, R234, 0x2 ;  /* 0x000000ea54167211 */ /* 0x000fc600078810ff */
[----:B------:R1:W-:Y:S01]  /*10500*/  STL.64 [R1+0x3a0], R8 ;  /* 0x0003a00801007387 */ /* 0x0003e20000100a00 */
[----:B--2---:R-:W-:-:S03]  /*10510*/  LEA R18, P3, R82, R234, 0x2 ;  /* 0x000000ea52127211 */ /* 0x004fc600078610ff */
[----:B------:R-:W2:Y:S01]  /*10520*/  LDL.LU R90, [R1+0x214] ;  /* 0x00021400015a7983 */ /* 0x000ea20000300800 */
[----:B------:R-:W-:-:S03]  /*10530*/  LEA.HI.X.SX32 R23, R84, R0, 0x2, P4 ;  /* 0x0000000054177211 */ /* 0x000fc600020f16ff */
[----:B------:R4:W-:Y:S01]  /*10540*/  STL.64 [R1+0x398], R10 ;  /* 0x0003980a01007387 */ /* 0x0009e20000100a00 */
[----:B------:R-:W-:Y:S02]  /*10550*/  LEA.HI.X.SX32 R19, R82, R0, 0x2, P3 ;  /* 0x0000000052137211 */ /* 0x000fe400018f16ff */
[C---:B------:R-:W-:Y:S01]  /*10560*/  LEA R4, P6, R80.reuse, R234, 0x2 ;  /* 0x000000ea50047211 */ /* 0x040fe200078c10ff */
[----:B------:R-:W2:Y:S04]  /*10570*/  LDL.LU R88, [R1+0x210] ;  /* 0x0002100001587983 */ /* 0x000ea80000300800 */
[----:B------:R-:W2:Y:S01]  /*10580*/  LDL.LU R86, [R1+0x20c] ;  /* 0x00020c0001567983 */ /* 0x000ea20000300800 */
[----:B------:R-:W-:-:S03]  /*10590*/  LEA.HI.X.SX32 R5, R80, R0, 0x2, P6 ;  /* 0x0000000050057211 */ /* 0x000fc600030f16ff */
[----:B------:R4:W-:Y:S04]  /*105a0*/  STL.64 [R1+0x390], R22 ;  /* 0x0003901601007387 */ /* 0x0009e80000100a00 */
[----:B------:R-:W2:Y:S01]  /*105b0*/  LDL.LU R84, [R1+0x204] ;  /* 0x0002040001547983 */ /* 0x000ea20000300800 */
[----:B------:R-:W-:-:S03]  /*105c0*/  LEA R20, P5, R78, R234, 0x2 ;  /* 0x000000ea4e147211 */ /* 0x000fc600078a10ff */
[----:B------:R3:W-:Y:S01]  /*105d0*/  STL.64 [R1+0x388], R18 ;  /* 0x0003881201007387 */ /* 0x0007e20000100a00 */
[----:B------:R-:W-:Y:S02]  /*105e0*/  LEA.HI.X.SX32 R21, R78, R0, 0x2, P5 ;  /* 0x000000004e157211 */ /* 0x000fe400028f16ff */
[-C--:B-1----:R-:W-:Y:S01]  /*105f0*/  LEA R6, P2, R76, R234.reuse, 0x2 ;  /* 0x000000ea4c067211 */ /* 0x082fe200078410ff */
[----:B------:R-:W2:Y:S01]  /*10600*/  LDL.LU R82, [R1+0x200] ;  /* 0x0002000001527983 */ /* 0x000ea20000300800 */
[----:B------:R-:W-:-:S03]  /*10610*/  LEA R8, P1, R74, R234, 0x2 ;  /* 0x000000ea4a087211 */ /* 0x000fc600078210ff */
[----:B------:R1:W-:Y:S01]  /*10620*/  STL.64 [R1+0x380], R4 ;  /* 0x0003800401007387 */ /* 0x0003e20000100a00 */
[----:B------:R-:W-:-:S03]  /*10630*/  LEA.HI.X.SX32 R7, R76, R0, 0x2, P2 ;  /* 0x000000004c077211 */ /* 0x000fc600010f16ff */
[----:B------:R-:W2:Y:S01]  /*10640*/  LDL.LU R80, [R1+0x1fc] ;  /* 0x0001fc0001507983 */ /* 0x000ea20000300800 */
[----:B------:R-:W-:Y:S02]  /*10650*/  LEA.HI.X.SX32 R9, R74, R0, 0x2, P1 ;  /* 0x000000004a097211 */ /* 0x000fe400008f16ff */
[C---:B----4-:R-:W-:Y:S01]  /*10660*/  LEA R10, P0, R156.reuse, R234, 0x2 ;  /* 0x000000ea9c0a7211 */ /* 0x050fe200078010ff */
[----:B------:R-:W4:Y:S03]  /*10670*/  LDL.LU R78, [R1+0x1f8] ;  /* 0x0001f800014e7983 */ /* 0x000f260000300800 */
[----:B------:R-:W-:Y:S01]  /*10680*/  LEA.HI.X.SX32 R11, R156, R0, 0x2, P0 ;  /* 0x000000009c0b7211 */ /* 0x000fe200000f16ff */
[----:B------:R1:W-:Y:S04]  /*10690*/  STL.64 [R1+0x378], R20 ;  /* 0x0003781401007387 */ /* 0x0003e80000100a00 */
[----:B------:R-:W4:Y:S04]  /*106a0*/  LDL.LU R76, [R1+0x1f4] ;  /* 0x0001f400014c7983 */ /* 0x000f280000300800 */
[----:B------:R5:W-:Y:S04]  /*106b0*/  STL.64 [R1+0x370], R6 ;  /* 0x0003700601007387 */ /* 0x000be80000100a00 */
[----:B------:R1:W-:Y:S04]  /*106c0*/  STL.64 [R1+0x368], R8 ;  /* 0x0003680801007387 */ /* 0x0003e80000100a00 */
[----:B------:R-:W4:Y:S01]  /*106d0*/  LDL.LU R74, [R1+0x1f0] ;  /* 0x0001f000014a7983 */ /* 0x000f220000300800 */
[----:B------:R-:W-:-:S03]  /*106e0*/  LEA R22, P4, R72, R234, 0x2 ;  /* 0x000000ea48167211 */ /* 0x000fc600078810ff */
[----:B------:R3:W-:Y:S04]  /*106f0*/  STL.64 [R1+0x360], R10 ;  /* 0x0003600a01007387 */ /* 0x0007e80000100a00 */
[----:B------:R-:W4:Y:S01]  /*10700*/  LDL.LU R156, [R1+0x1ec] ;  /* 0x0001ec00019c7983 */ /* 0x000f220000300800 */
[----:B------:R-:W-:-:S03]  /*10710*/  LEA.HI.X.SX32 R23, R72, R0, 0x2, P4 ;  /* 0x0000000048177211 */ /* 0x000fc600020f16ff */
[----:B------:R-:W4:Y:S01]  /*10720*/  LDL.LU R72, [R1+0x1e8] ;  /* 0x0001e80001487983 */ /* 0x000f220000300800 */
[-C--:B---3--:R-:W-:Y:S02]  /*10730*/  LEA R18, P3, R194, R234.reuse, 0x2 ;  /* 0x000000eac2127211 */ /* 0x088fe400078610ff */
[----:B-1----:R-:W-:Y:S02]  /*10740*/  LEA R4, P6, R102, R234, 0x2 ;  /* 0x000000ea66047211 */ /* 0x002fe400078c10ff */
[----:B------:R-:W-:Y:S02]  /*10750*/  LEA.HI.X.SX32 R19, R194, R0, 0x2, P3 ;  /* 0x00000000c2137211 */ /* 0x000fe400018f16ff */
[----:B------:R-:W-:Y:S02]  /*10760*/  LEA R20, P5, R100, R234, 0x2 ;  /* 0x000000ea64147211 */ /* 0x000fe400078a10ff */
[-C--:B------:R-:W-:Y:S01]  /*10770*/  LEA.HI.X.SX32 R5, R102, R0.reuse, 0x2, P6 ;  /* 0x0000000066057211 */ /* 0x080fe200030f16ff */
[----:B------:R1:W-:Y:S01]  /*10780*/  STL.64 [R1+0x358], R22 ;  /* 0x0003581601007387 */ /* 0x0003e20000100a00 */
[----:B------:R-:W-:-:S03]  /*10790*/  LEA.HI.X.SX32 R21, R100, R0, 0x2, P5 ;  /* 0x0000000064157211 */ /* 0x000fc600028f16ff */
[----:B------:R2:W-:Y:S04]  /*107a0*/  STL.64 [R1+0x350], R18 ;  /* 0x0003501201007387 */ /* 0x0005e80000100a00 */
[----:B------:R3:W-:Y:S04]  /*107b0*/  STL.64 [R1+0x348], R4 ;  /* 0x0003480401007387 */ /* 0x0007e80000100a00 */
[----:B------:R-:W4:Y:S04]  /*107c0*/  LDL.LU R25, [R1+0x1e4] ;  /* 0x0001e40001197983 */ /* 0x000f280000300800 */
[----:B------:R1:W-:Y:S04]  /*107d0*/  STL.64 [R1+0x340], R20 ;  /* 0x0003401401007387 */ /* 0x0003e80000100a00 */
[----:B------:R-:W4:Y:S01]  /*107e0*/  LDL.LU R24, [R1+0x1e0] ;  /* 0x0001e00001187983 */ /* 0x000f220000300800 */
[----:B-----5:R-:W-:-:S04]  /*107f0*/  LEA R6, P2, R98, R234, 0x2 ;  /* 0x000000ea62067211 */ /* 0x020fc800078410ff */
[----:B------:R-:W-:Y:S02]  /*10800*/  LEA.HI.X.SX32 R7, R98, R0, 0x2, P2 ;  /* 0x0000000062077211 */ /* 0x000fe400010f16ff */
[-C--:B------:R-:W-:Y:S02]  /*10810*/  LEA R8, P1, R96, R234.reuse, 0x2 ;  /* 0x000000ea60087211 */ /* 0x080fe400078210ff */
[----:B------:R-:W-:Y:S02]  /*10820*/  LEA R10, P0, R94, R234, 0x2 ;  /* 0x000000ea5e0a7211 */ /* 0x000fe400078010ff */
[-C--:B------:R-:W-:Y:S02]  /*10830*/  LEA.HI.X.SX32 R9, R96, R0.reuse, 0x2, P1 ;  /* 0x0000000060097211 */ /* 0x080fe400008f16ff */
[----:B------:R-:W-:Y:S02]  /*10840*/  LEA.HI.X.SX32 R11, R94, R0, 0x2, P0 ;  /* 0x000000005e0b7211 */ /* 0x000fe400000f16ff */
[C---:B-1----:R-:W-:Y:S01]  /*10850*/  LEA R22, P4, R92.reuse, R234, 0x2 ;  /* 0x000000ea5c167211 */ /* 0x042fe200078810ff */
[----:B------:R1:W-:Y:S03]  /*10860*/  STL.64 [R1+0x338], R6 ;  /* 0x0003380601007387 */ /* 0x0003e60000100a00 */
[----:B------:R-:W-:Y:S01]  /*10870*/  LEA.HI.X.SX32 R23, R92, R0, 0x2, P4 ;  /* 0x000000005c177211 */ /* 0x000fe200020f16ff */
[----:B------:R-:W5:Y:S04]  /*10880*/  LDL.LU R198, [R1+0x1dc] ;  /* 0x0001dc0001c67983 */ /* 0x000f680000300800 */
[----:B------:R1:W-:Y:S01]  /*10890*/  STL.64 [R1+0x330], R8 ;  /* 0x0003300801007387 */ /* 0x0003e20000100a00 */
[----:B--2---:R-:W-:-:S03]  /*108a0*/  LEA R18, P3, R90, R234, 0x2 ;  /* 0x000000ea5a127211 */ /* 0x004fc600078610ff */
[----:B------:R2:W-:Y:S01]  /*108b0*/  STL.64 [R1+0x328], R10 ;  /* 0x0003280a01007387 */ /* 0x0005e20000100a00 */
[----:B------:R-:W-:-:S03]  /*108c0*/  LEA.HI.X.SX32 R19, R90, R0, 0x2, P3 ;  /* 0x000000005a137211 */ /* 0x000fc600018f16ff */
[----:B------:R-:W5:Y:S01]  /*108d0*/  LDL.LU R196, [R1+0x1d8] ;  /* 0x0001d80001c47983 */ /* 0x000f620000300800 */
[-C--:B---3--:R-:W-:Y:S02]  /*108e0*/  LEA R4, P6, R88, R234.reuse, 0x2 ;  /* 0x000000ea58047211 */ /* 0x088fe400078c10ff */
[----:B------:R-:W-:Y:S01]  /*108f0*/  LEA R20, P5, R86, R234, 0x2 ;  /* 0x000000ea56147211 */ /* 0x000fe200078a10ff */
[----:B------:R4:W-:Y:S01]  /*10900*/  STL.64 [R1+0x320], R22 ;  /* 0x0003201601007387 */ /* 0x0009e20000100a00 */
[-C--:B------:R-:W-:Y:S02]  /*10910*/  LEA.HI.X.SX32 R5, R88, R0.reuse, 0x2, P6 ;  /* 0x0000000058057211 */ /* 0x080fe400030f16ff */
[----:B------:R-:W-:Y:S01]  /*10920*/  LEA.HI.X.SX32 R21, R86, R0, 0x2, P5 ;  /* 0x0000000056157211 */ /* 0x000fe200028f16ff */
[----:B------:R-:W3:Y:S01]  /*10930*/  LDL.LU R194, [R1+0x1d4] ;  /* 0x0001d40001c27983 */ /* 0x000ee20000300800 */
[----:B-1----:R-:W-:-:S03]  /*10940*/  LEA R6, P2, R84, R234, 0x2 ;  /* 0x000000ea54067211 */ /* 0x002fc600078410ff */
[----:B------:R1:W-:Y:S01]  /*10950*/  STL.64 [R1+0x318], R18 ;  /* 0x0003181201007387 */ /* 0x0003e20000100a00 */
[----:B------:R-:W-:-:S03]  /*10960*/  LEA.HI.X.SX32 R7, R84, R0, 0x2, P2 ;  /* 0x0000000054077211 */ /* 0x000fc600010f16ff */
[----:B------:R-:W3:Y:S01]  /*10970*/  LDL.LU R102, [R1+0x1d0] ;  /* 0x0001d00001667983 */ /* 0x000ee20000300800 */
[----:B------:R-:W-:-:S03]  /*10980*/  LEA R8, P1, R82, R234, 0x2 ;  /* 0x000000ea52087211 */ /* 0x000fc600078210ff */
[----:B------:R1:W-:Y:S01]  /*10990*/  STL.64 [R1+0x310], R4 ;  /* 0x0003100401007387 */ /* 0x0003e20000100a00 */
[----:B------:R-:W-:-:S03]  /*109a0*/  LEA.HI.X.SX32 R9, R82, R0, 0x2, P1 ;  /* 0x0000000052097211 */ /* 0x000fc600008f16ff */
[----:B------:R1:W-:Y:S01]  /*109b0*/  STL.64 [R1+0x308], R20 ;  /* 0x0003081401007387 */ /* 0x0003e20000100a00 */
[----:B--2---:R-:W-:-:S03]  /*109c0*/  LEA R10, P0, R80, R234, 0x2 ;  /* 0x000000ea500a7211 */ /* 0x004fc600078010ff */
[----:B------:R-:W2:Y:S01]  /*109d0*/  LDL.LU R100, [R1+0x1cc] ;  /* 0x0001cc0001647983 */ /* 0x000ea20000300800 */
[----:B----4-:R-:W-:-:S03]  /*109e0*/  LEA R22, P4, R78, R234, 0x2 ;  /* 0x000000ea4e167211 */ /* 0x010fc600078810ff */
[----:B------:R4:W-:Y:S01]  /*109f0*/  STL.64 [R1+0x300], R6 ;  /* 0x0003000601007387 */ /* 0x0009e20000100a00 */
[----:B------:R-:W-:-:S03]  /*10a00*/  LEA.HI.X.SX32 R11, R80, R0, 0x2, P0 ;  /* 0x00000000500b7211 */ /* 0x000fc600000f16ff */
[----:B------:R-:W2:Y:S01]  /*10a10*/  LDL.LU R98, [R1+0x1c8] ;  /* 0x0001c80001627983 */ /* 0x000ea20000300800 */
[----:B------:R-:W-:-:S03]  /*10a20*/  LEA.HI.X.SX32 R23, R78, R0, 0x2, P4 ;  /* 0x000000004e177211 */ /* 0x000fc600020f16ff */
[----:B------:R-:W2:Y:S01]  /*10a30*/  LDL.LU R96, [R1+0x1c4] ;  /* 0x0001c40001607983 */ /* 0x000ea20000300800 */
[----:B-1----:R-:W-:-:S03]  /*10a40*/  LEA R18, P3, R76, R234, 0x2 ;  /* 0x000000ea4c127211 */ /* 0x002fc600078610ff */
[----:B------:R-:W2:Y:S04]  /*10a50*/  LDL.LU R94, [R1+0x1c0] ;  /* 0x0001c000015e7983 */ /* 0x000ea80000300800 */
[----:B------:R1:W-:Y:S01]  /*10a60*/  STL.64 [R1+0x2f8], R8 ;  /* 0x0002f80801007387 */ /* 0x0003e20000100a00 */
[----:B------:R-:W-:Y:S02]  /*10a70*/  LEA.HI.X.SX32 R19, R76, R0, 0x2, P3 ;  /* 0x000000004c137211 */ /* 0x000fe400018f16ff */
[C---:B------:R-:W-:Y:S01]  /*10a80*/  LEA R4, P6, R74.reuse, R234, 0x2 ;  /* 0x000000ea4a047211 */ /* 0x040fe200078c10ff */
[----:B------:R-:W2:Y:S04]  /*10a90*/  LDL.LU R92, [R1+0x1bc] ;  /* 0x0001bc00015c7983 */ /* 0x000ea80000300800 */
[----:B------:R1:W-:Y:S01]  /*10aa0*/  STL.64 [R1+0x2f0], R10 ;  /* 0x0002f00a01007387 */ /* 0x0003e20000100a00 */
[----:B------:R-:W-:-:S03]  /*10ab0*/  LEA.HI.X.SX32 R5, R74, R0, 0x2, P6 ;  /* 0x000000004a057211 */ /* 0x000fc600030f16ff */
[----:B------:R-:W2:Y:S01]  /*10ac0*/  LDL.LU R90, [R1+0x1b8] ;  /* 0x0001b800015a7983 */ /* 0x000ea20000300800 */
[----:B------:R-:W-:-:S03]  /*10ad0*/  LEA R20, P5, R156, R234, 0x2 ;  /* 0x000000ea9c147211 */ /* 0x000fc600078a10ff */
[----:B------:R-:W2:Y:S04]  /*10ae0*/  LDL.LU R88, [R1+0x1b4] ;  /* 0x0001b40001587983 */ /* 0x000ea80000300800 */
[----:B------:R5:W-:Y:S01]  /*10af0*/  STL.64 [R1+0x2e8], R22 ;  /* 0x0002e81601007387 */ /* 0x000be20000100a00 */
[----:B------:R-:W-:-:S03]  /*10b00*/  LEA.HI.X.SX32 R21, R156, R0, 0x2, P5 ;  /* 0x000000009c157211 */ /* 0x000fc600028f16ff */
[----:B------:R-:W2:Y:S04]  /*10b10*/  LDL.LU R86, [R1+0x1b0] ;  /* 0x0001b00001567983 */ /* 0x000ea80000300800 */
[----:B------:R-:W2:Y:S04]  /*10b20*/  LDL.LU R84, [R1+0x1ac] ;  /* 0x0001ac0001547983 */ /* 0x000ea80000300800 */
[----:B------:R-:W2:Y:S01]  /*10b30*/  LDL.LU R82, [R1+0x1a8] ;  /* 0x0001a80001527983 */ /* 0x000ea20000300800 */
[----:B----4-:R-:W-:-:S03]  /*10b40*/  LEA R6, P2, R72, R234, 0x2 ;  /* 0x000000ea48067211 */ /* 0x010fc600078410ff */
[----:B------:R4:W-:Y:S04]  /*10b50*/  STL.64 [R1+0x2e0], R18 ;  /* 0x0002e01201007387 */ /* 0x0009e80000100a00 */
[----:B------:R-:W2:Y:S04]  /*10b60*/  LDL.LU R80, [R1+0x1a4] ;  /* 0x0001a40001507983 */ /* 0x000ea80000300800 */
[----:B------:R3:W-:Y:S04]  /*10b70*/  STL.64 [R1+0x2d8], R4 ;  /* 0x0002d80401007387 */ /* 0x0007e80000100a00 */
[----:B------:R-:W2:Y:S01]  /*10b80*/  LDL.LU R78, [R1+0x1a0] ;  /* 0x0001a000014e7983 */ /* 0x000ea20000300800 */
[----:B------:R-:W-:-:S03]  /*10b90*/  LEA.HI.X.SX32 R7, R72, R0, 0x2, P2 ;  /* 0x0000000048077211 */ /* 0x000fc600010f16ff */
[----:B------:R-:W2:Y:S04]  /*10ba0*/  LDL.LU R76, [R1+0x19c] ;  /* 0x00019c00014c7983 */ /* 0x000ea80000300800 */
[----:B------:R1:W-:Y:S04]  /*10bb0*/  STL.64 [R1+0x2d0], R20 ;  /* 0x0002d01401007387 */ /* 0x0003e80000100a00 */
[----:B------:R-:W2:Y:S04]  /*10bc0*/  LDL.LU R74, [R1+0x150] ;  /* 0x00015000014a7983 */ /* 0x000ea80000300800 */
[----:B------:R-:W2:Y:S04]  /*10bd0*/  LDL.LU R156, [R1+0x14c] ;  /* 0x00014c00019c7983 */ /* 0x000ea80000300800 */
[----:B------:R-:W2:Y:S01]  /*10be0*/  LDL.LU R72, [R1+0x148] ;  /* 0x0001480001487983 */ /* 0x000ea20000300800 */
[----:B-1----:R-:W-:-:S02]  /*10bf0*/  LEA R8, P1, R25, R234, 0x2 ;  /* 0x000000ea19087211 */ /* 0x002fc400078210ff */
[C---:B------:R-:W-:Y:S02]  /*10c00*/  LEA R10, P0, R24.reuse, R234, 0x2 ;  /* 0x000000ea180a7211 */ /* 0x040fe400078010ff */
[-C--:B------:R-:W-:Y:S02]  /*10c10*/  LEA.HI.X.SX32 R9, R25, R0.reuse, 0x2, P1 ;  /* 0x0000000019097211 */ /* 0x080fe400008f16ff */
[----:B------:R-:W-:Y:S01]  /*10c20*/  LEA.HI.X.SX32 R11, R24, R0, 0x2, P0 ;  /* 0x00000000180b7211 */ /* 0x000fe200000f16ff */
[----:B------:R2:W-:Y:S04]  /*10c30*/  STL.64 [R1+0x2c8], R6 ;  /* 0x0002c80601007387 */ /* 0x0005e80000100a00 */
[----:B------:R1:W-:Y:S04]  /*10c40*/  STL.64 [R1+0x2c0], R8 ;  /* 0x0002c00801007387 */ /* 0x0003e80000100a00 */
[----:B------:R1:W-:Y:S01]  /*10c50*/  STL.64 [R1+0x2b8], R10 ;  /* 0x0002b80a01007387 */ /* 0x0003e20000100a00 */
[----:B------:R-:W-:-:S02]  /*10c60*/  IMAD.MOV.U32 R68, RZ, RZ, R107 ;  /* 0x000000ffff447224 */ /* 0x000fc400078e006b */
[----:B------:R-:W-:Y:S01]  /*10c70*/  IMAD R37, R37, UR54, RZ ;  /* 0x0000003625257c24 */ /* 0x000fe2000f8e02ff */
[----:B------:R-:W1:Y:S01]  /*10c80*/  LDCU UR54, c[0x0][0x3b0] ;  /* 0x00007600ff3677ac */ /* 0x000e620008000800 */
[----:B-----5:R-:W-:-:S04]  /*10c90*/  LEA R22, P4, R198, R234, 0x2 ;  /* 0x000000eac6167211 */ /* 0x020fc800078810ff */
[----:B------:R-:W-:Y:S02]  /*10ca0*/  LEA.HI.X.SX32 R23, R198, R0, 0x2, P4 ;  /* 0x00000000c6177211 */ /* 0x000fe400020f16ff */
[----:B----4-:R-:W-:-:S03]  /*10cb0*/  LEA R18, P3, R196, R234, 0x2 ;  /* 0x000000eac4127211 */ /* 0x010fc600078610ff */
[----:B------:R4:W-:Y:S01]  /*10cc0*/  STL.64 [R1+0x2b0], R22 ;  /* 0x0002b01601007387 */ /* 0x0009e20000100a00 */
[----:B------:R-:W-:Y:S02]  /*10cd0*/  LEA.HI.X.SX32 R19, R196, R0, 0x2, P3 ;  /* 0x00000000c4137211 */ /* 0x000fe400018f16ff */
[----:B---3--:R-:W-:-:S04]  /*10ce0*/  LEA R4, P6, R194, R234, 0x2 ;  /* 0x000000eac2047211 */ /* 0x008fc800078c10ff */
[----:B------:R-:W-:Y:S02]  /*10cf0*/  LEA.HI.X.SX32 R5, R194, R0, 0x2, P6 ;  /* 0x00000000c2057211 */ /* 0x000fe400030f16ff */
[C---:B------:R-:W-:Y:S01]  /*10d00*/  LEA R20, P5, R102.reuse, R234, 0x2 ;  /* 0x000000ea66147211 */ /* 0x040fe200078a10ff */
[----:B------:R3:W-:Y:S03]  /*10d10*/  STL.64 [R1+0x2a8], R18 ;  /* 0x0002a81201007387 */ /* 0x0007e60000100a00 */
[----:B------:R-:W-:Y:S01]  /*10d20*/  LEA.HI.X.SX32 R21, R102, R0, 0x2, P5 ;  /* 0x0000000066157211 */ /* 0x000fe200028f16ff */
[----:B------:R5:W-:Y:S01]  /*10d30*/  STL.64 [R1+0x2a0], R4 ;  /* 0x0002a00401007387 */ /* 0x000be20000100a00 */
[----:B--2---:R-:W-:-:S04]  /*10d40*/  LEA R6, P2, R100, R234, 0x2 ;  /* 0x000000ea64067211 */ /* 0x004fc800078410ff */
[----:B------:R-:W-:Y:S02]  /*10d50*/  LEA.HI.X.SX32 R7, R100, R0, 0x2, P2 ;  /* 0x0000000064077211 */ /* 0x000fe400010f16ff */
[-C--:B-1----:R-:W-:Y:S02]  /*10d60*/  LEA R8, P1, R98, R234.reuse, 0x2 ;  /* 0x000000ea62087211 */ /* 0x082fe400078210ff */
[----:B------:R-:W-:Y:S02]  /*10d70*/  LEA R10, P0, R96, R234, 0x2 ;  /* 0x000000ea600a7211 */ /* 0x000fe400078010ff */
[----:B------:R-:W-:Y:S02]  /*10d80*/  LEA.HI.X.SX32 R9, R98, R0, 0x2, P1 ;  /* 0x0000000062097211 */ /* 0x000fe400008f16ff */
[----:B----4-:R-:W-:Y:S01]  /*10d90*/  LEA R22, P4, R94, R234, 0x2 ;  /* 0x000000ea5e167211 */ /* 0x010fe200078810ff */
[----:B------:R1:W-:Y:S01]  /*10da0*/  STL.64 [R1+0x298], R20 ;  /* 0x0002981401007387 */ /* 0x0003e20000100a00 */
[----:B------:R-:W-:-:S02]  /*10db0*/  LEA.HI.X.SX32 R11, R96, R0, 0x2, P0 ;  /* 0x00000000600b7211 */ /* 0x000fc400000f16ff */
[----:B------:R-:W-:Y:S01]  /*10dc0*/  LEA.HI.X.SX32 R23, R94, R0, 0x2, P4 ;  /* 0x000000005e177211 */ /* 0x000fe200020f16ff */
[----:B------:R2:W-:Y:S01]  /*10dd0*/  STL.64 [R1+0x290], R6 ;  /* 0x0002900601007387 */ /* 0x0005e20000100a00 */
[----:B---3--:R-:W-:-:S03]  /*10de0*/  LEA R18, P3, R92, R234, 0x2 ;  /* 0x000000ea5c127211 */ /* 0x008fc600078610ff */
[----:B------:R3:W-:Y:S01]  /*10df0*/  STL.64 [R1+0x288], R8 ;  /* 0x0002880801007387 */ /* 0x0007e20000100a00 */
[----:B------:R-:W-:Y:S02]  /*10e00*/  LEA.HI.X.SX32 R19, R92, R0, 0x2, P3 ;  /* 0x000000005c137211 */ /* 0x000fe400018f16ff */
[-C--:B-----5:R-:W-:Y:S01]  /*10e10*/  LEA R4, P6, R90, R234.reuse, 0x2 ;  /* 0x000000ea5a047211 */ /* 0x0a0fe200078c10ff */
[----:B------:R4:W-:Y:S01]  /*10e20*/  STL.64 [R1+0x280], R10 ;  /* 0x0002800a01007387 */ /* 0x0009e20000100a00 */
[----:B-1----:R-:W-:Y:S02]  /*10e30*/  LEA R20, P5, R88, R234, 0x2 ;  /* 0x000000ea58147211 */ /* 0x002fe400078a10ff */
[-C--:B------:R-:W-:Y:S01]  /*10e40*/  LEA.HI.X.SX32 R5, R90, R0.reuse, 0x2, P6 ;  /* 0x000000005a057211 */ /* 0x080fe200030f16ff */
[----:B------:R1:W-:Y:S01]  /*10e50*/  STL.64 [R1+0x278], R22 ;  /* 0x0002781601007387 */ /* 0x0003e20000100a00 */
[----:B------:R-:W-:Y:S02]  /*10e60*/  LEA.HI.X.SX32 R21, R88, R0, 0x2, P5 ;  /* 0x0000000058157211 */ /* 0x000fe400028f16ff */
[----:B--2---:R-:W-:-:S02]  /*10e70*/  LEA R6, P2, R86, R234, 0x2 ;  /* 0x000000ea56067211 */ /* 0x004fc400078410ff */
[----:B---3--:R-:W-:Y:S02]  /*10e80*/  LEA R8, P1, R84, R234, 0x2 ;  /* 0x000000ea54087211 */ /* 0x008fe400078210ff */
[----:B------:R-:W-:Y:S02]  /*10e90*/  LEA.HI.X.SX32 R7, R86, R0, 0x2, P2 ;  /* 0x0000000056077211 */ /* 0x000fe400010f16ff */
[----:B----4-:R-:W-:Y:S01]  /*10ea0*/  LEA R10, P0, R82, R234, 0x2 ;  /* 0x000000ea520a7211 */ /* 0x010fe200078010ff */
[----:B------:R2:W-:Y:S01]  /*10eb0*/  STL.64 [R1+0x270], R18 ;  /* 0x0002701201007387 */ /* 0x0005e20000100a00 */
[-C--:B------:R-:W-:Y:S02]  /*10ec0*/  LEA.HI.X.SX32 R9, R84, R0.reuse, 0x2, P1 ;  /* 0x0000000054097211 */ /* 0x080fe400008f16ff */
[----:B------:R-:W-:Y:S01]  /*10ed0*/  LEA.HI.X.SX32 R11, R82, R0, 0x2, P0 ;  /* 0x00000000520b7211 */ /* 0x000fe200000f16ff */
[----:B------:R3:W-:Y:S01]  /*10ee0*/  STL.64 [R1+0x268], R4 ;  /* 0x0002680401007387 */ /* 0x0007e20000100a00 */
[----:B-1----:R-:W-:-:S03]  /*10ef0*/  LEA R22, P4, R80, R234, 0x2 ;  /* 0x000000ea50167211 */ /* 0x002fc600078810ff */
[----:B------:R1:W-:Y:S01]  /*10f00*/  STL.64 [R1+0x260], R20 ;  /* 0x0002601401007387 */ /* 0x0003e20000100a00 */
[----:B------:R-:W-:-:S03]  /*10f10*/  LEA.HI.X.SX32 R23, R80, R0, 0x2, P4 ;  /* 0x0000000050177211 */ /* 0x000fc600020f16ff */
[----:B------:R4:W-:Y:S01]  /*10f20*/  STL.64 [R1+0x258], R6 ;  /* 0x0002580601007387 */ /* 0x0009e20000100a00 */
[----:B--2---:R-:W-:-:S03]  /*10f30*/  LEA R18, P3, R78, R234, 0x2 ;  /* 0x000000ea4e127211 */ /* 0x004fc600078610ff */
[----:B------:R-:W-:Y:S01]  /*10f40*/  STL.64 [R1+0x250], R8 ;  /* 0x0002500801007387 */ /* 0x000fe20000100a00 */
[----:B---3--:R-:W-:-:S03]  /*10f50*/  LEA R4, P6, R76, R234, 0x2 ;  /* 0x000000ea4c047211 */ /* 0x008fc600078c10ff */
[----:B------:R2:W-:Y:S01]  /*10f60*/  STL.64 [R1+0x248], R10 ;  /* 0x0002480a01007387 */ /* 0x0005e20000100a00 */
[-C--:B------:R-:W-:Y:S02]  /*10f70*/  LEA.HI.X.SX32 R19, R78, R0.reuse, 0x2, P3 ;  /* 0x000000004e137211 */ /* 0x080fe400018f16ff */
[----:B------:R-:W-:Y:S02]  /*10f80*/  LEA.HI.X.SX32 R5, R76, R0, 0x2, P6 ;  /* 0x000000004c057211 */ /* 0x000fe400030f16ff */
[-C--:B-1----:R-:W-:Y:S02]  /*10f90*/  LEA R20, P5, R74, R234.reuse, 0x2 ;  /* 0x000000ea4a147211 */ /* 0x082fe400078a10ff */
[-C--:B----4-:R-:W-:Y:S01]  /*10fa0*/  LEA R6, P2, R156, R234.reuse, 0x2 ;  /* 0x000000ea9c067211 */ /* 0x090fe200078410ff */
[----:B------:R1:W-:Y:S01]  /*10fb0*/  STL.64 [R1+0x240], R22 ;  /* 0x0002401601007387 */ /* 0x0003e20000100a00 */
[-C--:B--2---:R-:W-:Y:S02]  /*10fc0*/  LEA R10, P0, R236, R234.reuse, 0x2 ;  /* 0x000000eaec0a7211 */ /* 0x084fe400078010ff */
[----:B------:R-:W-:-:S02]  /*10fd0*/  LEA R8, P1, R72, R234, 0x2 ;  /* 0x000000ea48087211 */ /* 0x000fc400078210ff */
[-C--:B------:R-:W-:Y:S02]  /*10fe0*/  LEA.HI.X.SX32 R21, R74, R0.reuse, 0x2, P5 ;  /* 0x000000004a157211 */ /* 0x080fe400028f16ff */
[-C--:B------:R-:W-:Y:S01]  /*10ff0*/  LEA.HI.X.SX32 R7, R156, R0.reuse, 0x2, P2 ;  /* 0x000000009c077211 */ /* 0x080fe200010f16ff */
[----:B------:R2:W-:Y:S01]  /*11000*/  STL.64 [R1+0x238], R18 ;  /* 0x0002381201007387 */ /* 0x0005e20000100a00 */
[----:B------:R-:W-:Y:S02]  /*11010*/  LEA.HI.X.SX32 R9, R72, R0, 0x2, P1 ;  /* 0x0000000048097211 */ /* 0x000fe400008f16ff */
[C---:B-1----:R-:W-:Y:S01]  /*11020*/  LEA R22, P4, R237.reuse, R234, 0x2 ;  /* 0x000000eaed167211 */ /* 0x042fe200078810ff */
[----:B------:R1:W-:Y:S01]  /*11030*/  STL.64 [R1+0x230], R4 ;  /* 0x0002300401007387 */ /* 0x0003e20000100a00 */
[-C--:B------:R-:W-:Y:S02]  /*11040*/  LEA.HI.X.SX32 R11, R236, R0.reuse, 0x2, P0 ;  /* 0x00000000ec0b7211 */ /* 0x080fe400000f16ff */
[----:B------:R-:W-:Y:S01]  /*11050*/  LEA.HI.X.SX32 R23, R237, R0, 0x2, P4 ;  /* 0x00000000ed177211 */ /* 0x000fe200020f16ff */
[----:B------:R3:W-:Y:S01]  /*11060*/  STL.64 [R1+0x228], R20 ;  /* 0x0002281401007387 */ /* 0x0007e20000100a00 */
[----:B--2---:R-:W-:-:S03]  /*11070*/  LEA R18, P3, R238, R234, 0x2 ;  /* 0x000000eaee127211 */ /* 0x004fc600078610ff */
[----:B------:R2:W-:Y:S01]  /*11080*/  STL.64 [R1+0x220], R6 ;  /* 0x0002200601007387 */ /* 0x0005e20000100a00 */
[----:B-1----:R-:W-:-:S03]  /*11090*/  LEA R4, P6, R239, R234, 0x2 ;  /* 0x000000eaef047211 */ /* 0x002fc600078c10ff */
[----:B------:R1:W-:Y:S01]  /*110a0*/  STL.64 [R1+0x218], R8 ;  /* 0x0002180801007387 */ /* 0x0003e20000100a00 */
[----:B------:R-:W-:Y:S02]  /*110b0*/  LEA.HI.X.SX32 R19, R238, R0, 0x2, P3 ;  /* 0x00000000ee137211 */ /* 0x000fe400018f16ff */
[C---:B---3--:R-:W-:Y:S01]  /*110c0*/  LEA R20, P5, R240.reuse, R234, 0x2 ;  /* 0x000000eaf0147211 */ /* 0x048fe200078a10ff */
[----:B------:R-:W3:Y:S01]  /*110d0*/  LDL.LU R236, [R1+0x2a40] ;  /* 0x002a400001ec7983 */ /* 0x000ee20000300800 */
[----:B------:R-:W-:Y:S02]  /*110e0*/  LEA.HI.X.SX32 R5, R239, R0, 0x2, P6 ;  /* 0x00000000ef057211 */ /* 0x000fe400030f16ff */
[----:B--2---:R-:W-:Y:S01]  /*110f0*/  LEA R6, P2, R241, R234, 0x2 ;  /* 0x000000eaf1067211 */ /* 0x004fe200078410ff */
[----:B------:R2:W-:Y:S01]  /*11100*/  STL.64 [R1+0x210], R10 ;  /* 0x0002100a01007387 */ /* 0x0005e20000100a00 */
[----:B------:R-:W-:-:S03]  /*11110*/  LEA.HI.X.SX32 R21, R240, R0, 0x2, P5 ;  /* 0x00000000f0157211 */ /* 0x000fc600028f16ff */
[----:B------:R-:W3:Y:S01]  /*11120*/  LDL.LU R237, [R1+0x2a3c] ;  /* 0x002a3c0001ed7983 */ /* 0x000ee20000300800 */
[----:B-1----:R-:W-:-:S03]  /*11130*/  LEA R8, P1, R242, R234, 0x2 ;  /* 0x000000eaf2087211 */ /* 0x002fc600078210ff */
[----:B------:R1:W-:Y:S01]  /*11140*/  STL.64 [R1+0x208], R22 ;  /* 0x0002081601007387 */ /* 0x0003e20000100a00 */
[----:B------:R-:W-:-:S03]  /*11150*/  LEA.HI.X.SX32 R7, R241, R0, 0x2, P2 ;  /* 0x00000000f1077211 */ /* 0x000fc600010f16ff */
[----:B------:R-:W4:Y:S01]  /*11160*/  LDL.LU R238, [R1+0x2a38] ;  /* 0x002a380001ee7983 */ /* 0x000f220000300800 */
[----:B--2---:R-:W-:-:S03]  /*11170*/  LEA R10, P0, R14, R234, 0x2 ;  /* 0x000000ea0e0a7211 */ /* 0x004fc600078010ff */
[----:B------:R2:W-:Y:S01]  /*11180*/  STL.64 [R1+0x200], R18 ;  /* 0x0002001201007387 */ /* 0x0005e20000100a00 */
[----:B------:R-:W-:Y:S02]  /*11190*/  LEA.HI.X.SX32 R9, R242, R0, 0x2, P1 ;  /* 0x00000000f2097211 */ /* 0x000fe400008f16ff */
[----:B-1----:R-:W-:Y:S01]  /*111a0*/  LEA R22, P4, R13, R234, 0x2 ;  /* 0x000000ea0d167211 */ /* 0x002fe200078810ff */
[----:B------:R-:W4:Y:S01]  /*111b0*/  LDL.LU R239, [R1+0x2a34] ;  /* 0x002a340001ef7983 */ /* 0x000f220000300800 */
[----:B------:R-:W-:-:S03]  /*111c0*/  LEA.HI.X.SX32 R11, R14, R0, 0x2, P0 ;  /* 0x000000000e0b7211 */ /* 0x000fc600000f16ff */
[----:B------:R1:W-:Y:S01]  /*111d0*/  STL.64 [R1+0x1f8], R4 ;  /* 0x0001f80401007387 */ /* 0x0003e20000100a00 */
[----:B--2---:R-:W-:-:S03]  /*111e0*/  LEA R18, P3, R16, R234, 0x2 ;  /* 0x000000ea10127211 */ /* 0x004fc600078610ff */
[----:B------:R-:W2:Y:S01]  /*111f0*/  LDL.LU R240, [R1+0x2a30] ;  /* 0x002a300001f07983 */ /* 0x000ea20000300800 */
[----:B------:R-:W-:-:S03]  /*11200*/  LEA.HI.X.SX32 R23, R13, R0, 0x2, P4 ;  /* 0x000000000d177211 */ /* 0x000fc600020f16ff */
[----:B------:R5:W-:Y:S01]  /*11210*/  STL.64 [R1+0x1f0], R20 ;  /* 0x0001f01401007387 */ /* 0x000be20000100a00 */
[----:B------:R-:W-:Y:S02]  /*11220*/  LEA.HI.X.SX32 R19, R16, R0, 0x2, P3 ;  /* 0x0000000010137211 */ /* 0x000fe400018f16ff */
[C---:B-1----:R-:W-:Y:S01]  /*11230*/  LEA R4, P6, R15.reuse, R234, 0x2 ;  /* 0x000000ea0f047211 */ /* 0x042fe200078c10ff */
[----:B------:R-:W2:Y:S03]  /*11240*/  LDL.LU R241, [R1+0x2a2c] ;  /* 0x002a2c0001f17983 */ /* 0x000ea60000300800 */
[----:B------:R-:W-:Y:S01]  /*11250*/  LEA.HI.X.SX32 R5, R15, R0, 0x2, P6 ;  /* 0x000000000f057211 */ /* 0x000fe200030f16ff */
[----:B------:R1:W-:Y:S01]  /*11260*/  STL.64 [R1+0x1e8], R6 ;  /* 0x0001e80601007387 */ /* 0x0003e20000100a00 */
[----:B-----5:R-:W-:-:S03]  /*11270*/  LEA R20, P5, R243, R234, 0x2 ;  /* 0x000000eaf3147211 */ /* 0x020fc600078a10ff */
[----:B------:R-:W5:Y:S01]  /*11280*/  LDL.LU R242, [R1+0x2a28] ;  /* 0x002a280001f27983 */ /* 0x000f620000300800 */
[----:B------:R-:W-:-:S03]  /*11290*/  LEA.HI.X.SX32 R21, R243, R0, 0x2, P5 ;  /* 0x00000000f3157211 */ /* 0x000fc600028f16ff */
[----:B------:R1:W-:Y:S04]  /*112a0*/  STL.64 [R1+0x1e0], R8 ;  /* 0x0001e00801007387 */ /* 0x0003e80000100a00 */
[----:B------:R1:W-:Y:S02]  /*112b0*/  STL.64 [R1+0x1d8], R10 ;  /* 0x0001d80a01007387 */ /* 0x0003e40000100a00 */
[C---:B-1----:R-:W-:Y:S02]  /*112c0*/  LEA R6, P2, R244.reuse, R234, 0x2 ;  /* 0x000000eaf4067211 */ /* 0x042fe400078410ff */
[----:B------:R-:W-:Y:S02]  /*112d0*/  STL.64 [R1+0x1d0], R22 ;  /* 0x0001d01601007387 */ /* 0x000fe40000100a00 */
[----:B------:R-:W-:-:S02]  /*112e0*/  LEA.HI.X.SX32 R7, R244, R0, 0x2, P2 ;  /* 0x00000000f4077211 */ /* 0x000fc400010f16ff */
[----:B------:R-:W-:Y:S04]  /*112f0*/  STL.64 [R1+0x1c8], R18 ;  /* 0x0001c81201007387 */ /* 0x000fe80000100a00 */
[----:B------:R1:W-:Y:S04]  /*11300*/  STL.64 [R1+0x1c0], R4 ;  /* 0x0001c00401007387 */ /* 0x0003e80000100a00 */
[----:B------:R-:W5:Y:S04]  /*11310*/  LDL.LU R243, [R1+0x2a24] ;  /* 0x002a240001f37983 */ /* 0x000f680000300800 */
[----:B------:R-:W-:Y:S04]  /*11320*/  STL.64 [R1+0x1b8], R20 ;  /* 0x0001b81401007387 */ /* 0x000fe80000100a00 */
[----:B------:R-:W2:Y:S01]  /*11330*/  LDL.LU R244, [R1+0x2a20] ;  /* 0x002a200001f47983 */ /* 0x000ea20000300800 */
[----:B------:R-:W-:-:S02]  /*11340*/  LEA R8, P1, R70, R234, 0x2 ;  /* 0x000000ea46087211 */ /* 0x000fc400078210ff */
[-C--:B------:R-:W-:Y:S02]  /*11350*/  LEA R10, P0, R154, R234.reuse, 0x2 ;  /* 0x000000ea9a0a7211 */ /* 0x080fe400078010ff */
[----:B------:R-:W-:Y:S02]  /*11360*/  LEA R12, P4, R68, R234, 0x2 ;  /* 0x000000ea440c7211 */ /* 0x000fe400078810ff */
[----:B------:R-:W-:Y:S02]  /*11370*/  LEA.HI.X.SX32 R9, R70, R0, 0x2, P1 ;  /* 0x0000000046097211 */ /* 0x000fe400008f16ff */
[----:B-1----:R-:W-:Y:S02]  /*11380*/  LEA R4, P6, R232, R234, 0x2 ;  /* 0x000000eae8047211 */ /* 0x002fe400078c10ff */
[----:B------:R-:W-:Y:S01]  /*11390*/  LEA.HI.X.SX32 R11, R154, R0, 0x2, P0 ;  /* 0x000000009a0b7211 */ /* 0x000fe200000f16ff */
[----:B------:R1:W-:Y:S01]  /*113a0*/  STL.64 [R1+0x1b0], R6 ;  /* 0x0001b00601007387 */ /* 0x0003e20000100a00 */
[----:B------:R-:W-:-:S02]  /*113b0*/  LEA R18, P3, R152, R234, 0x2 ;  /* 0x000000ea98127211 */ /* 0x000fc400078610ff */
[----:B------:R-:W-:Y:S02]  /*113c0*/  LEA.HI.X.SX32 R13, R68, R0, 0x2, P4 ;  /* 0x00000000440d7211 */ /* 0x000fe400020f16ff */
[----:B------:R-:W-:Y:S01]  /*113d0*/  LEA R16, P5, R230, R234, 0x2 ;  /* 0x000000eae6107211 */ /* 0x000fe200078a10ff */
[----:B------:R1:W-:Y:S01]  /*113e0*/  STL.64 [R1+0x1a8], R8 ;  /* 0x0001a80801007387 */ /* 0x0003e20000100a00 */
[-C--:B------:R-:W-:Y:S02]  /*113f0*/  LEA.HI.X.SX32 R5, R232, R0.reuse, 0x2, P6 ;  /* 0x00000000e8057211 */ /* 0x080fe400030f16ff */
[----:B------:R-:W-:Y:S01]  /*11400*/  LEA.HI.X.SX32 R19, R152, R0, 0x2, P3 ;  /* 0x0000000098137211 */ /* 0x000fe200018f16ff */
[----:B------:R1:W-:Y:S02]  /*11410*/  STL.64 [R1+0x1a0], R10 ;  /* 0x0001a00a01007387 */ /* 0x0003e40000100a00 */
[----:B-1----:R-:W-:Y:S02]  /*11420*/  LEA R6, P2, R228, R234, 0x2 ;  /* 0x000000eae4067211 */ /* 0x002fe400078410ff */
[----:B------:R1:W-:Y:S01]  /*11430*/  STL.64 [R1+0x198], R12 ;  /* 0x0001980c01007387 */ /* 0x0003e20000100a00 */
[----:B------:R-:W-:-:S02]  /*11440*/  LEA.HI.X.SX32 R17, R230, R0, 0x2, P5 ;  /* 0x00000000e6117211 */ /* 0x000fc400028f16ff */
[----:B------:R-:W-:Y:S02]  /*11450*/  LEA R8, P1, R226, R234, 0x2 ;  /* 0x000000eae2087211 */ /* 0x000fe400078210ff */
[----:B------:R-:W-:Y:S02]  /*11460*/  LEA.HI.X.SX32 R7, R228, R0, 0x2, P2 ;  /* 0x00000000e4077211 */ /* 0x000fe400010f16ff */
[-C--:B------:R-:W-:Y:S01]  /*11470*/  LEA R10, P0, R224, R234.reuse, 0x2 ;  /* 0x000000eae00a7211 */ /* 0x080fe200078010ff */
[----:B------:R1:W-:Y:S01]  /*11480*/  STL.64 [R1+0x188], R4 ;  /* 0x0001880401007387 */ /* 0x0003e20000100a00 */
[-C--:B------:R-:W-:Y:S02]  /*11490*/  LEA R14, P3, R220, R234.reuse, 0x2 ;  /* 0x000000eadc0e7211 */ /* 0x080fe400078610ff */
[----:B-1----:R-:W-:Y:S01]  /*114a0*/  LEA R12, P4, R222, R234, 0x2 ;  /* 0x000000eade0c7211 */ /* 0x002fe200078810ff */
[----:B------:R-:W-:Y:S01]  /*114b0*/  STL.64 [R1+0x190], R18 ;  /* 0x0001901201007387 */ /* 0x000fe20000100a00 */
[----:B------:R-:W-:-:S02]  /*114c0*/  LEA.HI.X.SX32 R9, R226, R0, 0x2, P1 ;  /* 0x00000000e2097211 */ /* 0x000fc400008f16ff */
[-C--:B------:R-:W-:Y:S01]  /*114d0*/  LEA.HI.X.SX32 R11, R224, R0.reuse, 0x2, P0 ;  /* 0x00000000e00b7211 */ /* 0x080fe200000f16ff */
[----:B------:R1:W-:Y:S01]  /*114e0*/  STL.64 [R1+0x180], R16 ;  /* 0x0001801001007387 */ /* 0x0003e20000100a00 */
[-C--:B------:R-:W-:Y:S02]  /*114f0*/  LEA.HI.X.SX32 R13, R222, R0.reuse, 0x2, P4 ;  /* 0x00000000de0d7211 */ /* 0x080fe400020f16ff */
[----:B------:R-:W-:Y:S01]  /*11500*/  LEA.HI.X.SX32 R15, R220, R0, 0x2, P3 ;  /* 0x00000000dc0f7211 */ /* 0x000fe200018f16ff */
[----:B------:R1:W-:Y:S01]  /*11510*/  STL.64 [R1+0x178], R6 ;  /* 0x0001780601007387 */ /* 0x0003e20000100a00 */
[----:B------:R-:W-:-:S03]  /*11520*/  LEA R4, P6, R218, R234, 0x2 ;  /* 0x000000eada047211 */ /* 0x000fc600078c10ff */
[----:B------:R1:W-:Y:S01]  /*11530*/  STL.64 [R1+0x170], R8 ;  /* 0x0001700801007387 */ /* 0x0003e20000100a00 */
[----:B------:R-:W-:Y:S02]  /*11540*/  LEA.HI.X.SX32 R5, R218, R0, 0x2, P6 ;  /* 0x00000000da057211 */ /* 0x000fe400030f16ff */
[-C--:B-1----:R-:W-:Y:S01]  /*11550*/  LEA R16, P5, R216, R234.reuse, 0x2 ;  /* 0x000000ead8107211 */ /* 0x082fe200078a10ff */
[----:B------:R1:W-:Y:S01]  /*11560*/  STL.64 [R1+0x168], R10 ;  /* 0x0001680a01007387 */ /* 0x0003e20000100a00 */
[----:B------:R-:W-:-:S03]  /*11570*/  LEA R6, P2, R214, R234, 0x2 ;  /* 0x000000ead6067211 */ /* 0x000fc600078410ff */
[----:B------:R1:W-:Y:S01]  /*11580*/  STL.64 [R1+0x160], R12 ;  /* 0x0001600c01007387 */ /* 0x0003e20000100a00 */
[----:B------:R-:W-:Y:S02]  /*11590*/  LEA.HI.X.SX32 R17, R216, R0, 0x2, P5 ;  /* 0x00000000d8117211 */ /* 0x000fe400028f16ff */
[----:B------:R-:W-:Y:S01]  /*115a0*/  LEA R8, P1, R212, R234, 0x2 ;  /* 0x000000ead4087211 */ /* 0x000fe200078210ff */
[----:B------:R1:W-:Y:S01]  /*115b0*/  STL.64 [R1+0x158], R14 ;  /* 0x0001580e01007387 */ /* 0x0003e20000100a00 */
[----:B------:R-:W-:Y:S02]  /*115c0*/  LEA.HI.X.SX32 R7, R214, R0, 0x2, P2 ;  /* 0x00000000d6077211 */ /* 0x000fe400010f16ff */
[----:B-1----:R-:W-:Y:S01]  /*115d0*/  LEA R10, P0, R210, R234, 0x2 ;  /* 0x000000ead20a7211 */ /* 0x002fe200078010ff */
[----:B------:R1:W-:Y:S01]  /*115e0*/  STL.64 [R1+0x150], R4 ;  /* 0x0001500401007387 */ /* 0x0003e20000100a00 */
[----:B------:R-:W-:Y:S02]  /*115f0*/  LEA.HI.X.SX32 R9, R212, R0, 0x2, P1 ;  /* 0x00000000d4097211 */ /* 0x000fe400008f16ff */
[----:B------:R-:W-:Y:S01]  /*11600*/  LEA R12, P4, R208, R234, 0x2 ;  /* 0x000000ead00c7211 */ /* 0x000fe200078810ff */
[----:B------:R1:W-:Y:S01]  /*11610*/  STL.64 [R1+0x148], R16 ;  /* 0x0001481001007387 */ /* 0x0003e20000100a00 */
[----:B------:R-:W-:-:S02]  /*11620*/  LEA.HI.X.SX32 R11, R210, R0, 0x2, P0 ;  /* 0x00000000d20b7211 */ /* 0x000fc400000f16ff */
[----:B------:R-:W-:Y:S01]  /*11630*/  LEA R14, P3, R206, R234, 0x2 ;  /* 0x000000eace0e7211 */ /* 0x000fe200078610ff */
[----:B------:R1:W-:Y:S01]  /*11640*/  STL.64 [R1+0x140], R6 ;  /* 0x0001400601007387 */ /* 0x0003e20000100a00 */
[-C--:B------:R-:W-:Y:S02]  /*11650*/  LEA.HI.X.SX32 R13, R208, R0.reuse, 0x2, P4 ;  /* 0x00000000d00d7211 */ /* 0x080fe400020f16ff */
[----:B------:R-:W-:Y:S02]  /*11660*/  LEA.HI.X.SX32 R15, R206, R0, 0x2, P3 ;  /* 0x00000000ce0f7211 */ /* 0x000fe400018f16ff */
[-C--:B-1----:R-:W-:Y:S01]  /*11670*/  LEA R4, P6, R204, R234.reuse, 0x2 ;  /* 0x000000eacc047211 */ /* 0x082fe200078c10ff */
[----:B------:R1:W-:Y:S01]  /*11680*/  STL.64 [R1+0x138], R8 ;  /* 0x0001380801007387 */ /* 0x0003e20000100a00 */
[----:B------:R-:W-:-:S03]  /*11690*/  LEA R16, P5, R202, R234, 0x2 ;  /* 0x000000eaca107211 */ /* 0x000fc600078a10ff */
[----:B------:R1:W-:Y:S01]  /*116a0*/  STL.64 [R1+0x130], R10 ;  /* 0x0001300a01007387 */ /* 0x0003e20000100a00 */
[----:B------:R-:W-:Y:S02]  /*116b0*/  LEA R6, P2, R200, R234, 0x2 ;  /* 0x000000eac8067211 */ /* 0x000fe400078410ff */
[-C--:B------:R-:W-:Y:S01]  /*116c0*/  LEA.HI.X.SX32 R5, R204, R0.reuse, 0x2, P6 ;  /* 0x00000000cc057211 */ /* 0x080fe200030f16ff */
        /* <DEDUP_REMOVED lines=8> */
[C---:B------:R-:W-:Y:S01]  /*11750*/  LEA R12, P4, R250.reuse, R234, 0x2 ;  /* 0x000000eafa0c7211 */ /* 0x040fe200078810ff */
[----:B------:R1:W-:Y:S01]  /*11760*/  STL.64 [R1+0x110], R16 ;  /* 0x0001101001007387 */ /* 0x0003e20000100a00 */
[----:B------:R-:W-:Y:S01]  /*11770*/  LEA.HI.X.SX32 R11, R251, R0, 0x2, P0 ;  /* 0x00000000fb0b7211 */ /* 0x000fe200000f16ff */
[----:B------:R-:W-:Y:S01]  /*11780*/  IMAD R3, R3, UR54, RZ ;  /* 0x0000003603037c24 */ /* 0x000fe2000f8e02ff */
[C---:B-1----:R-:W-:Y:S01]  /*11790*/  LEA R14, P3, R249.reuse, R234, 0x2 ;  /* 0x000000eaf90e7211 */ /* 0x042fe200078610ff */
[----:B------:R1:W-:Y:S01]  /*117a0*/  STL.64 [R1+0x108], R6 ;  /* 0x0001080601007387 */ /* 0x0003e20000100a00 */
[----:B------:R-:W-:Y:S01]  /*117b0*/  LEA.HI.X.SX32 R13, R250, R0, 0x2, P4 ;  /* 0x00000000fa0d7211 */ /* 0x000fe200020f16ff */
[----:B------:R-:W1:Y:S01]  /*117c0*/  LDCU UR54, c[0x0][0x3b0] ;  /* 0x00007600ff3677ac */ /* 0x000e620008000800 */
[----:B------:R-:W-:Y:S01]  /*117d0*/  LEA R4, P6, R248, R234, 0x2 ;  /* 0x000000eaf8047211 */ /* 0x000fe200078c10ff */
[----:B------:R-:W-:Y:S01]  /*117e0*/  IMAD R121, R44, UR20, RZ ;  /* 0x000000142c797c24 */ /* 0x000fe2000f8e02ff */
[----:B------:R-:W-:Y:S01]  /*117f0*/  LEA.HI.X.SX32 R15, R249, R0, 0x2, P3 ;  /* 0x00000000f90f7211 */ /* 0x000fe200018f16ff */
[----:B------:R1:W-:Y:S01]  /*11800*/  STL.64 [R1+0x100], R8 ;  /* 0x0001000801007387 */ /* 0x0003e20000100a00 */
[----:B------:R-:W-:Y:S01]  /*11810*/  IMAD R113, R40, UR16, RZ ;  /* 0x0000001028717c24 */ /* 0x000fe2000f8e02ff */
[-C--:B------:R-:W-:Y:S01]  /*11820*/  LEA R16, P5, R192, R234.reuse, 0x2 ;  /* 0x000000eac0107211 */ /* 0x080fe200078a10ff */
[----:B------:R-:W-:Y:S01]  /*11830*/  IMAD R71, R71, UR68, RZ ;  /* 0x0000004447477c24 */ /* 0x000fe2000f8e02ff */
[----:B------:R1:W-:Y:S01]  /*11840*/  STL.64 [R1+0xf8], R10 ;  /* 0x0000f80a01007387 */ /* 0x0003e20000100a00 */
[----:B------:R-:W-:Y:S01]  /*11850*/  IMAD R75, R75, UR70, RZ ;  /* 0x000000464b4b7c24 */ /* 0x000fe2000f8e02ff */
[----:B-1----:R-:W-:Y:S01]  /*11860*/  LEA R6, P2, R190, R234, 0x2 ;  /* 0x000000eabe067211 */ /* 0x002fe200078410ff */
[----:B------:R-:W-:Y:S01]  /*11870*/  IMAD R107, R106, UR13, RZ ;  /* 0x0000000d6a6b7c24 */ /* 0x000fe2000f8e02ff */
[-C--:B------:R-:W-:Y:S01]  /*11880*/  LEA.HI.X.SX32 R5, R248, R0.reuse, 0x2, P6 ;  /* 0x00000000f8057211 */ /* 0x080fe200030f16ff */
[----:B------:R1:W-:Y:S01]  /*11890*/  STL.64 [R1+0xf0], R12 ;  /* 0x0000f00c01007387 */ /* 0x0003e20000100a00 */
[----:B------:R-:W-:Y:S01]  /*118a0*/  LEA.HI.X.SX32 R17, R192, R0, 0x2, P5 ;  /* 0x00000000c0117211 */ /* 0x000fe200028f16ff */
[----:B------:R-:W-:Y:S01]  /*118b0*/  IMAD R153, R162, UR33, RZ ;  /* 0x00000021a2997c24 */ /* 0x000fe2000f8e02ff */
[----:B------:R-:W-:Y:S01]  /*118c0*/  LEA R8, P1, R188, R234, 0x2 ;  /* 0x000000eabc087211 */ /* 0x000fe200078210ff */
[----:B------:R1:W-:Y:S01]  /*118d0*/  STL.64 [R1+0xe8], R14 ;  /* 0x0000e80e01007387 */ /* 0x0003e20000100a00 */
[----:B------:R-:W-:Y:S01]  /*118e0*/  LEA.HI.X.SX32 R7, R190, R0, 0x2, P2 ;  /* 0x00000000be077211 */ /* 0x000fe200010f16ff */
[----:B------:R-:W-:Y:S01]  /*118f0*/  IMAD R41, R41, UR54, RZ ;  /* 0x0000003629297c24 */ /* 0x000fe2000f8e02ff */
[----:B------:R-:W-:Y:S01]  /*11900*/  LEA R10, P0, R186, R234, 0x2 ;  /* 0x000000eaba0a7211 */ /* 0x000fe200078010ff */
[----:B------:R1:W-:Y:S01]  /*11910*/  STL.64 [R1+0xe0], R4 ;  /* 0x0000e00401007387 */ /* 0x0003e20000100a00 */
[----:B------:R-:W-:Y:S01]  /*11920*/  LEA.HI.X.SX32 R9, R188, R0, 0x2, P1 ;  /* 0x00000000bc097211 */ /* 0x000fe200008f16ff */
[----:B------:R-:W3:Y:S01]  /*11930*/  LDCU UR54, c[0x0][0x3b0] ;  /* 0x00007600ff3677ac */ /* 0x000ee20008000800 */
[----:B------:R-:W-:Y:S01]  /*11940*/  IMAD R143, R160, UR31, RZ ;  /* 0x0000001fa08f7c24 */ /* 0x000fe2000f8e02ff */
[----:B-1----:R-:W-:Y:S01]  /*11950*/  LEA R12, P4, R184, R234, 0x2 ;  /* 0x000000eab80c7211 */ /* 0x002fe200078810ff */
        /* <DEDUP_REMOVED lines=8> */
[----:B------:R-:W-:Y:S01]  /*119e0*/  IMAD R161, R166, UR37, RZ ;  /* 0x00000025a6a17c24 */ /* 0x000fe2000f8e02ff */
[----:B------:R-:W-:Y:S01]  /*119f0*/  LEA.HI.X.SX32 R15, R182, R0, 0x2, P3 ;  /* 0x00000000b60f7211 */ /* 0x000fe200018f16ff */
[----:B------:R1:W-:Y:S01]  /*11a00*/  STL.64 [R1+0xc8], R8 ;  /* 0x0000c80801007387 */ /* 0x0003e20000100a00 */
[----:B------:R-:W-:Y:S01]  /*11a10*/  IMAD R157, R164, UR35, RZ ;  /* 0x00000023a49d7c24 */ /* 0x000fe2000f8e02ff */
[-C--:B-1----:R-:W-:Y:S01]  /*11a20*/  LEA R16, P5, R178, R234.reuse, 0x2 ;  /* 0x000000eab2107211 */ /* 0x082fe200078a10ff */
[----:B------:R-:W1:Y:S01]  /*11a30*/  LDCU UR68, c[0x0][0x3b0] ;  /* 0x00007600ff4477ac */ /* 0x000e620008000800 */
[----:B------:R1:W-:Y:S01]  /*11a40*/  STL.64 [R1+0xc0], R10 ;  /* 0x0000c00a01007387 */ /* 0x0003e20000100a00 */
[----:B------:R-:W-:Y:S01]  /*11a50*/  IMAD R159, R165, UR36, RZ ;  /* 0x00000024a59f7c24 */ /* 0x000fe2000f8e02ff */
[----:B------:R-:W-:Y:S01]  /*11a60*/  LEA R6, P2, R176, R234, 0x2 ;  /* 0x000000eab0067211 */ /* 0x000fe200078410ff */
        /* <DEDUP_REMOVED lines=9> */
[----:B-1----:R-:W-:Y:S01]  /*11b00*/  LEA R10, P0, R172, R234, 0x2 ;  /* 0x000000eaac0a7211 */ /* 0x002fe200078010ff */
[----:B------:R1:W-:Y:S01]  /*11b10*/  STL.64 [R1+0xa8], R4 ;  /* 0x0000a80401007387 */ /* 0x0003e20000100a00 */
[----:B------:R-:W-:Y:S01]  /*11b20*/  LEA.HI.X.SX32 R9, R174, R0, 0x2, P1 ;  /* 0x00000000ae097211 */ /* 0x000fe200008f16ff */
[----:B------:R-:W-:Y:S01]  /*11b30*/  IMAD R177, R177, UR45, RZ ;  /* 0x0000002db1b17c24 */ /* 0x000fe2000f8e02ff */
[----:B------:R-:W2:Y:S01]  /*11b40*/  LDCU UR70, c[0x0][0x3b0] ;  /* 0x00007600ff4677ac */ /* 0x000ea20008000800 */
[----:B------:R-:W-:Y:S01]  /*11b50*/  LEA R12, P4, R151, R234, 0x2 ;  /* 0x000000ea970c7211 */ /* 0x000fe200078810ff */
[----:B------:R1:W-:Y:S01]  /*11b60*/  STL.64 [R1+0xa0], R16 ;  /* 0x0000a01001007387 */ /* 0x0003e20000100a00 */
[----:B------:R-:W-:Y:S01]  /*11b70*/  LEA.HI.X.SX32 R11, R172, R0, 0x2, P0 ;  /* 0x00000000ac0b7211 */ /* 0x000fe200000f16ff */
[----:B------:R-:W-:Y:S01]  /*11b80*/  IMAD R173, R173, UR43, RZ ;  /* 0x0000002badad7c24 */ /* 0x000fe2000f8e02ff */
[C---:B------:R-:W-:Y:S01]  /*11b90*/  LEA R14, P3, R150.reuse, R234, 0x2 ;  /* 0x000000ea960e7211 */ /* 0x040fe200078610ff */
[----:B------:R1:W-:Y:S01]  /*11ba0*/  STL.64 [R1+0x98], R6 ;  /* 0x0000980601007387 */ /* 0x0003e20000100a00 */
[----:B------:R-:W-:Y:S01]  /*11bb0*/  LEA.HI.X.SX32 R13, R151, R0, 0x2, P4 ;  /* 0x00000000970d7211 */ /* 0x000fe200020f16ff */
[----:B------:R-:W-:Y:S01]  /*11bc0*/  IMAD R189, R189, UR51, RZ ;  /* 0x00000033bdbd7c24 */ /* 0x000fe2000f8e02ff */
[----:B-1----:R-:W-:Y:S01]  /*11bd0*/  LEA R4, P6, R149, R234, 0x2 ;  /* 0x000000ea95047211 */ /* 0x002fe200078c10ff */
[----:B------:R-:W-:Y:S01]  /*11be0*/  IMAD R185, R185, UR49, RZ ;  /* 0x00000031b9b97c24 */ /* 0x000fe2000f8e02ff */
[----:B------:R-:W-:Y:S01]  /*11bf0*/  LEA.HI.X.SX32 R15, R150, R0, 0x2, P3 ;  /* 0x00000000960f7211 */ /* 0x000fe200018f16ff */
[----:B------:R1:W-:Y:S01]  /*11c00*/  STL.64 [R1+0x90], R8 ;  /* 0x0000900801007387 */ /* 0x0003e20000100a00 */
[----:B------:R-:W-:Y:S01]  /*11c10*/  IMAD R191, R191, UR52, RZ ;  /* 0x00000034bfbf7c24 */ /* 0x000fe2000f8e02ff */
[CC--:B------:R-:W-:Y:S01]  /*11c20*/  LEA R16, P5, R148.reuse, R234.reuse, 0x2 ;  /* 0x000000ea94107211 */ /* 0x0c0fe200078a10ff */
[----:B------:R-:W-:Y:S01]  /*11c30*/  IMAD R197, R197, UR55, RZ ;  /* 0x00000037c5c57c24 */ /* 0x000fe2000f8e02ff */
        /* <DEDUP_REMOVED lines=16> */
[----:B------:R-:W2:Y:S01]  /*11d40*/  LDC R252, c[0x0][0x3a0] ;  /* 0x0000e800fffc7b82 */ /* 0x000ea20000000800 */
[----:B------:R-:W-:Y:S01]  /*11d50*/  LEA R12, P4, R142, R234, 0x2 ;  /* 0x000000ea8e0c7211 */ /* 0x000fe200078810ff */
[----:B------:R1:W-:Y:S01]  /*11d60*/  STL.64 [R1+0x68], R16 ;  /* 0x0000681001007387 */ /* 0x0003e20000100a00 */
[----:B------:R-:W-:-:S02]  /*11d70*/  LEA.HI.X.SX32 R11, R144, R0, 0x2, P0 ;  /* 0x00000000900b7211 */ /* 0x000fc400000f16ff */
[----:B-1----:R-:W-:Y:S01]  /*11d80*/  LEA R14, P3, R140, R234, 0x2 ;  /* 0x000000ea8c0e7211 */ /* 0x002fe200078610ff */
        /* <DEDUP_REMOVED lines=14> */
[----:B------:R1:W-:Y:S01]  /*11e70*/  STL.64 [R1+0x48], R12 ;  /* 0x0000480c01007387 */ /* 0x0003e20000100a00 */
[----:B------:R-:W-:Y:S01]  /*11e80*/  LEA.HI.X.SX32 R5, R138, R0, 0x2, P6 ;  /* 0x000000008a057211 */ /* 0x000fe200030f16ff */
[----:B------:R-:W-:-:S02]  /*11e90*/  IMAD R213, R213, UR63, RZ ;  /* 0x0000003fd5d57c24 */ /* 0x000fc4000f8e02ff */
[----:B------:R-:W-:Y:S01]  /*11ea0*/  IMAD R215, R215, UR64, RZ ;  /* 0x00000040d7d77c24 */ /* 0x000fe2000f8e02ff */
[----:B---3--:R-:W-:Y:S01]  /*11eb0*/  LEA R8, P1, R132, R234, 0x2 ;  /* 0x000000ea84087211 */ /* 0x008fe200078210ff */
[----:B------:R3:W-:Y:S01]  /*11ec0*/  STL.64 [R1+0x40], R14 ;  /* 0x0000400e01007387 */ /* 0x0007e20000100a00 */
[----:B------:R-:W-:Y:S01]  /*11ed0*/  LEA.HI.X.SX32 R7, R134, R0, 0x2, P2 ;  /* 0x0000000086077211 */ /* 0x000fe200010f16ff */
[----:B------:R-:W-:Y:S01]  /*11ee0*/  IMAD R219, R219, UR66, RZ ;  /* 0x00000042dbdb7c24 */ /* 0x000fe2000f8e02ff */
[----:B------:R-:W-:Y:S01]  /*11ef0*/  LEA R10, P0, R130, R234, 0x2 ;  /* 0x000000ea820a7211 */ /* 0x000fe200078010ff */
[----:B------:R-:W-:Y:S01]  /*11f00*/  IMAD R221, R221, UR67, RZ ;  /* 0x00000043dddd7c24 */ /* 0x000fe2000f8e02ff */
[----:B------:R-:W-:Y:S01]  /*11f10*/  LEA.HI.X.SX32 R17, R136, R0, 0x2, P5 ;  /* 0x0000000088117211 */ /* 0x000fe200028f16ff */
[----:B------:R-:W-:Y:S01]  /*11f20*/  IMAD R225, R225, UR69, RZ ;  /* 0x00000045e1e17c24 */ /* 0x000fe2000f8e02ff */
[----:B-1----:R-:W-:Y:S01]  /*11f30*/  LEA R12, P4, R128, R234, 0x2 ;  /* 0x000000ea800c7211 */ /* 0x002fe200078810ff */
[----:B------:R-:W-:Y:S01]  /*11f40*/  IMAD R247, R247, UR71, RZ ;  /* 0x00000047f7f77c24 */ /* 0x000fe2000f8e02ff */
[----:B------:R-:W-:Y:S01]  /*11f50*/  LEA.HI.X.SX32 R9, R132, R0, 0x2, P1 ;  /* 0x0000000084097211 */ /* 0x000fe200008f16ff */
[----:B------:R-:W-:-:S02]  /*11f60*/  IMAD R246, R246, UR72, RZ ;  /* 0x00000048f6f67c24 */ /* 0x000fc4000f8e02ff */
[----:B------:R-:W-:Y:S01]  /*11f70*/  IMAD R245, R245, UR73, RZ ;  /* 0x00000049f5f57c24 */ /* 0x000fe2000f8e02ff */
[----:B---3--:R-:W-:Y:S01]  /*11f80*/  LEA R14, P3, R126, R234, 0x2 ;  /* 0x000000ea7e0e7211 */ /* 0x008fe200078610ff */
[----:B------:R1:W-:Y:S01]  /*11f90*/  STL.64 [R1+0x38], R4 ;  /* 0x0000380401007387 */ /* 0x0003e20000100a00 */
[-C--:B------:R-:W-:Y:S01]  /*11fa0*/  LEA.HI.X.SX32 R11, R130, R0.reuse, 0x2, P0 ;  /* 0x00000000820b7211 */ /* 0x080fe200000f16ff */
[----:B------:R-:W-:Y:S01]  /*11fb0*/  IMAD R229, R229, UR74, RZ ;  /* 0x0000004ae5e57c24 */ /* 0x000fe2000f8e02ff */
[-C--:B------:R-:W-:Y:S01]  /*11fc0*/  LEA.HI.X.SX32 R13, R128, R0.reuse, 0x2, P4 ;  /* 0x00000000800d7211 */ /* 0x080fe200020f16ff */
[----:B------:R3:W-:Y:S01]  /*11fd0*/  STL.64 [R1+0x28], R6 ;  /* 0x0000280601007387 */ /* 0x0007e20000100a00 */
[----:B------:R-:W-:Y:S01]  /*11fe0*/  LEA.HI.X.SX32 R15, R126, R0, 0x2, P3 ;  /* 0x000000007e0f7211 */ /* 0x000fe200018f16ff */
[----:B------:R-:W-:Y:S01]  /*11ff0*/  IMAD R233, R233, UR76, RZ ;  /* 0x0000004ce9e97c24 */ /* 0x000fe2000f8e02ff */
[-C--:B------:R-:W-:Y:S01]  /*12000*/  LEA R250, P5, R122, R234.reuse, 0x2 ;  /* 0x000000ea7afa7211 */ /* 0x080fe200078a10ff */
[----:B------:R-:W-:Y:S01]  /*12010*/  STL.64 [R1+0x30], R16 ;  /* 0x0000301001007387 */ /* 0x000fe20000100a00 */
[----:B------:R-:W-:Y:S01]  /*12020*/  IMAD R235, R235, UR77, RZ ;  /* 0x0000004debeb7c24 */ /* 0x000fe2000f8e02ff */
[----:B------:R-:W2:Y:S02]  /*12030*/  S2UR UR4, SR_CgaCtaId ;  /* 0x00000000000479c3 */ /* 0x000ea40000008800 */
[----:B------:R4:W-:Y:S01]  /*12040*/  STL.64 [R1+0x20], R8 ;  /* 0x0000200801007387 */ /* 0x0009e20000100a00 */
[----:B-1----:R-:W-:-:S02]  /*12050*/  LEA R4, P6, R124, R234, 0x2 ;  /* 0x000000ea7c047211 */ /* 0x002fc400078c10ff */
[----:B---3--:R-:W-:Y:S01]  /*12060*/  LEA R6, P2, R120, R234, 0x2 ;  /* 0x000000ea78067211 */ /* 0x008fe200078410ff */
[----:B------:R1:W-:Y:S01]  /*12070*/  STL.64 [R1+0x18], R10 ;  /* 0x0000180a01007387 */ /* 0x0003e20000100a00 */
[-C--:B------:R-:W-:Y:S01]  /*12080*/  LEA.HI.X.SX32 R251, R122, R0.reuse, 0x2, P5 ;  /* 0x000000007afb7211 */ /* 0x080fe200028f16ff */
[----:B------:R-:W3:Y:S02]  /*12090*/  LDC R248, c[0x0][0x3a0] ;  /* 0x0000e800fff87b82 */ /* 0x000ee40000000800 */
[----:B------:R-:W-:Y:S01]  /*120a0*/  STL.64 [R1+0x10], R12 ;  /* 0x0000100c01007387 */ /* 0x000fe20000100a00 */
[----:B------:R-:W-:Y:S02]  /*120b0*/  LEA.HI.X.SX32 R7, R120, R0, 0x2, P2 ;  /* 0x0000000078077211 */ /* 0x000fe400010f16ff */
[-C--:B----4-:R-:W-:Y:S01]  /*120c0*/  LEA R8, P1, R118, R234.reuse, 0x2 ;  /* 0x000000ea76087211 */ /* 0x090fe200078210ff */
[----:B------:R4:W-:Y:S01]  /*120d0*/  STL.64 [R1+0x8], R14 ;  /* 0x0000080e01007387 */ /* 0x0009e20000100a00 */
[-C--:B------:R-:W-:Y:S01]  /*120e0*/  LEA R18, P5, R64, R234.reuse, 0x2 ;  /* 0x000000ea40127211 */ /* 0x080fe200078a10ff */
[----:B------:R-:W2:Y:S01]  /*120f0*/  LDC R249, c[0x0][0x3a0] ;  /* 0x0000e800fff97b82 */ /* 0x000ea20000000800 */
[----:B------:R-:W-:-:S02]  /*12100*/  LEA R20, P2, R62, R234, 0x2 ;  /* 0x000000ea3e147211 */ /* 0x000fc400078410ff */
[----:B-1----:R-:W-:Y:S02]  /*12110*/  LEA R10, P0, R116, R234, 0x2 ;  /* 0x000000ea740a7211 */ /* 0x002fe400078010ff */
[----:B------:R-:W-:Y:S02]  /*12120*/  LEA.HI.X.SX32 R5, R124, R0, 0x2, P6 ;  /* 0x000000007c057211 */ /* 0x000fe400030f16ff */
[-C--:B------:R-:W-:Y:S02]  /*12130*/  LEA R16, P6, R66, R234.reuse, 0x2 ;  /* 0x000000ea42107211 */ /* 0x080fe400078c10ff */
[----:B----4-:R-:W-:Y:S02]  /*12140*/  LEA R14, P3, R112, R234, 0x2 ;  /* 0x000000ea700e7211 */ /* 0x010fe400078610ff */
[----:B------:R-:W-:Y:S01]  /*12150*/  LEA.HI.X.SX32 R9, R118, R0, 0x2, P1 ;  /* 0x0000000076097211 */ /* 0x000fe200008f16ff */
[----:B------:R-:W-:Y:S01]  /*12160*/  IMAD R43, R43, UR54, RZ ;  /* 0x000000362b2b7c24 */ /* 0x000fe2000f8e02ff */
[----:B------:R-:W-:Y:S01]  /*12170*/  LEA R22, P1, R60, R234, 0x2 ;  /* 0x000000ea3c167211 */ /* 0x000fe200078210ff */
[----:B------:R-:W1:Y:S01]  /*12180*/  LDCU UR54, c[0x0][0x3b0] ;  /* 0x00007600ff3677ac */ /* 0x000e620008000800 */
[----:B------:R-:W-:-:S02]  /*12190*/  LEA.HI.X.SX32 R15, R112, R0, 0x2, P3 ;  /* 0x00000000700f7211 */ /* 0x000fc400018f16ff */
[-C--:B------:R-:W-:Y:S02]  /*121a0*/  LEA R12, P4, R114, R234.reuse, 0x2 ;  /* 0x000000ea720c7211 */ /* 0x080fe400078810ff */
[----:B------:R-:W-:Y:S02]  /*121b0*/  LEA R28, P3, R52, R234, 0x2 ;  /* 0x000000ea341c7211 */ /* 0x000fe400078610ff */
[-C--:B------:R-:W-:Y:S02]  /*121c0*/  LEA.HI.X.SX32 R19, R64, R0.reuse, 0x2, P5 ;  /* 0x0000000040137211 */ /* 0x080fe400028f16ff */
[-C--:B------:R-:W-:Y:S02]  /*121d0*/  LEA.HI.X.SX32 R21, R62, R0.reuse, 0x2, P2 ;  /* 0x000000003e157211 */ /* 0x080fe400010f16ff */
[----:B------:R-:W-:Y:S02]  /*121e0*/  LEA.HI.X.SX32 R11, R116, R0, 0x2, P0 ;  /* 0x00000000740b7211 */ /* 0x000fe400000f16ff */
[----:B------:R-:W-:-:S02]  /*121f0*/  LEA R32, P5, R48, R234, 0x2 ;  /* 0x000000ea30207211 */ /* 0x000fc400078a10ff */
[-C--:B------:R-:W-:Y:S02]  /*12200*/  LEA R34, P2, R2, R234.reuse, 0x2 ;  /* 0x000000ea02227211 */ /* 0x080fe400078410ff */
[----:B------:R-:W-:Y:S02]  /*12210*/  LEA R24, P0, R56, R234, 0x2 ;  /* 0x000000ea38187211 */ /* 0x000fe400078010ff */
[----:B------:R-:W-:Y:S02]  /*12220*/  LEA.HI.X.SX32 R17, R66, R0, 0x2, P6 ;  /* 0x0000000042117211 */ /* 0x000fe400030f16ff */
[----:B------:R-:W-:Y:S02]  /*12230*/  LEA R30, P6, R50, R234, 0x2 ;  /* 0x000000ea321e7211 */ /* 0x000fe400078c10ff */
[-C--:B------:R-:W-:Y:S02]  /*12240*/  LEA.HI.X.SX32 R23, R60, R0.reuse, 0x2, P1 ;  /* 0x000000003c177211 */ /* 0x080fe400008f16ff */
[----:B------:R-:W-:-:S02]  /*12250*/  LEA.HI.X.SX32 R13, R114, R0, 0x2, P4 ;  /* 0x00000000720d7211 */ /* 0x000fc400020f16ff */
[----:B------:R-:W-:Y:S02]  /*12260*/  LEA R36, P1, R37, R234, 0x2 ;  /* 0x000000ea25247211 */ /* 0x000fe400078210ff */
[----:B------:R-:W-:Y:S02]  /*12270*/  LEA.HI.X.SX32 R29, R52, R0, 0x2, P3 ;  /* 0x00000000341d7211 */ /* 0x000fe400018f16ff */
[-C--:B------:R-:W-:Y:S02]  /*12280*/  LEA R26, P4, R54, R234.reuse, 0x2 ;  /* 0x000000ea361a7211 */ /* 0x080fe400078810ff */
[----:B------:R-:W-:Y:S02]  /*12290*/  LEA R42, P3, R43, R234, 0x2 ;  /* 0x000000ea2b2a7211 */ /* 0x000fe400078610ff */
[-C--:B------:R-:W-:Y:S02]  /*122a0*/  LEA.HI.X.SX32 R33, R48, R0.reuse, 0x2, P5 ;  /* 0x0000000030217211 */ /* 0x080fe400028f16ff */
[----:B------:R-:W-:-:S02]  /*122b0*/  LEA.HI.X.SX32 R35, R2, R0, 0x2, P2 ;  /* 0x0000000002237211 */ /* 0x000fc400010f16ff */
[----:B------:R-:W-:Y:S02]  /*122c0*/  LEA.HI.X.SX32 R25, R56, R0, 0x2, P0 ;  /* 0x0000000038197211 */ /* 0x000fe400000f16ff */
[-C--:B------:R-:W-:Y:S02]  /*122d0*/  LEA R48, P2, R49, R234.reuse, 0x2 ;  /* 0x000000ea31307211 */ /* 0x080fe400078410ff */
[----:B------:R-:W-:Y:S02]  /*122e0*/  LEA R38, P0, R3, R234, 0x2 ;  /* 0x000000ea03267211 */ /* 0x000fe400078010ff */
[----:B------:R-:W-:Y:S02]  /*122f0*/  LEA.HI.X.SX32 R31, R50, R0, 0x2, P6 ;  /* 0x00000000321f7211 */ /* 0x000fe400030f16ff */
[----:B------:R-:W-:Y:S02]  /*12300*/  LEA R44, P6, R58, R234, 0x2 ;  /* 0x000000ea3a2c7211 */ /* 0x000fe400078c10ff */
[----:B------:R-:W-:-:S02]  /*12310*/  LEA.HI.X.SX32 R37, R37, R0, 0x2, P1 ;  /* 0x0000000025257211 */ /* 0x000fc400008f16ff */
[----:B------:R-:W-:Y:S02]  /*12320*/  LEA.HI.X.SX32 R27, R54, R0, 0x2, P4 ;  /* 0x00000000361b7211 */ /* 0x000fe400020f16ff */
[----:B------:R-:W-:Y:S02]  /*12330*/  LEA R50, P1, R51, R234, 0x2 ;  /* 0x000000ea33327211 */ /* 0x000fe400078210ff */
[----:B------:R-:W-:Y:S02]  /*12340*/  LEA.HI.X.SX32 R43, R43, R0, 0x2, P3 ;  /* 0x000000002b2b7211 */ /* 0x000fe400018f16ff */
[-C--:B------:R-:W-:Y:S02]  /*12350*/  LEA R40, P4, R41, R234.reuse, 0x2 ;  /* 0x000000ea29287211 */ /* 0x080fe400078810ff */
[----:B------:R-:W-:Y:S02]  /*12360*/  LEA R56, P3, R57, R234, 0x2 ;  /* 0x000000ea39387211 */ /* 0x000fe400078610ff */
[----:B------:R-:W-:-:S02]  /*12370*/  LEA.HI.X.SX32 R49, R49, R0, 0x2, P2 ;  /* 0x0000000031317211 */ /* 0x000fc400010f16ff */
[----:B------:R-:W-:Y:S02]  /*12380*/  LEA R46, P5, R47, R234, 0x2 ;  /* 0x000000ea2f2e7211 */ /* 0x000fe400078a10ff */
[----:B------:R-:W-:Y:S02]  /*12390*/  LEA.HI.X.SX32 R39, R3, R0, 0x2, P0 ;  /* 0x0000000003277211 */ /* 0x000fe400000f16ff */
[-C--:B------:R-:W-:Y:S02]  /*123a0*/  LEA R62, P2, R63, R234.reuse, 0x2 ;  /* 0x000000ea3f3e7211 */ /* 0x080fe400078410ff */
[----:B------:R-:W-:Y:S02]  /*123b0*/  LEA R52, P0, R53, R234, 0x2 ;  /* 0x000000ea35347211 */ /* 0x000fe400078010ff */
[----:B------:R-:W-:Y:S02]  /*123c0*/  LEA.HI.X.SX32 R45, R58, R0, 0x2, P6 ;  /* 0x000000003a2d7211 */ /* 0x000fe400030f16ff */
[----:B------:R-:W-:-:S02]  /*123d0*/  LEA R58, P6, R59, R234, 0x2 ;  /* 0x000000ea3b3a7211 */ /* 0x000fc400078c10ff */
[-C--:B------:R-:W-:Y:S02]  /*123e0*/  LEA.HI.X.SX32 R51, R51, R0.reuse, 0x2, P1 ;  /* 0x0000000033337211 */ /* 0x080fe400008f16ff */
[----:B------:R-:W-:Y:S02]  /*123f0*/  LEA.HI.X.SX32 R41, R41, R0, 0x2, P4 ;  /* 0x0000000029297211 */ /* 0x000fe400020f16ff */
[----:B------:R-:W-:Y:S02]  /*12400*/  LEA R64, P1, R65, R234, 0x2 ;  /* 0x000000ea41407211 */ /* 0x000fe400078210ff */
[----:B------:R-:W-:Y:S02]  /*12410*/  LEA.HI.X.SX32 R57, R57, R0, 0x2, P3 ;  /* 0x0000000039397211 */ /* 0x000fe400018f16ff */
[----:B------:R-:W-:Y:S02]  /*12420*/  LEA R54, P4, R55, R234, 0x2 ;  /* 0x000000ea37367211 */ /* 0x000fe400078810ff */
[----:B------:R-:W-:-:S02]  /*12430*/  LEA.HI.X.SX32 R47, R47, R0, 0x2, P5 ;  /* 0x000000002f2f7211 */ /* 0x000fc400028f16ff */
[----:B------:R-:W-:Y:S02]  /*12440*/  LEA R70, P3, R71, R234, 0x2 ;  /* 0x000000ea47467211 */ /* 0x000fe400078610ff */
[----:B------:R-:W-:Y:S02]  /*12450*/  LEA.HI.X.SX32 R63, R63, R0, 0x2, P2 ;  /* 0x000000003f3f7211 */ /* 0x000fe400010f16ff */
[----:B------:R-:W-:Y:S02]  /*12460*/  LEA R60, P5, R61, R234, 0x2 ;  /* 0x000000ea3d3c7211 */ /* 0x000fe400078a10ff */
[----:B------:R-:W-:Y:S02]  /*12470*/  LEA.HI.X.SX32 R53, R53, R0, 0x2, P0 ;  /* 0x0000000035357211 */ /* 0x000fe400000f16ff */
[-C--:B------:R-:W-:Y:S02]  /*12480*/  LEA R76, P2, R77, R234.reuse, 0x2 ;  /* 0x000000ea4d4c7211 */ /* 0x080fe400078410ff */
[----:B------:R-:W-:-:S02]  /*12490*/  LEA R66, P0, R67, R234, 0x2 ;  /* 0x000000ea43427211 */ /* 0x000fc400078010ff */
[----:B------:R-:W-:Y:S02]  /*124a0*/  LEA.HI.X.SX32 R59, R59, R0, 0x2, P6 ;  /* 0x000000003b3b7211 */ /* 0x000fe400030f16ff */
[----:B------:R-:W-:Y:S02]  /*124b0*/  LEA R72, P6, R73, R234, 0x2 ;  /* 0x000000ea49487211 */ /* 0x000fe400078c10ff */
[-C--:B------:R-:W-:Y:S02]  /*124c0*/  LEA.HI.X.SX32 R65, R65, R0.reuse, 0x2, P1 ;  /* 0x0000000041417211 */ /* 0x080fe400008f16ff */
[----:B------:R-:W-:Y:S02]  /*124d0*/  LEA.HI.X.SX32 R55, R55, R0, 0x2, P4 ;  /* 0x0000000037377211 */ /* 0x000fe400020f16ff */
[----:B------:R-:W-:Y:S02]  /*124e0*/  LEA R78, P1, R79, R234, 0x2 ;  /* 0x000000ea4f4e7211 */ /* 0x000fe400078210ff */
[----:B------:R-:W-:-:S02]  /*124f0*/  LEA.HI.X.SX32 R71, R71, R0, 0x2, P3 ;  /* 0x0000000047477211 */ /* 0x000fc400018f16ff */
[----:B------:R-:W-:Y:S02]  /*12500*/  LEA R68, P4, R69, R234, 0x2 ;  /* 0x000000ea45447211 */ /* 0x000fe400078810ff */
[----:B------:R-:W-:Y:S02]  /*12510*/  LEA.HI.X.SX32 R61, R61, R0, 0x2, P5 ;  /* 0x000000003d3d7211 */ /* 0x000fe400028f16ff */
[----:B------:R-:W-:Y:S02]  /*12520*/  LEA R84, P3, R85, R234, 0x2 ;  /* 0x000000ea55547211 */ /* 0x000fe400078610ff */
[----:B------:R-:W-:Y:S02]  /*12530*/  LEA.HI.X.SX32 R77, R77, R0, 0x2, P2 ;  /* 0x000000004d4d7211 */ /* 0x000fe400010f16ff */
[----:B------:R-:W-:Y:S02]  /*12540*/  LEA R74, P5, R75, R234, 0x2 ;  /* 0x000000ea4b4a7211 */ /* 0x000fe400078a10ff */
[----:B------:R-:W-:-:S02]  /*12550*/  LEA.HI.X.SX32 R67, R67, R0, 0x2, P0 ;  /* 0x0000000043437211 */ /* 0x000fc400000f16ff */
        /* <DEDUP_REMOVED lines=8> */
[----:B------:R-:W-:Y:S02]  /*125e0*/  LEA R82, P4, R83, R234, 0x2 ;  /* 0x000000ea53527211 */ /* 0x000fe400078810ff */
[----:B------:R-:W-:Y:S02]  /*125f0*/  LEA.HI.X.SX32 R75, R75, R0, 0x2, P5 ;  /* 0x000000004b4b7211 */ /* 0x000fe400028f16ff */
        /* <DEDUP_REMOVED lines=36> */
[-C--:B------:R-:W-:Y:S01]  /*12840*/  LEA.HI.X.SX32 R121, R121, R0.reuse, 0x2, P1 ;  /* 0x0000000079797211 */ /* 0x080fe200008f16ff */
[----:B------:R-:W-:Y:S01]  /*12850*/  IMAD R163, R167, UR38, RZ ;  /* 0x00000026a7a37c24 */ /* 0x000fe2000f8e02ff */
[----:B------:R-:W-:-:S02]  /*12860*/  LEA.HI.X.SX32 R111, R111, R0, 0x2, P4 ;  /* 0x000000006f6f7211 */ /* 0x000fc400020f16ff */
[----:B------:R-:W-:Y:S02]  /*12870*/  LEA R134, P1, R135, R234, 0x2 ;  /* 0x000000ea87867211 */ /* 0x000fe400078210ff */
[----:B------:R-:W-:Y:S01]  /*12880*/  LEA.HI.X.SX32 R127, R127, R0, 0x2, P3 ;  /* 0x000000007f7f7211 */ /* 0x000fe200018f16ff */
[----:B------:R-:W-:Y:S01]  /*12890*/  IMAD R167, R169, UR40, RZ ;  /* 0x00000028a9a77c24 */ /* 0x000fe2000f8e02ff */
        /* <DEDUP_REMOVED lines=8> */
[----:B------:R-:W-:Y:S01]  /*12920*/  LEA.HI.X.SX32 R129, R129, R0, 0x2, P6 ;  /* 0x0000000081817211 */ /* 0x000fe200030f16ff */
[----:B------:R-:W-:Y:S01]  /*12930*/  IMAD R169, R170, UR41, RZ ;  /* 0x00000029aaa97c24 */ /* 0x000fe2000f8e02ff */
[----:B------:R-:W-:-:S02]  /*12940*/  LEA R142, P6, R143, R234, 0x2 ;  /* 0x000000ea8f8e7211 */ /* 0x000fc400078c10ff */
[-C--:B------:R-:W-:Y:S01]  /*12950*/  LEA.HI.X.SX32 R135, R135, R0.reuse, 0x2, P1 ;  /* 0x0000000087877211 */ /* 0x080fe200008f16ff */
[----:B------:R-:W-:Y:S01]  /*12960*/  STL.64 [R1+0x29e0], R250 ;  /* 0x0029e0fa01007387 */ /* 0x000fe20000100a00 */
[----:B------:R-:W-:Y:S02]  /*12970*/  LEA.HI.X.SX32 R125, R125, R0, 0x2, P4 ;  /* 0x000000007d7d7211 */ /* 0x000fe400020f16ff */
[----:B------:R-:W-:Y:S02]  /*12980*/  LEA R148, P1, R155, R234, 0x2 ;  /* 0x000000ea9b947211 */ /* 0x000fe400078210ff */
[----:B------:R-:W-:Y:S01]  /*12990*/  LEA.HI.X.SX32 R141, R141, R0, 0x2, P3 ;  /* 0x000000008d8d7211 */ /* 0x000fe200018f16ff */
[----:B------:R-:W-:Y:S01]  /*129a0*/  IMAD R165, R168, UR39, RZ ;  /* 0x00000027a8a57c24 */ /* 0x000fe2000f8e02ff */
[----:B------:R-:W-:Y:S01]  /*129b0*/  LEA R138, P4, R139, R234, 0x2 ;  /* 0x000000ea8b8a7211 */ /* 0x000fe200078810ff */
[----:B------:R4:W-:Y:S01]  /*129c0*/  STL.64 [R1], R4 ;  /* 0x0000000401007387 */ /* 0x0009e20000100a00 */
[----:B------:R-:W-:-:S02]  /*129d0*/  LEA.HI.X.SX32 R131, R131, R0, 0x2, P5 ;  /* 0x0000000083837211 */ /* 0x000fc400028f16ff */
[----:B------:R-:W-:Y:S02]  /*129e0*/  LEA R154, P3, R161, R234, 0x2 ;  /* 0x000000eaa19a7211 */ /* 0x000fe400078610ff */
[----:B------:R-:W-:Y:S02]  /*129f0*/  LEA.HI.X.SX32 R147, R153, R0, 0x2, P2 ;  /* 0x0000000099937211 */ /* 0x000fe400010f16ff */
[----:B------:R-:W-:Y:S02]  /*12a00*/  LEA R144, P5, R145, R234, 0x2 ;  /* 0x000000ea91907211 */ /* 0x000fe400078a10ff */
[----:B------:R-:W-:Y:S02]  /*12a10*/  LEA.HI.X.SX32 R137, R137, R0, 0x2, P0 ;  /* 0x0000000089897211 */ /* 0x000fe400000f16ff */
[-C--:B------:R-:W-:Y:S01]  /*12a20*/  LEA R160, P2, R167, R234.reuse, 0x2 ;  /* 0x000000eaa7a07211 */ /* 0x080fe200078410ff */
[----:B----4-:R-:W4:Y:S01]  /*12a30*/  LDC R5, c[0x0][0x3a0] ;  /* 0x0000e800ff057b82 */ /* 0x010f220000000800 */
[----:B------:R-:W-:-:S02]  /*12a40*/  LEA R150, P0, R157, R234, 0x2 ;  /* 0x000000ea9d967211 */ /* 0x000fc400078010ff */
[----:B------:R-:W-:Y:S02]  /*12a50*/  LEA.HI.X.SX32 R143, R143, R0, 0x2, P6 ;  /* 0x000000008f8f7211 */ /* 0x000fe400030f16ff */
[----:B------:R-:W-:Y:S02]  /*12a60*/  LEA R156, P6, R163, R234, 0x2 ;  /* 0x000000eaa39c7211 */ /* 0x000fe400078c10ff */
[-C--:B------:R-:W-:Y:S01]  /*12a70*/  LEA.HI.X.SX32 R149, R155, R0.reuse, 0x2, P1 ;  /* 0x000000009b957211 */ /* 0x080fe200008f16ff */
[----:B-1----:R-:W-:Y:S01]  /*12a80*/  IMAD R195, R195, UR54, RZ ;  /* 0x00000036c3c37c24 */ /* 0x002fe2000f8e02ff */
[----:B------:R-:W-:Y:S01]  /*12a90*/  LEA.HI.X.SX32 R139, R139, R0, 0x2, P4 ;  /* 0x000000008b8b7211 */ /* 0x000fe200020f16ff */
[----:B------:R-:W-:Y:S01]  /*12aa0*/  IMAD R223, R223, UR68, RZ ;  /* 0x00000044dfdf7c24 */ /* 0x000fe2000f8e02ff */
[----:B------:R-:W-:Y:S01]  /*12ab0*/  LEA R162, P1, R169, R234, 0x2 ;  /* 0x000000eaa9a27211 */ /* 0x000fe200078210ff */
[----:B------:R-:W1:Y:S01]  /*12ac0*/  LDC R4, c[0x0][0x3a0] ;  /* 0x0000e800ff047b82 */ /* 0x000e620000000800 */
        /* <DEDUP_REMOVED lines=43> */
[----:B------:R-:W-:Y:S02]  /*12d80*/  LEA.HI.X.SX32 R187, R193, R0, 0x2, P5 ;  /* 0x00000000c1bb7211 */ /* 0x000fe400028f16ff */
[----:B------:R-:W-:Y:S02]  /*12d90*/  LEA R210, P3, R217, R234, 0x2 ;  /* 0x000000ead9d27211 */ /* 0x000fe400078610ff */
[-C--:B------:R-:W-:Y:S02]  /*12da0*/  LEA.HI.X.SX32 R203, R209, R0.reuse, 0x2, P2 ;  /* 0x00000000d1cb7211 */ /* 0x080fe400010f16ff */
[----:B------:R-:W-:Y:S02]  /*12db0*/  LEA.HI.X.SX32 R193, R199, R0, 0x2, P0 ;  /* 0x00000000c7c17211 */ /* 0x000fe400000f16ff */
[----:B------:R-:W-:Y:S02]  /*12dc0*/  LEA R216, P2, R223, R234, 0x2 ;  /* 0x000000eadfd87211 */ /* 0x000fe400078410ff */
[----:B------:R-:W-:-:S02]  /*12dd0*/  LEA.HI.X.SX32 R199, R205, R0, 0x2, P6 ;  /* 0x00000000cdc77211 */ /* 0x000fc400030f16ff */
[-C--:B------:R-:W-:Y:S02]  /*12de0*/  LEA.HI.X.SX32 R205, R211, R0.reuse, 0x2, P1 ;  /* 0x00000000d3cd7211 */ /* 0x080fe400008f16ff */
[-C--:B------:R-:W-:Y:S01]  /*12df0*/  LEA.HI.X.SX32 R211, R217, R0.reuse, 0x2, P3 ;  /* 0x00000000d9d37211 */ /* 0x080fe200018f16ff */
[----:B----4-:R-:W-:Y:S01]  /*12e00*/  VIADD R5, R5, 0xffffffff ;  /* 0xffffffff05057836 */ /* 0x010fe20000000000 */
[----:B------:R-:W-:Y:S02]  /*12e10*/  LEA.HI.X.SX32 R217, R223, R0, 0x2, P2 ;  /* 0x00000000dfd97211 */ /* 0x000fe400010f16ff */
[----:B------:R-:W-:-:S04]  /*12e20*/  LEA R230, P2, R231, R234, 0x2 ;  /* 0x000000eae7e67211 */ /* 0x000fc800078410ff */
[----:B------:R-:W-:Y:S02]  /*12e30*/  LEA.HI.X.SX32 R231, R231, R0, 0x2, P2 ;  /* 0x00000000e7e77211 */ /* 0x000fe400010f16ff */
[----:B------:R-:W-:Y:S02]  /*12e40*/  ISETP.GE.U32.AND P2, PT, R5, 0x7fffffc0, PT ;  /* 0x7fffffc00500780c */ /* 0x000fe40003f46070 */
[----:B------:R-:W4:Y:S01]  /*12e50*/  LDC R5, c[0x0][0x3a0] ;  /* 0x0000e800ff057b82 */ /* 0x000f220000000800 */
[-C--:B------:R-:W-:Y:S01]  /*12e60*/  LEA R194, P4, R201, R234.reuse, 0x2 ;  /* 0x000000eac9c27211 */ /* 0x080fe200078810ff */
[----:B--2---:R-:W-:Y:S01]  /*12e70*/  IMAD R227, R227, UR70, RZ ;  /* 0x00000046e3e37c24 */ /* 0x004fe2000f8e02ff */
[-C--:B------:R-:W-:Y:S02]  /*12e80*/  LEA R200, P5, R207, R234.reuse, 0x2 ;  /* 0x000000eacfc87211 */ /* 0x080fe400078a10ff */
[----:B------:R-:W-:Y:S02]  /*12e90*/  LEA R206, P0, R213, R234, 0x2 ;  /* 0x000000ead5ce7211 */ /* 0x000fe400078010ff */
[----:B------:R-:W-:-:S02]  /*12ea0*/  LEA.HI.X.SX32 R195, R201, R0, 0x2, P4 ;  /* 0x00000000c9c37211 */ /* 0x000fc400020f16ff */
[-C--:B------:R-:W-:Y:S02]  /*12eb0*/  LEA R208, P4, R215, R234.reuse, 0x2 ;  /* 0x000000ead7d07211 */ /* 0x080fe400078810ff */
[----:B------:R-:W-:Y:S02]  /*12ec0*/  LEA R212, P6, R219, R234, 0x2 ;  /* 0x000000eadbd47211 */ /* 0x000fe400078c10ff */
[----:B------:R-:W-:Y:S02]  /*12ed0*/  LEA.HI.X.SX32 R201, R207, R0, 0x2, P5 ;  /* 0x00000000cfc97211 */ /* 0x000fe400028f16ff */
[-C--:B------:R-:W-:Y:S02]  /*12ee0*/  LEA R214, P5, R221, R234.reuse, 0x2 ;  /* 0x000000eaddd67211 */ /* 0x080fe400078a10ff */
[----:B------:R-:W-:Y:S02]  /*12ef0*/  LEA R218, P1, R225, R234, 0x2 ;  /* 0x000000eae1da7211 */ /* 0x000fe400078210ff */
[----:B------:R-:W-:-:S02]  /*12f00*/  LEA.HI.X.SX32 R207, R213, R0, 0x2, P0 ;  /* 0x00000000d5cf7211 */ /* 0x000fc400000f16ff */
[----:B------:R-:W-:Y:S02]  /*12f10*/  LEA R220, P0, R227, R234, 0x2 ;  /* 0x000000eae3dc7211 */ /* 0x000fe400078010ff */
[-C--:B------:R-:W-:Y:S02]  /*12f20*/  LEA.HI.X.SX32 R209, R215, R0.reuse, 0x2, P4 ;  /* 0x00000000d7d17211 */ /* 0x080fe400020f16ff */
[-C--:B------:R-:W-:Y:S02]  /*12f30*/  LEA.HI.X.SX32 R213, R219, R0.reuse, 0x2, P6 ;  /* 0x00000000dbd57211 */ /* 0x080fe400030f16ff */
[-C--:B------:R-:W-:Y:S02]  /*12f40*/  LEA.HI.X.SX32 R215, R221, R0.reuse, 0x2, P5 ;  /* 0x00000000ddd77211 */ /* 0x080fe400028f16ff */
[----:B------:R-:W-:Y:S02]  /*12f50*/  LEA.HI.X.SX32 R219, R225, R0, 0x2, P1 ;  /* 0x00000000e1db7211 */ /* 0x000fe400008f16ff */
[----:B------:R-:W-:-:S02]  /*12f60*/  LEA R222, P4, R247, R234, 0x2 ;  /* 0x000000eaf7de7211 */ /* 0x000fc400078810ff */
[-C--:B------:R-:W-:Y:S02]  /*12f70*/  LEA R224, P3, R246, R234.reuse, 0x2 ;  /* 0x000000eaf6e07211 */ /* 0x080fe400078610ff */
[-C--:B------:R-:W-:Y:S02]  /*12f80*/  LEA R226, P6, R245, R234.reuse, 0x2 ;  /* 0x000000eaf5e27211 */ /* 0x080fe400078c10ff */
[-C--:B------:R-:W-:Y:S02]  /*12f90*/  LEA R228, P5, R229, R234.reuse, 0x2 ;  /* 0x000000eae5e47211 */ /* 0x080fe400078a10ff */
[----:B------:R-:W-:Y:S02]  /*12fa0*/  LEA R232, P1, R233, R234, 0x2 ;  /* 0x000000eae9e87211 */ /* 0x000fe400078210ff */
[----:B------:R-:W-:Y:S02]  /*12fb0*/  LEA.HI.X.SX32 R221, R227, R0, 0x2, P0 ;  /* 0x00000000e3dd7211 */ /* 0x000fe400000f16ff */
[----:B------:R-:W-:-:S02]  /*12fc0*/  LEA R234, P0, R235, R234, 0x2 ;  /* 0x000000eaebea7211 */ /* 0x000fc400078010ff */
[-C--:B------:R-:W-:Y:S02]  /*12fd0*/  LEA.HI.X.SX32 R223, R247, R0.reuse, 0x2, P4 ;  /* 0x00000000f7df7211 */ /* 0x080fe400020f16ff */
[-C--:B------:R-:W-:Y:S02]  /*12fe0*/  LEA.HI.X.SX32 R225, R246, R0.reuse, 0x2, P3 ;  /* 0x00000000f6e17211 */ /* 0x080fe400018f16ff */
[-C--:B------:R-:W-:Y:S01]  /*12ff0*/  LEA.HI.X.SX32 R227, R245, R0.reuse, 0x2, P6 ;  /* 0x00000000f5e37211 */ /* 0x080fe200030f16ff */
[----:B------:R-:W-:Y:S01]  /*13000*/  VIADD R3, R252, 0xfffffff7 ;  /* 0xfffffff7fc037836 */ /* 0x000fe20000000000 */
[-C--:B------:R-:W-:Y:S01]  /*13010*/  LEA.HI.X.SX32 R229, R229, R0.reuse, 0x2, P5 ;  /* 0x00000000e5e57211 */ /* 0x080fe200028f16ff */
[----:B------:R-:W5:Y:S01]  /*13020*/  LDCU.64 UR74, c[0x0][0x358] ;  /* 0x00006b00ff4a77ac */ /* 0x000f620008000a00 */
[-C--:B------:R-:W-:Y:S01]  /*13030*/  LEA.HI.X.SX32 R233, R233, R0.reuse, 0x2, P1 ;  /* 0x00000000e9e97211 */ /* 0x080fe200008f16ff */
[----:B------:R-:W2:Y:S01]  /*13040*/  LDC R245, c[0x0][0x3a0] ;  /* 0x0000e800fff57b82 */ /* 0x000ea20000000800 */
[----:B------:R-:W-:-:S02]  /*13050*/  LEA.HI.X.SX32 R235, R235, R0, 0x2, P0 ;  /* 0x00000000ebeb7211 */ /* 0x000fc400000f16ff */
[----:B-1----:R-:W-:-:S05]  /*13060*/  IADD3 R0, PT, PT, R4, -0x5, RZ ;  /* 0xfffffffb04007810 */ /* 0x002fca0007ffe0ff */
[----:B------:R-:W1:Y:S01]  /*13070*/  LDC R4, c[0x0][0x3a0] ;  /* 0x0000e800ff047b82 */ /* 0x000e620000000800 */
[----:B------:R-:W-:Y:S01]  /*13080*/  ISETP.GE.U32.AND P5, PT, R0, 0x7fffffbc, PT ;  /* 0x7fffffbc0000780c */ /* 0x000fe20003fa6070 */
[----:B----4-:R-:W-:-:S06]  /*13090*/  VIADD R0, R5, 0xffffffef ;  /* 0xffffffef05007836 */ /* 0x010fcc0000000000 */
[----:B------:R-:W4:Y:S01]  /*130a0*/  LDC R5, c[0x0][0x3a0] ;  /* 0x0000e800ff057b82 */ /* 0x000f220000000800 */
[----:B------:R-:W-:Y:S01]  /*130b0*/  UMOV UR42, 0x400 ;  /* 0x00000400002a7882 */ /* 0x000fe20000000000 */
[----:B------:R-:W-:Y:S06]  /*130c0*/  STL.64 [R1+0x29e8], R6 ;  /* 0x0029e80601007387 */ /* 0x000fec0000100a00 */
[----:B------:R-:W2:Y:S01]  /*130d0*/  LDC R246, c[0x0][0x3a0] ;  /* 0x0000e800fff67b82 */ /* 0x000ea20000000800 */
[----:B-1----:R-:W-:-:S07]  /*130e0*/  VIADD R2, R4, 0xfffffff3 ;  /* 0xfffffff304027836 */ /* 0x002fce0000000000 */
[----:B------:R-:W1:Y:S01]  /*130f0*/  LDC R4, c[0x0][0x3a0] ;  /* 0x0000e800ff047b82 */ /* 0x000e620000000800 */
[----:B------:R-:W-:Y:S01]  /*13100*/  ISETP.GE.U32.AND P0, PT, R2, 0x7fffffb4, PT ;  /* 0x7fffffb40200780c */ /* 0x000fe20003f06070 */
[----:B----4-:R-:W-:Y:S02]  /*13110*/  VIADD R2, R5, 0xffffffeb ;  /* 0xffffffeb05027836 */ /* 0x010fe40000000000 */
[----:B------:R-:W4:Y:S01]  /*13120*/  S2R R5, SR_TID.X ;  /* 0x0000000000057919 */ /* 0x000f220000002100 */
[----:B------:R-:W-:Y:S02]  /*13130*/  ISETP.GE.U32.AND P6, PT, R0, 0x7fffffb0, PT ;  /* 0x7fffffb00000780c */ /* 0x000fe40003fc6070 */
[----:B------:R-:W-:Y:S02]  /*13140*/  ISETP.GE.U32.AND P1, PT, R3, 0x7fffffb8, PT ;  /* 0x7fffffb80300780c */ /* 0x000fe40003f26070 */
[----:B------:R-:W2:Y:S01]  /*13150*/  LDC R3, c[0x0][0x3a0] ;  /* 0x0000e800ff037b82 */ /* 0x000ea20000000800 */
[----:B-1----:R-:W-:-:S07]  /*13160*/  VIADD R0, R4, 0xffffffe7 ;  /* 0xffffffe704007836 */ /* 0x002fce0000000000 */
[----:B------:R-:W1:Y:S01]  /*13170*/  LDC R4, c[0x0][0x3a0] ;  /* 0x0000e800ff047b82 */ /* 0x000e620000000800 */
[----:B------:R-:W-:Y:S01]  /*13180*/  ULEA UR42, UR4, UR42, 0x18 ;  /* 0x0000002a042a7291 */ /* 0x000fe2000f8ec0ff */
[----:B------:R-:W-:Y:S01]  /*13190*/  ISETP.GE.U32.AND P4, PT, R0, 0x7fffffa8, PT ;  /* 0x7fffffa80000780c */ /* 0x000fe20003f86070 */
[----:B------:R-:W-:Y:S01]  /*131a0*/  IMAD.SHL.U32 R0, R244, 0x4, RZ ;  /* 0x00000004f4007824 */ /* 0x000fe200078e00ff */
[----:B------:R1:W-:Y:S01]  /*131b0*/  STL.64 [R1+0x29f0], R8 ;  /* 0x0029f00801007387 */ /* 0x0003e20000100a00 */
[----:B------:R-:W-:Y:S01]  /*131c0*/  ISETP.GE.U32.AND P3, PT, R2, 0x7fffffac, PT ;  /* 0x7fffffac0200780c */ /* 0x000fe20003f66070 */
[----:B------:R-:W1:Y:S01]  /*131d0*/  LDCU UR4, c[0x0][0x3a0] ;  /* 0x00007400ff0477ac */ /* 0x000e620008000800 */
[----:B----4-:R-:W-:-:S05]  /*131e0*/  LOP3.LUT R5, R5, 0x3f, RZ, 0xc0, !PT ;  /* 0x0000003f05057812 */ /* 0x010fca00078ec0ff */
[----:B------:R-:W-:Y:S01]  /*131f0*/  IMAD.SHL.U32 R247, R5, 0x4, RZ ;  /* 0x0000000405f77824 */ /* 0x000fe200078e00ff */
[----:B------:R4:W-:Y:S03]  /*13200*/  STL.64 [R1+0x29f8], R10 ;  /* 0x0029f80a01007387 */ /* 0x0009e60000100a00 */
[----:B------:R-:W-:Y:S01]  /*13210*/  VIADD R252, R247, UR42 ;  /* 0x0000002af7fc7c36 */ /* 0x000fe20008000000 */
[----:B------:R1:W-:Y:S02]  /*13220*/  STL.64 [R1+0x2a00], R12 ;  /* 0x002a000c01007387 */ /* 0x0003e40000100a00 */
[----:B-1----:R-:W-:Y:S02]  /*13230*/  VIADD R2, R4, 0xffffffe3 ;  /* 0xffffffe304027836 */ /* 0x002fe40000000000 */
[C---:B------:R-:W-:Y:S01]  /*13240*/  IMAD.WIDE R8, R0.reuse, 0x4, R238 ;  /* 0x0000000400087825 */ /* 0x040fe200078e02ee */
[----:B------:R-:W-:Y:S01]  /*13250*/  @!PT LDS RZ, [RZ] ;  /* 0x00000000fffff984 */ /* 0x000fe20000000800 */
[----:B------:R-:W-:Y:S01]  /*13260*/  @!PT LDS RZ, [RZ] ;  /* 0x00000000fffff984 */ /* 0x000fe20000000800 */
[----:B------:R-:W-:Y:S01]  /*13270*/  @!PT LDS RZ, [RZ] ;  /* 0x00000000fffff984 */ /* 0x000fe20000000800 */
[----:B-----5:R-:W-:Y:S01]  /*13280*/  LDGSTS.E [R252], desc[UR74][R242.64], !P2 ;  /* 0x00000000f2fc7fae */ /* 0x020fe2000d1a104a */
[----:B------:R-:W1:Y:S02]  /*13290*/  LDC R4, c[0x0][0x3a0] ;  /* 0x0000e800ff047b82 */ /* 0x000e640000000800 */
[C---:B------:R-:W-:Y:S01]  /*132a0*/  IMAD.WIDE R6, R0.reuse, 0x4, R236 ;  /* 0x0000000400067825 */ /* 0x040fe200078e02ec */
[----:B------:R-:W-:Y:S03]  /*132b0*/  LDGSTS.E [R252+0x100], desc[UR74][R240.64], !P2 ;  /* 0x00100000f0fc7fae */ /* 0x000fe6000d1a104a */
[C---:B----4-:R-:W-:Y:S01]  /*132c0*/  IMAD.WIDE R10, R0.reuse, 0x4, R240 ;  /* 0x00000004000a7825 */ /* 0x050fe200078e02f0 */
[----:B------:R4:W-:Y:S03]  /*132d0*/  STL.64 [R1+0x2a08], R14 ;  /* 0x002a080e01007387 */ /* 0x0009e60000100a00 */
[----:B------:R-:W-:Y:S01]  /*132e0*/  IMAD.WIDE R12, R0, 0x4, R242 ;  /* 0x00000004000c7825 */ /* 0x000fe200078e02f2 */
[----:B------:R-:W-:Y:S03]  /*132f0*/  LDGSTS.E [R252+0x200], desc[UR74][R238.64], !P2 ;  /* 0x00200000eefc7fae */ /* 0x000fe6000d1a104a */
[----:B--2---:R-:W-:Y:S01]  /*13300*/  VIADD R0, R3, 0xffffffdf ;  /* 0xffffffdf03007836 */ /* 0x004fe20000000000 */
[----:B------:R-:W-:Y:S01]  /*13310*/  STL.64 [R1+0x2a10], R16 ;  /* 0x002a101001007387 */ /* 0x000fe20000100a00 */
[----:B------:R-:W2:Y:S03]  /*13320*/  LDC R3, c[0x0][0x3a0] ;  /* 0x0000e800ff037b82 */ /* 0x000ea60000000800 */
[----:B------:R-:W-:Y:S01]  /*13330*/  LDGSTS.E [R252+0x300], desc[UR74][R236.64], !P2 ;  /* 0x00300000ecfc7fae */ /* 0x000fe2000d1a104a */
[----:B------:R-:W-:Y:S01]  /*13340*/  ISETP.GE.U32.AND P2, PT, R2, 0x7fffffa4, PT ;  /* 0x7fffffa40200780c */ /* 0x000fe20003f46070 */
[----:B------:R-:W-:-:S02]  /*13350*/  IMAD.SHL.U32 R2, R244, 0x8, RZ ;  /* 0x00000008f4027824 */ /* 0x000fc400078e00ff */
[----:B------:R-:W-:Y:S01]  /*13360*/  STL.64 [R1+0x2a18], R18 ;  /* 0x002a181201007387 */ /* 0x000fe20000100a00 */
[----:B----4-:R-:W4:Y:S03]  /*13370*/  LDC R14, c[0x0][0x3a0] ;  /* 0x0000e800ff0e7b82 */ /* 0x010f260000000800 */
[----:B------:R5:W-:Y:S04]  /*13380*/  STL.64 [R1+0xaf0], R12 ;  /* 0x000af00c01007387 */ /* 0x000be80000100a00 */
[----:B------:R5:W-:Y:S04]  /*13390*/  LDGSTS.E [R252+0x1000], desc[UR74][R12.64], !P5 ;  /* 0x010000000cfc7fae */ /* 0x000be8000e9a104a */
[----:B------:R1:W-:Y:S04]  /*133a0*/  STL.64 [R1+0xae8], R10 ;  /* 0x000ae80a01007387 */ /* 0x0003e80000100a00 */
[----:B------:R1:W-:Y:S04]  /*133b0*/  LDGSTS.E [R252+0x1100], desc[UR74][R10.64], !P5 ;  /* 0x011000000afc7fae */ /* 0x0003e8000e9a104a */
[----:B------:R3:W-:Y:S01]  /*133c0*/  STL.64 [R1+0xae0], R8 ;  /* 0x000ae00801007387 */ /* 0x0007e20000100a00 */
[----:B-----5:R-:W-:-:S03]  /*133d0*/  IMAD.WIDE R12, R2, 0x4, R242 ;  /* 0x00000004020c7825 */ /* 0x020fc600078e02f2 */
[----:B------:R3:W-:Y:S04]  /*133e0*/  LDGSTS.E [R252+0x1200], desc[UR74][R8.64], !P5 ;  /* 0x0120000008fc7fae */ /* 0x0007e8000e9a104a */
[----:B------:R5:W-:Y:S01]  /*133f0*/  STL.64 [R1+0xad8], R6 ;  /* 0x000ad80601007387 */ /* 0x000be20000100a00 */
[----:B-1----:R-:W-:-:S03]  /*13400*/  IMAD.WIDE R10, R2, 0x4, R240 ;  /* 0x00000004020a7825 */ /* 0x002fc600078e02f0 */
[----:B------:R5:W-:Y:S01]  /*13410*/  LDGSTS.E [R252+0x1300], desc[UR74][R6.64], !P5 ;  /* 0x0130000006fc7fae */ /* 0x000be2000e9a104a */
[----:B------:R-:W-:Y:S01]  /*13420*/  ISETP.GE.U32.AND P5, PT, R0, 0x7fffffa0, PT ;  /* 0x7fffffa00000780c */ /* 0x000fe20003fa6070 */
[----:B---3--:R-:W-:Y:S02]  /*13430*/  IMAD.WIDE R8, R2, 0x4, R238 ;  /* 0x0000000402087825 */ /* 0x008fe400078e02ee */
[----:B------:R1:W-:Y:S02]  /*13440*/  STL.64 [R1+0xa70], R12 ;  /* 0x000a700c01007387 */ /* 0x0003e40000100a00 */
[----:B------:R-:W-:Y:S02]  /*13450*/  IMAD R0, R244, 0xc, RZ ;  /* 0x0000000cf4007824 */ /* 0x000fe400078e02ff */
[----:B------:R1:W-:Y:S01]  /*13460*/  LDGSTS.E [R252+0x2000], desc[UR74][R12.64], !P1 ;  /* 0x020000000cfc7fae */ /* 0x0003e2000c9a104a */
[----:B-----5:R-:W-:-:S03]  /*13470*/  IMAD.WIDE R6, R2, 0x4, R236 ;  /* 0x0000000402067825 */ /* 0x020fc600078e02ec */
[----:B------:R3:W-:Y:S01]  /*13480*/  STL.64 [R1+0xa68], R10 ;  /* 0x000a680a01007387 */ /* 0x0007e20000100a00 */
[----:B------:R-:W-:-:S03]  /*13490*/  VIADD R2, R245, 0xffffffdb ;  /* 0xffffffdbf5027836 */ /* 0x000fc60000000000 */
[----:B------:R3:W-:Y:S01]  /*134a0*/  LDGSTS.E [R252+0x2100], desc[UR74][R10.64], !P1 ;  /* 0x021000000afc7fae */ /* 0x0007e2000c9a104a */
[----:B------:R-:W5:Y:S03]  /*134b0*/  LDC R245, c[0x0][0x3a0] ;  /* 0x0000e800fff57b82 */ /* 0x000f660000000800 */
[----:B------:R2:W-:Y:S01]  /*134c0*/  STL.64 [R1+0xa60], R8 ;  /* 0x000a600801007387 */ /* 0x0005e20000100a00 */
[----:B-1----:R-:W-:-:S03]  /*134d0*/  IMAD.WIDE R12, R0, 0x4, R242 ;  /* 0x00000004000c7825 */ /* 0x002fc600078e02f2 */
[----:B------:R2:W-:Y:S04]  /*134e0*/  LDGSTS.E [R252+0x2200], desc[UR74][R8.64], !P1 ;  /* 0x0220000008fc7fae */ /* 0x0005e8000c9a104a */
[----:B------:R1:W-:Y:S01]  /*134f0*/  STL.64 [R1+0xa58], R6 ;  /* 0x000a580601007387 */ /* 0x0003e20000100a00 */
[----:B---3--:R-:W-:-:S03]  /*13500*/  IMAD.WIDE R10, R0, 0x4, R240 ;  /* 0x00000004000a7825 */ /* 0x008fc600078e02f0 */
[----:B------:R1:W-:Y:S01]  /*13510*/  LDGSTS.E [R252+0x2300], desc[UR74][R6.64], !P1 ;  /* 0x0230000006fc7fae */ /* 0x0003e2000c9a104a */
[----:B------:R-:W-:Y:S01]  /*13520*/  ISETP.GE.U32.AND P1, PT, R2, 0x7fffff9c, PT ;  /* 0x7fffff9c0200780c */ /* 0x000fe20003f26070 */
[----:B--2---:R-:W-:Y:S02]  /*13530*/  IMAD.WIDE R8, R0, 0x4, R238 ;  /* 0x0000000400087825 */ /* 0x004fe400078e02ee */
[----:B------:R2:W-:Y:S02]  /*13540*/  STL.64 [R1+0x9f0], R12 ;  /* 0x0009f00c01007387 */ /* 0x0005e40000100a00 */
[----:B------:R-:W-:Y:S02]  /*13550*/  IMAD.SHL.U32 R2, R244, 0x10, RZ ;  /* 0x00000010f4027824 */ /* 0x000fe400078e00ff */
[----:B------:R2:W-:Y:S01]  /*13560*/  LDGSTS.E [R252+0x3000], desc[UR74][R12.64], !P0 ;  /* 0x030000000cfc7fae */ /* 0x0005e2000c1a104a */
[----:B-1----:R-:W-:-:S03]  /*13570*/  IMAD.WIDE R6, R0, 0x4, R236 ;  /* 0x0000000400067825 */ /* 0x002fc600078e02ec */
[----:B------:R1:W-:Y:S01]  /*13580*/  STL.64 [R1+0x9e8], R10 ;  /* 0x0009e80a01007387 */ /* 0x0003e20000100a00 */
[----:B------:R-:W-:-:S03]  /*13590*/  VIADD R0, R246, 0xffffffd7 ;  /* 0xffffffd7f6007836 */ /* 0x000fc60000000000 */
[----:B------:R1:W-:Y:S01]  /*135a0*/  LDGSTS.E [R252+0x3100], desc[UR74][R10.64], !P0 ;  /* 0x031000000afc7fae */ /* 0x0003e2000c1a104a */
[----:B------:R-:W3:Y:S03]  /*135b0*/  LDC R246, c[0x0][0x3a0] ;  /* 0x0000e800fff67b82 */ /* 0x000ee60000000800 */
[----:B------:R4:W-:Y:S01]  /*135c0*/  STL.64 [R1+0x9e0], R8 ;  /* 0x0009e00801007387 */ /* 0x0009e20000100a00 */
[----:B--2---:R-:W-:-:S03]  /*135d0*/  IMAD.WIDE R12, R2, 0x4, R242 ;  /* 0x00000004020c7825 */ /* 0x004fc600078e02f2 */
[----:B------:R4:W-:Y:S04]  /*135e0*/  LDGSTS.E [R252+0x3200], desc[UR74][R8.64], !P0 ;  /* 0x0320000008fc7fae */ /* 0x0009e8000c1a104a */
[----:B------:R2:W-:Y:S01]  /*135f0*/  STL.64 [R1+0x9d8], R6 ;  /* 0x0009d80601007387 */ /* 0x0005e20000100a00 */
[----:B-1----:R-:W-:-:S03]  /*13600*/  IMAD.WIDE R10, R2, 0x4, R240 ;  /* 0x00000004020a7825 */ /* 0x002fc600078e02f0 */
[----:B------:R2:W-:Y:S01]  /*13610*/  LDGSTS.E [R252+0x3300], desc[UR74][R6.64], !P0 ;  /* 0x0330000006fc7fae */ /* 0x0005e2000c1a104a */
[----:B------:R-:W-:Y:S01]  /*13620*/  ISETP.GE.U32.AND P0, PT, R0, 0x7fffff98, PT ;  /* 0x7fffff980000780c */ /* 0x000fe20003f06070 */
[----:B----4-:R-:W-:Y:S02]  /*13630*/  IMAD.WIDE R8, R2, 0x4, R238 ;  /* 0x0000000402087825 */ /* 0x010fe400078e02ee */
[----:B------:R1:W-:Y:S02]  /*13640*/  STL.64 [R1+0x970], R12 ;  /* 0x0009700c01007387 */ /* 0x0003e40000100a00 */
[----:B------:R-:W-:Y:S02]  /*13650*/  IMAD R0, R244, 0x14, RZ ;  /* 0x00000014f4007824 */ /* 0x000fe400078e02ff */
[----:B------:R1:W-:Y:S01]  /*13660*/  LDGSTS.E [R252+0x4000], desc[UR74][R12.64], !P6 ;  /* 0x040000000cfc7fae */ /* 0x0003e2000f1a104a */
[----:B--2---:R-:W-:Y:S01]  /*13670*/  IMAD.WIDE R6, R2, 0x4, R236 ;  /* 0x0000000402067825 */ /* 0x004fe200078e02ec */
[----:B------:R-:W-:-:S02]  /*13680*/  IADD3 R2, PT, PT, R3, -0x2d, RZ ;  /* 0xffffffd303027810 */ /* 0x000fc40007ffe0ff */
[----:B------:R2:W-:Y:S01]  /*13690*/  STL.64 [R1+0x968], R10 ;  /* 0x0009680a01007387 */ /* 0x0005e20000100a00 */
[----:B------:R-:W4:Y:S03]  /*136a0*/  LDC R3, c[0x0][0x3a0] ;  /* 0x0000e800ff037b82 */ /* 0x000f260000000800 */
[----:B------:R2:W-:Y:S04]  /*136b0*/  LDGSTS.E [R252+0x4100], desc[UR74][R10.64], !P6 ;  /* 0x041000000afc7fae */ /* 0x0005e8000f1a104a */
[----:B------:R3:W-:Y:S01]  /*136c0*/  STL.64 [R1+0x960], R8 ;  /* 0x0009600801007387 */ /* 0x0007e20000100a00 */
[----:B-1----:R-:W-:-:S03]  /*136d0*/  IMAD.WIDE R12, R0, 0x4, R242 ;  /* 0x00000004000c7825 */ /* 0x002fc600078e02f2 */
[----:B------:R3:W-:Y:S04]  /*136e0*/  LDGSTS.E [R252+0x4200], desc[UR74][R8.64], !P6 ;  /* 0x0420000008fc7fae */ /* 0x0007e8000f1a104a */
[----:B------:R1:W-:Y:S01]  /*136f0*/  STL.64 [R1+0x958], R6 ;  /* 0x0009580601007387 */ /* 0x0003e20000100a00 */
[----:B--2---:R-:W-:-:S03]  /*13700*/  IMAD.WIDE R10, R0, 0x4, R240 ;  /* 0x00000004000a7825 */ /* 0x004fc600078e02f0 */
[----:B------:R1:W-:Y:S01]  /*13710*/  LDGSTS.E [R252+0x4300], desc[UR74][R6.64], !P6 ;  /* 0x0430000006fc7fae */ /* 0x0003e2000f1a104a */
[----:B------:R-:W-:Y:S01]  /*13720*/  ISETP.GE.U32.AND P6, PT, R2, 0x7fffff94, PT ;  /* 0x7fffff940200780c */ /* 0x000fe20003fc6070 */
[----:B---3--:R-:W-:Y:S02]  /*13730*/  IMAD.WIDE R8, R0, 0x4, R238 ;  /* 0x0000000400087825 */ /* 0x008fe400078e02ee */
[----:B------:R2:W-:Y:S02]  /*13740*/  STL.64 [R1+0x8f0], R12 ;  /* 0x0008f00c01007387 */ /* 0x0005e40000100a00 */
[----:B------:R-:W-:Y:S02]  /*13750*/  IMAD R2, R244, 0x18, RZ ;  /* 0x00000018f4027824 */ /* 0x000fe400078e02ff */
[----:B------:R2:W-:Y:S01]  /*13760*/  LDGSTS.E [R252+0x5000], desc[UR74][R12.64], !P3 ;  /* 0x050000000cfc7fae */ /* 0x0005e2000d9a104a */
[----:B-1----:R-:W-:-:S03]  /*13770*/  IMAD.WIDE R6, R0, 0x4, R236 ;  /* 0x0000000400067825 */ /* 0x002fc600078e02ec */
[----:B------:R1:W-:Y:S01]  /*13780*/  STL.64 [R1+0x8e8], R10 ;  /* 0x0008e80a01007387 */ /* 0x0003e20000100a00 */
[----:B-----5:R-:W-:-:S03]  /*13790*/  VIADD R0, R245, 0xffffffcf ;  /* 0xffffffcff5007836 */ /* 0x020fc60000000000 */
        /* <DEDUP_REMOVED lines=9> */
[----:B-----5:R-:W-:Y:S02]  /*13830*/  IMAD.WIDE R8, R2, 0x4, R238 ;  /* 0x0000000402087825 */ /* 0x020fe400078e02ee */
[----:B------:R1:W-:Y:S02]  /*13840*/  STL.64 [R1+0x870], R12 ;  /* 0x0008700c01007387 */ /* 0x0003e40000100a00 */
[----:B------:R-:W-:Y:S02]  /*13850*/  IMAD R0, R244, 0x1c, RZ ;  /* 0x0000001cf4007824 */ /* 0x000fe400078e02ff */
[----:B------:R1:W-:Y:S01]  /*13860*/  LDGSTS.E [R252+0x6000], desc[UR74][R12.64], !P4 ;  /* 0x060000000cfc7fae */ /* 0x0003e2000e1a104a */
[----:B--2---:R-:W-:-:S03]  /*13870*/  IMAD.WIDE R6, R2, 0x4, R236 ;  /* 0x0000000402067825 */ /* 0x004fc600078e02ec */
        /* <DEDUP_REMOVED lines=13> */
[----:B------:R-:W-:Y:S02]  /*13950*/  IMAD.SHL.U32 R2, R244, 0x20, RZ ;  /* 0x00000020f4027824 */ /* 0x000fe400078e00ff */
[----:B------:R2:W-:Y:S01]  /*13960*/  LDGSTS.E [R252+0x7000], desc[UR74][R12.64], !P2 ;  /* 0x070000000cfc7fae */ /* 0x0005e2000d1a104a */
[----:B-1----:R-:W-:-:S03]  /*13970*/  IMAD.WIDE R6, R0, 0x4, R236 ;  /* 0x0000000400067825 */ /* 0x002fc600078e02ec */
[----:B------:R1:W-:Y:S01]  /*13980*/  STL.64 [R1+0x7e8], R10 ;  /* 0x0007e80a01007387 */ /* 0x0003e20000100a00 */
[----:B----4-:R-:W-:-:S03]  /*13990*/  VIADD R0, R3, 0xffffffc7 ;  /* 0xffffffc703007836 */ /* 0x010fc60000000000 */
        /* <DEDUP_REMOVED lines=13> */
[----:B--2---:R-:W-:-:S03]  /*13a70*/  IMAD.WIDE R6, R2, 0x4, R236 ;  /* 0x0000000402067825 */ /* 0x004fc600078e02ec */
[----:B------:R2:W-:Y:S01]  /*13a80*/  STL.64 [R1+0x768], R10 ;  /* 0x0007680a01007387 */ /* 0x0005e20000100a00 */
[----:B------:R-:W-:-:S03]  /*13a90*/  VIADD R2, R245, 0xffffffc3 ;  /* 0xffffffc3f5027836 */ /* 0x000fc60000000000 */
[----:B------:R2:W-:Y:S01]  /*13aa0*/  LDGSTS.E [R252+0x8100], desc[UR74][R10.64], !P5 ;  /* 0x081000000afc7fae */ /* 0x0005e2000e9a104a */
[----:B------:R-:W4:Y:S03]  /*13ab0*/  LDC R245, c[0x0][0x3a0] ;  /* 0x0000e800fff57b82 */ /* 0x000f260000000800 */
        /* <DEDUP_REMOVED lines=23> */
[----:B------:R-:W-:Y:S02]  /*13c30*/  IMAD R0, R244, 0x2c, RZ ;  /* 0x0000002cf4007824 */ /* 0x000fe400078e02ff */
[C---:B-----5:R-:W-:Y:S01]  /*13c40*/  IMAD.WIDE R8, R2.reuse, 0x4, R238 ;  /* 0x0000000402087825 */ /* 0x060fe200078e02ee */
[----:B------:R1:W-:Y:S04]  /*13c50*/  STL.64 [R1+0x690], R12 ;  /* 0x0006900c01007387 */ /* 0x0003e80000100a00 */
[----:B------:R1:W-:Y:S01]  /*13c60*/  LDGSTS.E [R252+0xa000], desc[UR74][R12.64], !P0 ;  /* 0x0a0000000cfc7fae */ /* 0x0003e2000c1a104a */
[----:B--2---:R-:W-:-:S03]  /*13c70*/  IMAD.WIDE R6, R2, 0x4, R236 ;  /* 0x0000000402067825 */ /* 0x004fc600078e02ec */
[----:B------:R2:W-:Y:S01]  /*13c80*/  STL.64 [R1+0x688], R10 ;  /* 0x0006880a01007387 */ /* 0x0005e20000100a00 */
[----:B------:R-:W-:-:S03]  /*13c90*/  VIADD R2, R3, 0xfffffffa ;  /* 0xfffffffa03027836 */ /* 0x000fc60000000000 */
[----:B------:R2:W-:Y:S01]  /*13ca0*/  LDGSTS.E [R252+0xa100], desc[UR74][R10.64], !P0 ;  /* 0x0a1000000afc7fae */ /* 0x0005e2000c1a104a */
[----:B------:R-:W5:Y:S01]  /*13cb0*/  LDC R3, c[0x0][0x3a0] ;  /* 0x0000e800ff037b82 */ /* 0x000f620000000800 */
[C---:B-1----:R-:W-:Y:S02]  /*13cc0*/  IMAD.WIDE R12, R0.reuse, 0x4, R242 ;  /* 0x00000004000c7825 */ /* 0x042fe400078e02f2 */
[----:B------:R1:W-:Y:S04]  /*13cd0*/  STL.64 [R1+0x680], R8 ;  /* 0x0006800801007387 */ /* 0x0003e80000100a00 */
[----:B------:R1:W-:Y:S01]  /*13ce0*/  LDGSTS.E [R252+0xa200], desc[UR74][R8.64], !P0 ;  /* 0x0a20000008fc7fae */ /* 0x0003e2000c1a104a */
[----:B--2---:R-:W-:-:S03]  /*13cf0*/  IMAD.WIDE R10, R0, 0x4, R240 ;  /* 0x00000004000a7825 */ /* 0x004fc600078e02f0 */
[----:B------:R2:W-:Y:S04]  /*13d00*/  STL.64 [R1+0x678], R6 ;  /* 0x0006780601007387 */ /* 0x0005e80000100a00 */
[----:B------:R2:W-:Y:S01]  /*13d10*/  LDGSTS.E [R252+0xa300], desc[UR74][R6.64], !P0 ;  /* 0x0a30000006fc7fae */ /* 0x0005e2000c1a104a */
[----:B------:R-:W-:Y:S01]  /*13d20*/  ISETP.GE.U32.AND P0, PT, R2, 0x7fffffbb, PT ;  /* 0x7fffffbb0200780c */ /* 0x000fe20003f06070 */
[----:B------:R-:W-:Y:S02]  /*13d30*/  IMAD R2, R244, 0x30, RZ ;  /* 0x00000030f4027824 */ /* 0x000fe400078e02ff */
[C---:B-1----:R-:W-:Y:S01]  /*13d40*/  IMAD.WIDE R8, R0.reuse, 0x4, R238 ;  /* 0x0000000400087825 */ /* 0x042fe200078e02ee */
[----:B------:R1:W-:Y:S04]  /*13d50*/  LDGSTS.E [R252+0xb000], desc[UR74][R12.64], !P6 ;  /* 0x0b0000000cfc7fae */ /* 0x0003e8000f1a104a */
[----:B------:R1:W-:Y:S01]  /*13d60*/  LDGSTS.E [R252+0xb100], desc[UR74][R10.64], !P6 ;  /* 0x0b1000000afc7fae */ /* 0x0003e2000f1a104a */
[----:B--2---:R-:W-:-:S03]  /*13d70*/  IMAD.WIDE R6, R0, 0x4, R236 ;  /* 0x0000000400067825 */ /* 0x004fc600078e02ec */
[----:B------:R1:W-:Y:S01]  /*13d80*/  STL.64 [R1+0x630], R12 ;  /* 0x0006300c01007387 */ /* 0x0003e20000100a00 */
[----:B----4-:R-:W-:-:S03]  /*13d90*/  VIADD R0, R245, 0xfffffff6 ;  /* 0xfffffff6f5007836 */ /* 0x010fc60000000000 */
[----:B------:R2:W-:Y:S01]  /*13da0*/  LDGSTS.E [R252+0xb200], desc[UR74][R8.64], !P6 ;  /* 0x0b20000008fc7fae */ /* 0x0005e2000f1a104a */
[----:B------:R-:W4:Y:S03]  /*13db0*/  LDC R245, c[0x0][0x3a0] ;  /* 0x0000e800fff57b82 */ /* 0x000f260000000800 */
[----:B------:R2:W-:Y:S04]  /*13dc0*/  STL.64 [R1+0x628], R10 ;  /* 0x0006280a01007387 */ /* 0x0005e80000100a00 */
[----:B------:R3:W-:Y:S01]  /*13dd0*/  LDGSTS.E [R252+0xb300], desc[UR74][R6.64], !P6 ;  /* 0x0b30000006fc7fae */ /* 0x0007e2000f1a104a */
[----:B-1----:R-:W-:Y:S01]  /*13de0*/  IMAD.WIDE R12, R2, 0x4, R242 ;  /* 0x00000004020c7825 */ /* 0x002fe200078e02f2 */
[----:B------:R-:W-:-:S02]  /*13df0*/  ISETP.GE.U32.AND P6, PT, R0, 0x7fffffb7, PT ;  /* 0x7fffffb70000780c */ /* 0x000fc40003fc6070 */
[----:B------:R1:W-:Y:S01]  /*13e00*/  STL.64 [R1+0x620], R8 ;  /* 0x0006200801007387 */ /* 0x0003e20000100a00 */
[----:B------:R-:W-:Y:S02]  /*13e10*/  IMAD R0, R244, 0x34, RZ ;  /* 0x00000034f4007824 */ /* 0x000fe400078e02ff */
[C---:B--2---:R-:W-:Y:S01]  /*13e20*/  IMAD.WIDE R10, R2.reuse, 0x4, R240 ;  /* 0x00000004020a7825 */ /* 0x044fe200078e02f0 */
[----:B------:R3:W-:Y:S04]  /*13e30*/  STL.64 [R1+0x618], R6 ;  /* 0x0006180601007387 */ /* 0x0007e80000100a00 */
[----:B------:R2:W-:Y:S01]  /*13e40*/  STL.64 [R1+0x5d0], R12 ;  /* 0x0005d00c01007387 */ /* 0x0005e20000100a00 */
[----:B-1----:R-:W-:-:S03]  /*13e50*/  IMAD.WIDE R8, R2, 0x4, R238 ;  /* 0x0000000402087825 */ /* 0x002fc600078e02ee */
[----:B------:R2:W-:Y:S01]  /*13e60*/  LDGSTS.E [R252+0xc000], desc[UR74][R12.64], !P3 ;  /* 0x0c0000000cfc7fae */ /* 0x0005e2000d9a104a */
[----:B---3--:R-:W-:-:S03]  /*13e70*/  IMAD.WIDE R6, R2, 0x4, R236 ;  /* 0x0000000402067825 */ /* 0x008fc600078e02ec */
[----:B------:R1:W-:Y:S01]  /*13e80*/  STL.64 [R1+0x5c8], R10 ;  /* 0x0005c80a01007387 */ /* 0x0003e20000100a00 */
[----:B------:R-:W-:-:S03]  /*13e90*/  VIADD R2, R246, 0xfffffff2 ;  /* 0xfffffff2f6027836 */ /* 0x000fc60000000000 */
[----:B------:R1:W-:Y:S01]  /*13ea0*/  LDGSTS.E [R252+0xc100], desc[UR74][R10.64], !P3 ;  /* 0x0c1000000afc7fae */ /* 0x0003e2000d9a104a */
[----:B------:R-:W3:Y:S01]  /*13eb0*/  LDC R246, c[0x0][0x3a0] ;  /* 0x0000e800fff67b82 */ /* 0x000ee20000000800 */
[C---:B--2---:R-:W-:Y:S02]  /*13ec0*/  IMAD.WIDE R12, R0.reuse, 0x4, R242 ;  /* 0x00000004000c7825 */ /* 0x044fe400078e02f2 */
[----:B------:R2:W-:Y:S04]  /*13ed0*/  STL.64 [R1+0x5c0], R8 ;  /* 0x0005c00801007387 */ /* 0x0005e80000100a00 */
[----:B------:R2:W-:Y:S01]  /*13ee0*/  LDGSTS.E [R252+0xc200], desc[UR74][R8.64], !P3 ;  /* 0x0c20000008fc7fae */ /* 0x0005e2000d9a104a */
[----:B-1----:R-:W-:-:S03]  /*13ef0*/  IMAD.WIDE R10, R0, 0x4, R240 ;  /* 0x00000004000a7825 */ /* 0x002fc600078e02f0 */
[----:B------:R1:W-:Y:S04]  /*13f00*/  STL.64 [R1+0x5b8], R6 ;  /* 0x0005b80601007387 */ /* 0x0003e80000100a00 */
[----:B------:R1:W-:Y:S01]  /*13f10*/  LDGSTS.E [R252+0xc300], desc[UR74][R6.64], !P3 ;  /* 0x0c30000006fc7fae */ /* 0x0003e2000d9a104a */
[----:B------:R-:W-:Y:S01]  /*13f20*/  ISETP.GE.U32.AND P3, PT, R2, 0x7fffffb3, PT ;  /* 0x7fffffb30200780c */ /* 0x000fe20003f66070 */
[----:B--2---:R-:W-:Y:S02]  /*13f30*/  IMAD.WIDE R8, R0, 0x4, R238 ;  /* 0x0000000400087825 */ /* 0x004fe400078e02ee */
[----:B------:R2:W-:Y:S02]  /*13f40*/  STL.64 [R1+0x570], R12 ;  /* 0x0005700c01007387 */ /* 0x0005e40000100a00 */
[----:B------:R-:W-:-:S02]  /*13f50*/  IMAD R2, R244, 0x38, RZ ;  /* 0x00000038f4027824 */ /* 0x000fc400078e02ff */
[----:B------:R2:W-:Y:S01]  /*13f60*/  LDGSTS.E [R252+0xd000], desc[UR74][R12.64], !P4 ;  /* 0x0d0000000cfc7fae */ /* 0x0005e2000e1a104a */
[----:B-1----:R-:W-:-:S03]  /*13f70*/  IMAD.WIDE R6, R0, 0x4, R236 ;  /* 0x0000000400067825 */ /* 0x002fc600078e02ec */
[----:B------:R1:W-:Y:S01]  /*13f80*/  STL.64 [R1+0x568], R10 ;  /* 0x0005680a01007387 */ /* 0x0003e20000100a00 */
[----:B-----5:R-:W-:-:S03]  /*13f90*/  VIADD R0, R3, 0xffffffee ;  /* 0xffffffee03007836 */ /* 0x020fc60000000000 */
[----:B------:R1:W-:Y:S04]  /*13fa0*/  LDGSTS.E [R252+0xd100], desc[UR74][R10.64], !P4 ;  /* 0x0d1000000afc7fae */ /* 0x0003e8000e1a104a */
        /* <DEDUP_REMOVED lines=8> */
[----:B------:R1:W-:Y:S02]  /*14030*/  LDGSTS.E [R252+0xe000], desc[UR74][R12.64], !P2 ;  /* 0x0e0000000cfc7fae */ /* 0x0003e4000d1a104a */
[----:B------:R-:W-:Y:S02]  /*14040*/  IMAD R0, R244, 0x3c, RZ ;  /* 0x0000003cf4007824 */ /* 0x000fe400078e02ff */
[----:B------:R1:W-:Y:S01]  /*14050*/  STL.64 [R1+0x510], R12 ;  /* 0x0005100c01007387 */ /* 0x0003e20000100a00 */
[----:B--2---:R-:W-:-:S03]  /*14060*/  IMAD.WIDE R6, R2, 0x4, R236 ;  /* 0x0000000402067825 */ /* 0x004fc600078e02ec */
[----:B------:R2:W-:Y:S01]  /*14070*/  LDGSTS.E [R252+0xe100], desc[UR74][R10.64], !P2 ;  /* 0x0e1000000afc7fae */ /* 0x0005e2000d1a104a */
[----:B------:R-:W-:-:S03]  /*14080*/  VIADD R2, R248, 0xffffffea ;  /* 0xffffffeaf8027836 */ /* 0x000fc60000000000 */
[----:B------:R2:W-:Y:S01]  /*14090*/  STL.64 [R1+0x508], R10 ;  /* 0x0005080a01007387 */ /* 0x0005e20000100a00 */
[----:B------:R-:W5:Y:S01]  /*140a0*/  LDC R248, c[0x0][0x3a0] ;  /* 0x0000e800fff87b82 */ /* 0x000f620000000800 */
[----:B----4-:R-:W-:Y:S02]  /*140b0*/  VIADD R3, R245, 0xffffffe6 ;  /* 0xffffffe6f5037836 */ /* 0x010fe40000000000 */
[----:B------:R4:W-:Y:S01]  /*140c0*/  LDGSTS.E [R252+0xe200], desc[UR74][R8.64], !P2 ;  /* 0x0e20000008fc7fae */ /* 0x0009e2000d1a104a */
[----:B-1----:R-:W-:-:S03]  /*140d0*/  IMAD.WIDE R12, R0, 0x4, R242 ;  /* 0x00000004000c7825 */ /* 0x002fc600078e02f2 */
[----:B------:R4:W-:Y:S01]  /*140e0*/  STL.64 [R1+0x500], R8 ;  /* 0x0005000801007387 */ /* 0x0009e20000100a00 */
[----:B------:R-:W1:Y:S03]  /*140f0*/  LDC R245, c[0x0][0x3a0] ;  /* 0x0000e800fff57b82 */ /* 0x000e660000000800 */
[----:B------:R3:W-:Y:S01]  /*14100*/  LDGSTS.E [R252+0xe300], desc[UR74][R6.64], !P2 ;  /* 0x0e30000006fc7fae */ /* 0x0007e2000d1a104a */
[----:B--2---:R-:W-:Y:S01]  /*14110*/  IMAD.WIDE R10, R0, 0x4, R240 ;  /* 0x00000004000a7825 */ /* 0x004fe200078e02f0 */
[----:B------:R-:W-:Y:S02]  /*14120*/  ISETP.GE.U32.AND P2, PT, R2, 0x7fffffab, PT ;  /* 0x7fffffab0200780c */ /* 0x000fe40003f46070 */
[----:B------:R3:W-:Y:S01]  /*14130*/  STL.64 [R1+0x4f8], R6 ;  /* 0x0004f80601007387 */ /* 0x0007e20000100a00 */
[----:B------:R-:W-:Y:S01]  /*14140*/  LOP3.LUT R2, R247, 0x20, RZ, 0x3c, !PT ;  /* 0x00000020f7027812 */ /* 0x000fe200078e3cff */
[----:B----4-:R-:W-:-:S02]  /*14150*/  IMAD.WIDE R8, R0, 0x4, R238 ;  /* 0x0000000400087825 */ /* 0x010fc400078e02ee */
[----:B------:R2:W-:Y:S04]  /*14160*/  LDGSTS.E [R252+0xf000], desc[UR74][R12.64], !P5 ;  /* 0x0f0000000cfc7fae */ /* 0x0005e8000e9a104a */
[----:B------:R4:W-:Y:S01]  /*14170*/  LDGSTS.E [R252+0xf100], desc[UR74][R10.64], !P5 ;  /* 0x0f1000000afc7fae */ /* 0x0009e2000e9a104a */
[----:B---3--:R-:W-:-:S03]  /*14180*/  IMAD.WIDE R6, R0, 0x4, R236 ;  /* 0x0000000400067825 */ /* 0x008fc600078e02ec */
[----:B------:R2:W-:Y:S01]  /*14190*/  STL.64 [R1+0x4b0], R12 ;  /* 0x0004b00c01007387 */ /* 0x0005e20000100a00 */
[----:B------:R-:W-:-:S03]  /*141a0*/  VIADD R2, R2, UR42 ;  /* 0x0000002a02027c36 */ /* 0x000fc60008000000 */
[----:B------:R3:W-:Y:S01]  /*141b0*/  LDGSTS.E [R252+0xf200], desc[UR74][R8.64], !P5 ;  /* 0x0f20000008fc7fae */ /* 0x0007e2000e9a104a */
[----:B------:R-:W-:-:S03]  /*141c0*/  IMAD R0, R244, 0x5, RZ ;  /* 0x00000005f4007824 */ /* 0x000fc600078e02ff */
[----:B------:R4:W-:Y:S04]  /*141d0*/  STL.64 [R1+0x4a8], R10 ;  /* 0x0004a80a01007387 */ /* 0x0009e80000100a00 */
[----:B------:R1:W-:Y:S01]  /*141e0*/  LDGSTS.E [R252+0xf300], desc[UR74][R6.64], !P5 ;  /* 0x0f30000006fc7fae */ /* 0x0003e2000e9a104a */
[----:B--2---:R-:W-:Y:S01]  /*141f0*/  IMAD.WIDE R12, R244, 0x4, R242 ;  /* 0x00000004f40c7825 */ /* 0x004fe200078e02f2 */
[----:B------:R-:W-:Y:S02]  /*14200*/  ISETP.GE.U32.AND P5, PT, R3, 0x7fffffa7, PT ;  /* 0x7fffffa70300780c */ /* 0x000fe40003fa6070 */
[----:B------:R3:W-:Y:S01]  /*14210*/  STL.64 [R1+0x4a0], R8 ;  /* 0x0004a00801007387 */ /* 0x0007e20000100a00 */
[----:B------:R-:W-:Y:S02]  /*14220*/  VIADD R3, R246, 0xffffffe2 ;  /* 0xffffffe2f6037836 */ /* 0x000fe40000000000 */
[----:B------:R-:W2:Y:S01]  /*14230*/  LDC R246, c[0x0][0x3a0] ;  /* 0x0000e800fff67b82 */ /* 0x000ea20000000800 */
[C---:B----4-:R-:W-:Y:S01]  /*14240*/  IMAD.WIDE R10, R244.reuse, 0x4, R240 ;  /* 0x00000004f40a7825 */ /* 0x050fe200078e02f0 */
[----:B------:R1:W-:Y:S04]  /*14250*/  STL.64 [R1+0x498], R6 ;  /* 0x0004980601007387 */ /* 0x0003e80000100a00 */
[----:B------:R4:W-:Y:S01]  /*14260*/  STL.64 [R1+0xb50], R12 ;  /* 0x000b500c01007387 */ /* 0x0009e20000100a00 */
[----:B---3--:R-:W-:-:S03]  /*14270*/  IMAD.WIDE R8, R244, 0x4, R238 ;  /* 0x00000004f4087825 */ /* 0x008fc600078e02ee */
[----:B------:R4:W-:Y:S01]  /*14280*/  LDGSTS.E [R2+0x400], desc[UR74][R12.64], !P1 ;  /* 0x004000000c027fae */ /* 0x0009e2000c9a104a */
[----:B-1----:R-:W-:-:S03]  /*14290*/  IMAD.WIDE R6, R244, 0x4, R236 ;  /* 0x00000004f4067825 */ /* 0x002fc600078e02ec */
[----:B------:R1:W-:Y:S04]  /*142a0*/  STL.64 [R1+0xb48], R10 ;  /* 0x000b480a01007387 */ /* 0x0003e80000100a00 */
[----:B------:R1:W-:Y:S01]  /*142b0*/  LDGSTS.E [R2+0x500], desc[UR74][R10.64], !P1 ;  /* 0x005000000a027fae */ /* 0x0003e2000c9a104a */
[----:B----4-:R-:W-:-:S03]  /*142c0*/  IMAD.WIDE R12, R0, 0x4, R242 ;  /* 0x00000004000c7825 */ /* 0x010fc600078e02f2 */
[----:B------:R3:W-:Y:S04]  /*142d0*/  STL.64 [R1+0xb40], R8 ;  /* 0x000b400801007387 */ /* 0x0007e80000100a00 */
[----:B------:R3:W-:Y:S01]  /*142e0*/  LDGSTS.E [R2+0x600], desc[UR74][R8.64], !P1 ;  /* 0x0060000008027fae */ /* 0x0007e2000c9a104a */
[----:B-1----:R-:W-:-:S03]  /*142f0*/  IMAD.WIDE R10, R0, 0x4, R240 ;  /* 0x00000004000a7825 */ /* 0x002fc600078e02f0 */
[----:B------:R1:W-:Y:S04]  /*14300*/  STL.64 [R1+0xb38], R6 ;  /* 0x000b380601007387 */ /* 0x0003e80000100a00 */
[----:B------:R1:W-:Y:S01]  /*14310*/  LDGSTS.E [R2+0x700], desc[UR74][R6.64], !P1 ;  /* 0x0070000006027fae */ /* 0x0003e2000c9a104a */
[----:B------:R-:W-:Y:S01]  /*14320*/  ISETP.GE.U32.AND P1, PT, R3, 0x7fffffa3, PT ;  /* 0x7fffffa30300780c */ /* 0x000fe20003f26070 */
[----:B---3--:R-:W-:Y:S02]  /*14330*/  IMAD.WIDE R8, R0, 0x4, R238 ;  /* 0x0000000400087825 */ /* 0x008fe400078e02ee */
[----:B------:R3:W-:Y:S02]  /*14340*/  STL.64 [R1+0xad0], R12 ;  /* 0x000ad00c01007387 */ /* 0x0007e40000100a00 */
[----:B------:R-:W-:-:S02]  /*14350*/  IMAD R3, R244, 0x9, RZ ;  /* 0x00000009f4037824 */ /* 0x000fc400078e02ff */
[----:B------:R3:W-:Y:S01]  /*14360*/  LDGSTS.E [R2+0x1400], desc[UR74][R12.64], !P0 ;  /* 0x014000000c027fae */ /* 0x0007e2000c1a104a */
[----:B-1----:R-:W-:Y:S01]  /*14370*/  IMAD.WIDE R6, R0, 0x4, R236 ;  /* 0x0000000400067825 */ /* 0x002fe200078e02ec */
[----:B-----5:R-:W-:Y:S02]  /*14380*/  IADD3 R0, PT, PT, R248, -0x22, RZ ;  /* 0xffffffdef8007810 */ /* 0x020fe40007ffe0ff */
[----:B------:R1:W-:Y:S01]  /*14390*/  STL.64 [R1+0xac8], R10 ;  /* 0x000ac80a01007387 */ /* 0x0003e20000100a00 */
[----:B------:R-:W4:Y:S03]  /*143a0*/  LDC R248, c[0x0][0x3a0] ;  /* 0x0000e800fff87b82 */ /* 0x000f260000000800 */
[----:B------:R1:W-:Y:S01]  /*143b0*/  LDGSTS.E [R2+0x1500], desc[UR74][R10.64], !P0 ;  /* 0x015000000a027fae */ /* 0x0003e2000c1a104a */
[----:B---3--:R-:W-:-:S03]  /*143c0*/  IMAD.WIDE R12, R3, 0x4, R242 ;  /* 0x00000004030c7825 */ /* 0x008fc600078e02f2 */
[----:B------:R3:W-:Y:S04]  /*143d0*/  STL.64 [R1+0xac0], R8 ;  /* 0x000ac00801007387 */ /* 0x0007e80000100a00 */
[----:B------:R3:W-:Y:S04]  /*143e0*/  LDGSTS.E [R2+0x1600], desc[UR74][R8.64], !P0 ;  /* 0x0160000008027fae */ /* 0x0007e8000c1a104a */
[----:B------:R5:W-:Y:S01]  /*143f0*/  STL.64 [R1+0xab8], R6 ;  /* 0x000ab80601007387 */ /* 0x000be20000100a00 */
[----:B-1----:R-:W-:-:S03]  /*14400*/  IMAD.WIDE R10, R3, 0x4, R240 ;  /* 0x00000004030a7825 */ /* 0x002fc600078e02f0 */
[----:B------:R5:W-:Y:S01]  /*14410*/  LDGSTS.E [R2+0x1700], desc[UR74][R6.64], !P0 ;  /* 0x0170000006027fae */ /* 0x000be2000c1a104a */
[C---:B---3--:R-:W-:Y:S01]  /*14420*/  IMAD.WIDE R8, R3.reuse, 0x4, R238 ;  /* 0x0000000403087825 */ /* 0x048fe200078e02ee */
[----:B------:R-:W-:Y:S02]  /*14430*/  ISETP.GE.U32.AND P0, PT, R0, 0x7fffff9f, PT ;  /* 0x7fffff9f0000780c */ /* 0x000fe40003f06070 */
[----:B------:R1:W-:Y:S01]  /*14440*/  STL.64 [R1+0xa50], R12 ;  /* 0x000a500c01007387 */ /* 0x0003e20000100a00 */
[----:B-----5:R-:W-:-:S03]  /*14450*/  IMAD.WIDE R6, R3, 0x4, R236 ;  /* 0x0000000403067825 */ /* 0x020fc600078e02ec */
[----:B------:R1:W-:Y:S01]  /*14460*/  LDGSTS.E [R2+0x2400], desc[UR74][R12.64], !P6 ;  /* 0x024000000c027fae */ /* 0x0003e2000f1a104a */
[----:B------:R-:W-:Y:S02]  /*14470*/  VIADD R3, R245, 0xffffffda ;  /* 0xffffffdaf5037836 */ /* 0x000fe40000000000 */
[----:B------:R-:W-:Y:S01]  /*14480*/  IMAD R0, R244, 0xd, RZ ;  /* 0x0000000df4007824 */ /* 0x000fe200078e02ff */
[----:B------:R-:W3:Y:S01]  /*14490*/  LDC R245, c[0x0][0x3a0] ;  /* 0x0000e800fff57b82 */ /* 0x000ee20000000800 */
[----:B------:R5:W-:Y:S04]  /*144a0*/  STL.64 [R1+0xa48], R10 ;  /* 0x000a480a01007387 */ /* 0x000be80000100a00 */
[----:B------:R5:W-:Y:S01]  /*144b0*/  LDGSTS.E [R2+0x2500], desc[UR74][R10.64], !P6 ;  /* 0x025000000a027fae */ /* 0x000be2000f1a104a */
[----:B-1----:R-:W-:-:S03]  /*144c0*/  IMAD.WIDE R12, R0, 0x4, R242 ;  /* 0x00000004000c7825 */ /* 0x002fc600078e02f2 */
[----:B------:R1:W-:Y:S04]  /*144d0*/  STL.64 [R1+0xa40], R8 ;  /* 0x000a400801007387 */ /* 0x0003e80000100a00 */
[----:B------:R1:W-:Y:S04]  /*144e0*/  LDGSTS.E [R2+0x2600], desc[UR74][R8.64], !P6 ;  /* 0x0260000008027fae */ /* 0x0003e8000f1a104a */
[----:B------:R2:W-:Y:S01]  /*144f0*/  STL.64 [R1+0xa38], R6 ;  /* 0x000a380601007387 */ /* 0x0005e20000100a00 */
[----:B-----5:R-:W-:-:S03]  /*14500*/  IMAD.WIDE R10, R0, 0x4, R240 ;  /* 0x00000004000a7825 */ /* 0x020fc600078e02f0 */
[----:B------:R2:W-:Y:S01]  /*14510*/  LDGSTS.E [R2+0x2700], desc[UR74][R6.64], !P6 ;  /* 0x0270000006027fae */ /* 0x0005e2000f1a104a */
[----:B------:R-:W-:Y:S01]  /*14520*/  ISETP.GE.U32.AND P6, PT, R3, 0x7fffff9b, PT ;  /* 0x7fffff9b0300780c */ /* 0x000fe20003fc6070 */
[----:B------:R-:W-:Y:S02]  /*14530*/  IMAD R3, R244, 0x11, RZ ;  /* 0x00000011f4037824 */ /* 0x000fe400078e02ff */
[C---:B-1----:R-:W-:Y:S01]  /*14540*/  IMAD.WIDE R8, R0.reuse, 0x4, R238 ;  /* 0x0000000400087825 */ /* 0x042fe200078e02ee */
        /* <DEDUP_REMOVED lines=14> */
[----:B-1----:R-:W-:Y:S02]  /*14630*/  IMAD.WIDE R8, R3, 0x4, R238 ;  /* 0x0000000403087825 */ /* 0x002fe400078e02ee */
[----:B------:R1:W-:Y:S02]  /*14640*/  STL.64 [R1+0x950], R12 ;  /* 0x0009500c01007387 */ /* 0x0003e40000100a00 */
[----:B------:R-:W-:-:S02]  /*14650*/  IMAD R0, R244, 0x15, RZ ;  /* 0x00000015f4007824 */ /* 0x000fc400078e02ff */
[----:B------:R1:W-:Y:S01]  /*14660*/  LDGSTS.E [R2+0x4400], desc[UR74][R12.64], !P4 ;  /* 0x044000000c027fae */ /* 0x0003e2000e1a104a */
[----:B--2---:R-:W-:-:S03]  /*14670*/  IMAD.WIDE R6, R3, 0x4, R236 ;  /* 0x0000000403067825 */ /* 0x004fc600078e02ec */
[----:B------:R2:W-:Y:S01]  /*14680*/  STL.64 [R1+0x948], R10 ;  /* 0x0009480a01007387 */ /* 0x0005e20000100a00 */
[----:B----4-:R-:W-:-:S03]  /*14690*/  VIADD R3, R248, 0xffffffd2 ;  /* 0xffffffd2f8037836 */ /* 0x010fc60000000000 */
        /* <DEDUP_REMOVED lines=8> */
[C---:B---3--:R-:W-:Y:S01]  /*14720*/  IMAD.WIDE R8, R0.reuse, 0x4, R238 ;  /* 0x0000000400087825 */ /* 0x048fe200078e02ee */
[----:B------:R-:W-:Y:S02]  /*14730*/  ISETP.GE.U32.AND P4, PT, R3, 0x7fffff93, PT ;  /* 0x7fffff930300780c */ /* 0x000fe40003f86070 */
[----:B------:R2:W-:Y:S01]  /*14740*/  STL.64 [R1+0x8d0], R12 ;  /* 0x0008d00c01007387 */ /* 0x0005e20000100a00 */
[----:B-1----:R-:W-:-:S03]  /*14750*/  IMAD.WIDE R6, R0, 0x4, R236 ;  /* 0x0000000400067825 */ /* 0x002fc600078e02ec */
[----:B------:R2:W-:Y:S01]  /*14760*/  LDGSTS.E [R2+0x5400], desc[UR74][R12.64], !P2 ;  /* 0x054000000c027fae */ /* 0x0005e2000d1a104a */
[----:B------:R-:W-:Y:S02]  /*14770*/  VIADD R0, R245, 0xffffffce ;  /* 0xffffffcef5007836 */ /* 0x000fe40000000000 */
[----:B------:R-:W-:Y:S01]  /*14780*/  IMAD R3, R244, 0x19, RZ ;  /* 0x00000019f4037824 */ /* 0x000fe200078e02ff */
[----:B------:R-:W1:Y:S01]  /*14790*/  LDC R245, c[0x0][0x3a0] ;  /* 0x0000e800fff57b82 */ /* 0x000e620000000800 */
[----:B------:R3:W-:Y:S04]  /*147a0*/  STL.64 [R1+0x8c8], R10 ;  /* 0x0008c80a01007387 */ /* 0x0007e80000100a00 */
[----:B------:R3:W-:Y:S01]  /*147b0*/  LDGSTS.E [R2+0x5500], desc[UR74][R10.64], !P2 ;  /* 0x055000000a027fae */ /* 0x0007e2000d1a104a */
[----:B--2---:R-:W-:-:S03]  /*147c0*/  IMAD.WIDE R12, R3, 0x4, R242 ;  /* 0x00000004030c7825 */ /* 0x004fc600078e02f2 */
[----:B------:R2:W-:Y:S04]  /*147d0*/  STL.64 [R1+0x8c0], R8 ;  /* 0x0008c00801007387 */ /* 0x0005e80000100a00 */
[----:B------:R2:W-:Y:S04]  /*147e0*/  LDGSTS.E [R2+0x5600], desc[UR74][R8.64], !P2 ;  /* 0x0560000008027fae */ /* 0x0005e8000d1a104a */
[----:B------:R4:W-:Y:S01]  /*147f0*/  STL.64 [R1+0x8b8], R6 ;  /* 0x0008b80601007387 */ /* 0x0009e20000100a00 */
[----:B---3--:R-:W-:-:S03]  /*14800*/  IMAD.WIDE R10, R3, 0x4, R240 ;  /* 0x00000004030a7825 */ /* 0x008fc600078e02f0 */
[----:B------:R4:W-:Y:S01]  /*14810*/  LDGSTS.E [R2+0x5700], desc[UR74][R6.64], !P2 ;  /* 0x0570000006027fae */ /* 0x0009e2000d1a104a */
[----:B------:R-:W-:Y:S01]  /*14820*/  ISETP.GE.U32.AND P2, PT, R0, 0x7fffff8f, PT ;  /* 0x7fffff8f0000780c */ /* 0x000fe20003f46070 */
[----:B------:R-:W-:Y:S02]  /*14830*/  IMAD R0, R244, 0x1d, RZ ;  /* 0x0000001df4007824 */ /* 0x000fe400078e02ff */
[C---:B--2---:R-:W-:Y:S01]  /*14840*/  IMAD.WIDE R8, R3.reuse, 0x4, R238 ;  /* 0x0000000403087825 */ /* 0x044fe200078e02ee */
[----:B------:R2:W-:Y:S04]  /*14850*/  STL.64 [R1+0x850], R12 ;  /* 0x0008500c01007387 */ /* 0x0005e80000100a00 */
[----:B------:R2:W-:Y:S01]  /*14860*/  LDGSTS.E [R2+0x6400], desc[UR74][R12.64], !P5 ;  /* 0x064000000c027fae */ /* 0x0005e2000e9a104a */
[----:B----4-:R-:W-:-:S03]  /*14870*/  IMAD.WIDE R6, R3, 0x4, R236 ;  /* 0x0000000403067825 */ /* 0x010fc600078e02ec */
[----:B------:R3:W-:Y:S01]  /*14880*/  STL.64 [R1+0x848], R10 ;  /* 0x0008480a01007387 */ /* 0x0007e20000100a00 */
[----:B-----5:R-:W-:-:S03]  /*14890*/  VIADD R3, R246, 0xffffffca ;  /* 0xffffffcaf6037836 */ /* 0x020fc60000000000 */
[----:B------:R3:W-:Y:S01]  /*148a0*/  LDGSTS.E [R2+0x6500], desc[UR74][R10.64], !P5 ;  /* 0x065000000a027fae */ /* 0x0007e2000e9a104a */
[----:B------:R-:W4:Y:S01]  /*148b0*/  LDC R246, c[0x0][0x3a0] ;  /* 0x0000e800fff67b82 */ /* 0x000f220000000800 */
[C---:B--2---:R-:W-:Y:S02]  /*148c0*/  IMAD.WIDE R12, R0.reuse, 0x4, R242 ;  /* 0x00000004000c7825 */ /* 0x044fe400078e02f2 */
[----:B------:R2:W-:Y:S04]  /*148d0*/  STL.64 [R1+0x840], R8 ;  /* 0x0008400801007387 */ /* 0x0005e80000100a00 */
[----:B------:R2:W-:Y:S01]  /*148e0*/  LDGSTS.E [R2+0x6600], desc[UR74][R8.64], !P5 ;  /* 0x0660000008027fae */ /* 0x0005e2000e9a104a */
[----:B---3--:R-:W-:-:S03]  /*148f0*/  IMAD.WIDE R10, R0, 0x4, R240 ;  /* 0x00000004000a7825 */ /* 0x008fc600078e02f0 */
[----:B------:R3:W-:Y:S04]  /*14900*/  STL.64 [R1+0x838], R6 ;  /* 0x0008380601007387 */ /* 0x0007e80000100a00 */
[----:B------:R3:W-:Y:S01]  /*14910*/  LDGSTS.E [R2+0x6700], desc[UR74][R6.64], !P5 ;  /* 0x0670000006027fae */ /* 0x0007e2000e9a104a */
[----:B------:R-:W-:Y:S01]  /*14920*/  ISETP.GE.U32.AND P5, PT, R3, 0x7fffff8b, PT ;  /* 0x7fffff8b0300780c */ /* 0x000fe20003fa6070 */
[----:B--2---:R-:W-:Y:S02]  /*14930*/  IMAD.WIDE R8, R0, 0x4, R238 ;  /* 0x0000000400087825 */ /* 0x004fe400078e02ee */
[----:B------:R2:W-:Y:S02]  /*14940*/  STL.64 [R1+0x7d0], R12 ;  /* 0x0007d00c01007387 */ /* 0x0005e40000100a00 */
[----:B------:R-:W-:-:S02]  /*14950*/  IMAD R3, R244, 0x21, RZ ;  /* 0x00000021f4037824 */ /* 0x000fc400078e02ff */
[----:B------:R2:W-:Y:S01]  /*14960*/  LDGSTS.E [R2+0x7400], desc[UR74][R12.64], !P1 ;  /* 0x074000000c027fae */ /* 0x0005e2000c9a104a */
[----:B---3--:R-:W-:-:S03]  /*14970*/  IMAD.WIDE R6, R0, 0x4, R236 ;  /* 0x0000000400067825 */ /* 0x008fc600078e02ec */
[----:B------:R3:W-:Y:S01]  /*14980*/  STL.64 [R1+0x7c8], R10 ;  /* 0x0007c80a01007387 */ /* 0x0007e20000100a00 */
[----:B------:R-:W-:-:S03]  /*14990*/  VIADD R0, R248, 0xffffffc6 ;  /* 0xffffffc6f8007836 */ /* 0x000fc60000000000 */
[----:B------:R3:W-:Y:S01]  /*149a0*/  LDGSTS.E [R2+0x7500], desc[UR74][R10.64], !P1 ;  /* 0x075000000a027fae */ /* 0x0007e2000c9a104a */
[----:B------:R-:W5:Y:S03]  /*149b0*/  LDC R248, c[0x0][0x3a0] ;  /* 0x0000e800fff87b82 */ /* 0x000f660000000800 */
[----:B------:R1:W-:Y:S01]  /*149c0*/  STL.64 [R1+0x7c0], R8 ;  /* 0x0007c00801007387 */ /* 0x0003e20000100a00 */
[----:B--2---:R-:W-:-:S03]  /*149d0*/  IMAD.WIDE R12, R3, 0x4, R242 ;  /* 0x00000004030c7825 */ /* 0x004fc600078e02f2 */
[----:B------:R1:W-:Y:S04]  /*149e0*/  LDGSTS.E [R2+0x7600], desc[UR74][R8.64], !P1 ;  /* 0x0760000008027fae */ /* 0x0003e8000c9a104a */
[----:B------:R2:W-:Y:S01]  /*149f0*/  STL.64 [R1+0x7b8], R6 ;  /* 0x0007b80601007387 */ /* 0x0005e20000100a00 */
[----:B---3--:R-:W-:-:S03]  /*14a00*/  IMAD.WIDE R10, R3, 0x4, R240 ;  /* 0x00000004030a7825 */ /* 0x008fc600078e02f0 */
[----:B------:R2:W-:Y:S01]  /*14a10*/  LDGSTS.E [R2+0x7700], desc[UR74][R6.64], !P1 ;  /* 0x0770000006027fae */ /* 0x0005e2000c9a104a */
[C---:B-1----:R-:W-:Y:S01]  /*14a20*/  IMAD.WIDE R8, R3.reuse, 0x4, R238 ;  /* 0x0000000403087825 */ /* 0x042fe200078e02ee */
[----:B------:R-:W-:Y:S02]  /*14a30*/  ISETP.GE.U32.AND P1, PT, R0, 0x7fffff87, PT ;  /* 0x7fffff870000780c */ /* 0x000fe40003f26070 */
[----:B------:R1:W-:Y:S01]  /*14a40*/  STL.64 [R1+0x750], R12 ;  /* 0x0007500c01007387 */ /* 0x0003e20000100a00 */
[----:B--2---:R-:W-:-:S03]  /*14a50*/  IMAD.WIDE R6, R3, 0x4, R236 ;  /* 0x0000000403067825 */ /* 0x004fc600078e02ec */
[----:B------:R1:W-:Y:S01]  /*14a60*/  LDGSTS.E [R2+0x8400], desc[UR74][R12.64], !P0 ;  /* 0x084000000c027fae */ /* 0x0003e2000c1a104a */
[----:B------:R-:W-:Y:S02]  /*14a70*/  VIADD R3, R245, 0xffffffc2 ;  /* 0xffffffc2f5037836 */ /* 0x000fe40000000000 */
[----:B------:R-:W-:Y:S01]  /*14a80*/  IMAD R0, R244, 0x25, RZ ;  /* 0x00000025f4007824 */ /* 0x000fe200078e02ff */
[----:B------:R-:W2:Y:S01]  /*14a90*/  LDC R245, c[0x0][0x3a0] ;  /* 0x0000e800fff57b82 */ /* 0x000ea20000000800 */
[----:B------:R3:W-:Y:S04]  /*14aa0*/  STL.64 [R1+0x748], R10 ;  /* 0x0007480a01007387 */ /* 0x0007e80000100a00 */
[----:B------:R3:W-:Y:S01]  /*14ab0*/  LDGSTS.E [R2+0x8500], desc[UR74][R10.64], !P0 ;  /* 0x085000000a027fae */ /* 0x0007e2000c1a104a */
[----:B-1----:R-:W-:-:S03]  /*14ac0*/  IMAD.WIDE R12, R0, 0x4, R242 ;  /* 0x00000004000c7825 */ /* 0x002fc600078e02f2 */
[----:B------:R1:W-:Y:S04]  /*14ad0*/  STL.64 [R1+0x740], R8 ;  /* 0x0007400801007387 */ /* 0x0003e80000100a00 */
[----:B------:R1:W-:Y:S04]  /*14ae0*/  LDGSTS.E [R2+0x8600], desc[UR74][R8.64], !P0 ;  /* 0x0860000008027fae */ /* 0x0003e8000c1a104a */
[----:B------:R4:W-:Y:S01]  /*14af0*/  STL.64 [R1+0x738], R6 ;  /* 0x0007380601007387 */ /* 0x0009e20000100a00 */
[----:B---3--:R-:W-:-:S03]  /*14b00*/  IMAD.WIDE R10, R0, 0x4, R240 ;  /* 0x00000004000a7825 */ /* 0x008fc600078e02f0 */
[----:B------:R4:W-:Y:S01]  /*14b10*/  LDGSTS.E [R2+0x8700], desc[UR74][R6.64], !P0 ;  /* 0x0870000006027fae */ /* 0x0009e2000c1a104a */
[----:B------:R-:W-:Y:S01]  /*14b20*/  ISETP.GE.U32.AND P0, PT, R3, 0x7fffff83, PT ;  /* 0x7fffff830300780c */ /* 0x000fe20003f06070 */
[----:B------:R-:W-:Y:S02]  /*14b30*/  IMAD R3, R244, 0x29, RZ ;  /* 0x00000029f4037824 */ /* 0x000fe400078e02ff */
[C---:B-1----:R-:W-:Y:S01]  /*14b40*/  IMAD.WIDE R8, R0.reuse, 0x4, R238 ;  /* 0x0000000400087825 */ /* 0x042fe200078e02ee */
[----:B------:R1:W-:Y:S04]  /*14b50*/  STL.64 [R1+0x6d0], R12 ;  /* 0x0006d00c01007387 */ /* 0x0003e80000100a00 */
[----:B------:R1:W-:Y:S01]  /*14b60*/  LDGSTS.E [R2+0x9400], desc[UR74][R12.64], !P6 ;  /* 0x094000000c027fae */ /* 0x0003e2000f1a104a */
[----:B----4-:R-:W-:-:S03]  /*14b70*/  IMAD.WIDE R6, R0, 0x4, R236 ;  /* 0x0000000400067825 */ /* 0x010fc600078e02ec */
[----:B------:R3:W-:Y:S01]  /*14b80*/  STL.64 [R1+0x6c8], R10 ;  /* 0x0006c80a01007387 */ /* 0x0007e20000100a00 */
[----:B------:R-:W-:-:S03]  /*14b90*/  VIADD R0, R246, 0xfffffffd ;  /* 0xfffffffdf6007836 */ /* 0x000fc60000000000 */
[----:B------:R3:W-:Y:S01]  /*14ba0*/  LDGSTS.E [R2+0x9500], desc[UR74][R10.64], !P6 ;  /* 0x095000000a027fae */ /* 0x0007e2000f1a104a */
[----:B------:R-:W4:Y:S01]  /*14bb0*/  LDC R246, c[0x0][0x3a0] ;  /* 0x0000e800fff67b82 */ /* 0x000f220000000800 */
[C---:B-1----:R-:W-:Y:S02]  /*14bc0*/  IMAD.WIDE R12, R3.reuse, 0x4, R242 ;  /* 0x00000004030c7825 */ /* 0x042fe400078e02f2 */
[----:B------:R1:W-:Y:S04]  /*14bd0*/  STL.64 [R1+0x6c0], R8 ;  /* 0x0006c00801007387 */ /* 0x0003e80000100a00 */
[----:B------:R1:W-:Y:S01]  /*14be0*/  LDGSTS.E [R2+0x9600], desc[UR74][R8.64], !P6 ;  /* 0x0960000008027fae */ /* 0x0003e2000f1a104a */
[----:B---3--:R-:W-:-:S03]  /*14bf0*/  IMAD.WIDE R10, R3, 0x4, R240 ;  /* 0x00000004030a7825 */ /* 0x008fc600078e02f0 */
[----:B------:R3:W-:Y:S04]  /*14c00*/  STL.64 [R1+0x6b8], R6 ;  /* 0x0006b80601007387 */ /* 0x0007e80000100a00 */
[----:B------:R3:W-:Y:S01]  /*14c10*/  LDGSTS.E [R2+0x9700], desc[UR74][R6.64], !P6 ;  /* 0x0970000006027fae */ /* 0x0007e2000f1a104a */
[----:B------:R-:W-:Y:S01]  /*14c20*/  ISETP.GE.U32.AND P6, PT, R0, 0x7fffffbe, PT ;  /* 0x7fffffbe0000780c */ /* 0x000fe20003fc6070 */
[----:B-1----:R-:W-:Y:S02]  /*14c30*/  IMAD.WIDE R8, R3, 0x4, R238 ;  /* 0x0000000403087825 */ /* 0x002fe400078e02ee */
[----:B------:R1:W-:Y:S02]  /*14c40*/  STL.64 [R1+0x670], R12 ;  /* 0x0006700c01007387 */ /* 0x0003e40000100a00 */
[----:B------:R-:W-:-:S02]  /*14c50*/  IMAD R0, R244, 0x2d, RZ ;  /* 0x0000002df4007824 */ /* 0x000fc400078e02ff */
[----:B------:R1:W-:Y:S01]  /*14c60*/  LDGSTS.E [R2+0xa400], desc[UR74][R12.64], !P3 ;  /* 0x0a4000000c027fae */ /* 0x0003e2000d9a104a */
[----:B---3--:R-:W-:-:S03]  /*14c70*/  IMAD.WIDE R6, R3, 0x4, R236 ;  /* 0x0000000403067825 */ /* 0x008fc600078e02ec */
[----:B------:R3:W-:Y:S01]  /*14c80*/  STL.64 [R1+0x668], R10 ;  /* 0x0006680a01007387 */ /* 0x0007e20000100a00 */
[----:B-----5:R-:W-:-:S03]  /*14c90*/  VIADD R3, R248, 0xfffffff9 ;  /* 0xfffffff9f8037836 */ /* 0x020fc60000000000 */
        /* <DEDUP_REMOVED lines=11> */
[----:B------:R-:W-:Y:S02]  /*14d50*/  IMAD R3, R244, 0x31, RZ ;  /* 0x00000031f4037824 */ /* 0x000fe400078e02ff */
[----:B------:R2:W-:Y:S01]  /*14d60*/  LDGSTS.E [R2+0xb400], desc[UR74][R12.64], !P4 ;  /* 0x0b4000000c027fae */ /* 0x0005e2000e1a104a */
[----:B-1----:R-:W-:-:S03]  /*14d70*/  IMAD.WIDE R6, R0, 0x4, R236 ;  /* 0x0000000400067825 */ /* 0x002fc600078e02ec */
        /* <DEDUP_REMOVED lines=11> */
[----:B------:R-:W-:Y:S02]  /*14e30*/  IMAD R0, R244, 0x35, RZ ;  /* 0x00000035f4007824 */ /* 0x000fe400078e02ff */
[C---:B--2---:R-:W-:Y:S01]  /*14e40*/  IMAD.WIDE R8, R3.reuse, 0x4, R238 ;  /* 0x0000000403087825 */ /* 0x044fe200078e02ee */
[----:B------:R2:W-:Y:S04]  /*14e50*/  LDGSTS.E [R2+0xc400], desc[UR74][R12.64], !P2 ;  /* 0x0c4000000c027fae */ /* 0x0005e8000d1a104a */
[----:B------:R2:W-:Y:S01]  /*14e60*/  LDGSTS.E [R2+0xc500], desc[UR74][R10.64], !P2 ;  /* 0x0c5000000a027fae */ /* 0x0005e2000d1a104a */
[----:B-1----:R-:W-:-:S03]  /*14e70*/  IMAD.WIDE R6, R3, 0x4, R236 ;  /* 0x0000000403067825 */ /* 0x002fc600078e02ec */
[----:B------:R2:W-:Y:S01]  /*14e80*/  STL.64 [R1+0x5b0], R12 ;  /* 0x0005b00c01007387 */ /* 0x0005e20000100a00 */
[----:B----4-:R-:W-:-:S03]  /*14e90*/  VIADD R3, R246, 0xfffffff1 ;  /* 0xfffffff1f6037836 */ /* 0x010fc60000000000 */
[----:B------:R1:W-:Y:S01]  /*14ea0*/  LDGSTS.E [R2+0xc600], desc[UR74][R8.64], !P2 ;  /* 0x0c60000008027fae */ /* 0x0003e2000d1a104a */
[----:B------:R-:W4:Y:S03]  /*14eb0*/  LDC R246, c[0x0][0x3a0] ;  /* 0x0000e800fff67b82 */ /* 0x000f260000000800 */
[----:B------:R1:W-:Y:S04]  /*14ec0*/  STL.64 [R1+0x5a8], R10 ;  /* 0x0005a80a01007387 */ /* 0x0003e80000100a00 */
[----:B------:R3:W-:Y:S01]  /*14ed0*/  LDGSTS.E [R2+0xc700], desc[UR74][R6.64], !P2 ;  /* 0x0c70000006027fae */ /* 0x0007e2000d1a104a */
[----:B--2---:R-:W-:Y:S01]  /*14ee0*/  IMAD.WIDE R12, R0, 0x4, R242 ;  /* 0x00000004000c7825 */ /* 0x004fe200078e02f2 */
[----:B------:R-:W-:-:S02]  /*14ef0*/  ISETP.GE.U32.AND P2, PT, R3, 0x7fffffb2, PT ;  /* 0x7fffffb20300780c */ /* 0x000fc40003f46070 */
[----:B------:R2:W-:Y:S01]  /*14f00*/  STL.64 [R1+0x5a0], R8 ;  /* 0x0005a00801007387 */ /* 0x0005e20000100a00 */
[----:B------:R-:W-:Y:S02]  /*14f10*/  IMAD R3, R244, 0x39, RZ ;  /* 0x00000039f4037824 */ /* 0x000fe400078e02ff */
[C---:B-1----:R-:W-:Y:S01]  /*14f20*/  IMAD.WIDE R10, R0.reuse, 0x4, R240 ;  /* 0x00000004000a7825 */ /* 0x042fe200078e02f0 */
[----:B------:R3:W-:Y:S04]  /*14f30*/  STL.64 [R1+0x598], R6 ;  /* 0x0005980601007387 */ /* 0x0007e80000100a00 */
[----:B------:R1:W-:Y:S01]  /*14f40*/  STL.64 [R1+0x550], R12 ;  /* 0x0005500c01007387 */ /* 0x0003e20000100a00 */
[----:B--2---:R-:W-:-:S03]  /*14f50*/  IMAD.WIDE R8, R0, 0x4, R238 ;  /* 0x0000000400087825 */ /* 0x004fc600078e02ee */
[----:B------:R1:W-:Y:S01]  /*14f60*/  LDGSTS.E [R2+0xd400], desc[UR74][R12.64], !P5 ;  /* 0x0d4000000c027fae */ /* 0x0003e2000e9a104a */
[----:B---3--:R-:W-:-:S03]  /*14f70*/  IMAD.WIDE R6, R0, 0x4, R236 ;  /* 0x0000000400067825 */ /* 0x008fc600078e02ec */
[----:B------:R2:W-:Y:S01]  /*14f80*/  STL.64 [R1+0x548], R10 ;  /* 0x0005480a01007387 */ /* 0x0005e20000100a00 */
[----:B-----5:R-:W-:-:S03]  /*14f90*/  VIADD R0, R248, 0xffffffed ;  /* 0xffffffedf8007836 */ /* 0x020fc60000000000 */
[----:B------:R2:W-:Y:S01]  /*14fa0*/  LDGSTS.E [R2+0xd500], desc[UR74][R10.64], !P5 ;  /* 0x0d5000000a027fae */ /* 0x0005e2000e9a104a */
[----:B------:R-:W3:Y:S01]  /*14fb0*/  LDC R248, c[0x0][0x3a0] ;  /* 0x0000e800fff87b82 */ /* 0x000ee20000000800 */
        /* <DEDUP_REMOVED lines=8> */
[----:B------:R1:W-:Y:S02]  /*15040*/  LDGSTS.E [R2+0xe400], desc[UR74][R12.64], !P1 ;  /* 0x0e4000000c027fae */ /* 0x0003e4000c9a104a */
[----:B------:R-:W-:-:S02]  /*15050*/  VIADD R0, R245, 0xffffffe9 ;  /* 0xffffffe9f5007836 */ /* 0x000fc40000000000 */
[----:B------:R5:W-:Y:S01]  /*15060*/  LDGSTS.E [R2+0xe500], desc[UR74][R10.64], !P1 ;  /* 0x0e5000000a027fae */ /* 0x000be2000c9a104a */
[----:B--2---:R-:W-:-:S03]  /*15070*/  IMAD.WIDE R6, R3, 0x4, R236 ;  /* 0x0000000403067825 */ /* 0x004fc600078e02ec */
[----:B------:R2:W-:Y:S04]  /*15080*/  LDGSTS.E [R2+0xe600], desc[UR74][R8.64], !P1 ;  /* 0x0e60000008027fae */ /* 0x0005e8000c9a104a */
[----:B------:R1:W-:Y:S01]  /*15090*/  LDGSTS.E [R2+0xe700], desc[UR74][R6.64], !P1 ;  /* 0x0e70000006027fae */ /* 0x0003e2000c9a104a */
[----:B------:R-:W-:Y:S01]  /*150a0*/  ISETP.GE.U32.AND P1, PT, R0, 0x7fffffaa, PT ;  /* 0x7fffffaa0000780c */ /* 0x000fe20003f26070 */
[----:B------:R-:W-:Y:S02]  /*150b0*/  IMAD R0, R244, 0x3d, RZ ;  /* 0x0000003df4007824 */ /* 0x000fe400078e02ff */
[----:B------:R1:W-:Y:S04]  /*150c0*/  STL.64 [R1+0x4f0], R12 ;  /* 0x0004f00c01007387 */ /* 0x0003e80000100a00 */
[----:B------:R5:W-:Y:S01]  /*150d0*/  STL.64 [R1+0x4e8], R10 ;  /* 0x0004e80a01007387 */ /* 0x000be20000100a00 */
[----:B----4-:R-:W-:-:S03]  /*150e0*/  IADD3 R246, PT, PT, R246, -0x1b, RZ ;  /* 0xffffffe5f6f67810 */ /* 0x010fc60007ffe0ff */
[----:B------:R2:W-:Y:S01]  /*150f0*/  STL.64 [R1+0x4e0], R8 ;  /* 0x0004e00801007387 */ /* 0x0005e20000100a00 */
[----:B-1----:R-:W-:-:S03]  /*15100*/  IMAD.WIDE R12, R0, 0x4, R242 ;  /* 0x00000004000c7825 */ /* 0x002fc600078e02f2 */
[----:B------:R1:W-:Y:S01]  /*15110*/  STL.64 [R1+0x4d8], R6 ;  /* 0x0004d80601007387 */ /* 0x0003e20000100a00 */
[----:B-----5:R-:W-:-:S03]  /*15120*/  IMAD.WIDE R10, R0, 0x4, R240 ;  /* 0x00000004000a7825 */ /* 0x020fc600078e02f0 */
[----:B------:R4:W-:Y:S01]  /*15130*/  LDGSTS.E [R2+0xf400], desc[UR74][R12.64], !P0 ;  /* 0x0f4000000c027fae */ /* 0x0009e2000c1a104a */
[----:B--2---:R-:W-:-:S03]  /*15140*/  IMAD.WIDE R8, R0, 0x4, R238 ;  /* 0x0000000400087825 */ /* 0x004fc600078e02ee */
[----:B------:R2:W-:Y:S01]  /*15150*/  LDGSTS.E [R2+0xf500], desc[UR74][R10.64], !P0 ;  /* 0x0f5000000a027fae */ /* 0x0005e2000c1a104a */
[----:B-1----:R-:W-:-:S03]  /*15160*/  IMAD.WIDE R6, R0, 0x4, R236 ;  /* 0x0000000400067825 */ /* 0x002fc600078e02ec */
[----:B------:R4:W-:Y:S01]  /*15170*/  STL.64 [R1+0x490], R12 ;  /* 0x0004900c01007387 */ /* 0x0009e20000100a00 */
[----:B------:R-:W-:Y:S01]  /*15180*/  LOP3.LUT R3, R247, 0x40, RZ, 0x3c, !PT ;  /* 0x00000040f7037812 */ /* 0x000fe200078e3cff */
[----:B------:R-:W-:Y:S02]  /*15190*/  IMAD.SHL.U32 R245, R244, 0x2, RZ ;  /* 0x00000002f4f57824 */ /* 0x000fe400078e00ff */
[----:B------:R1:W-:Y:S04]  /*151a0*/  LDGSTS.E [R2+0xf600], desc[UR74][R8.64], !P0 ;  /* 0x0f60000008027fae */ /* 0x0003e8000c1a104a */
[----:B------:R2:W-:Y:S04]  /*151b0*/  STL.64 [R1+0x488], R10 ;  /* 0x0004880a01007387 */ /* 0x0005e80000100a00 */
[----:B------:R5:W-:Y:S01]  /*151c0*/  LDGSTS.E [R2+0xf700], desc[UR74][R6.64], !P0 ;  /* 0x0f70000006027fae */ /* 0x000be2000c1a104a */
[----:B------:R-:W-:Y:S01]  /*151d0*/  ISETP.GE.U32.AND P0, PT, R246, 0x7fffffa6, PT ;  /* 0x7fffffa6f600780c */ /* 0x000fe20003f06070 */
[C---:B----4-:R-:W-:Y:S01]  /*151e0*/  IMAD.WIDE R12, R245.reuse, 0x4, R242 ;  /* 0x00000004f50c7825 */ /* 0x050fe200078e02f2 */
[----:B------:R-:W4:Y:S01]  /*151f0*/  LDC R246, c[0x0][0x3a0] ;  /* 0x0000e800fff67b82 */ /* 0x000f220000000800 */
[----:B------:R1:W-:Y:S04]  /*15200*/  STL.64 [R1+0x480], R8 ;  /* 0x0004800801007387 */ /* 0x0003e80000100a00 */
[----:B------:R5:W-:Y:S01]  /*15210*/  STL.64 [R1+0x478], R6 ;  /* 0x0004780601007387 */ /* 0x000be20000100a00 */
[----:B--2---:R-:W-:-:S04]  /*15220*/  IMAD.WIDE R10, R245, 0x4, R240 ;  /* 0x00000004f50a7825 */ /* 0x004fc800078e02f0 */
[----:B------:R-:W-:Y:S02]  /*15230*/  VIADD R3, R3, UR42 ;  /* 0x0000002a03037c36 */ /* 0x000fe40008000000 */
[----:B-1----:R-:W-:-:S04]  /*15240*/  IMAD.WIDE R8, R245, 0x4, R238 ;  /* 0x00000004f5087825 */ /* 0x002fc800078e02ee */
[----:B-----5:R-:W-:Y:S01]  /*15250*/  IMAD.WIDE R6, R245, 0x4, R236 ;  /* 0x00000004f5067825 */ /* 0x020fe200078e02ec */
[----:B------:R1:W-:Y:S03]  /*15260*/  LDGSTS.E [R3+0x800], desc[UR74][R12.64], !P6 ;  /* 0x008000000c037fae */ /* 0x0003e6000f1a104a */
[----:B---3--:R-:W-:Y:S02]  /*15270*/  VIADD R245, R248, 0xffffffe1 ;  /* 0xffffffe1f8f57836 */ /* 0x008fe40000000000 */
[----:B------:R-:W-:Y:S01]  /*15280*/  IMAD R0, R244, 0x6, RZ ;  /* 0x00000006f4007824 */ /* 0x000fe200078e02ff */
[----:B------:R-:W2:Y:S01]  /*15290*/  LDC R248, c[0x0][0x3a0] ;  /* 0x0000e800fff87b82 */ /* 0x000ea20000000800 */
[----:B------:R1:W-:Y:S04]  /*152a0*/  STL.64 [R1+0xb30], R12 ;  /* 0x000b300c01007387 */ /* 0x0003e80000100a00 */
[----:B------:R3:W-:Y:S04]  /*152b0*/  LDGSTS.E [R3+0x900], desc[UR74][R10.64], !P6 ;  /* 0x009000000a037fae */ /* 0x0007e8000f1a104a */
        /* <DEDUP_REMOVED lines=9> */
[C---:B-----5:R-:W-:Y:S01]  /*15350*/  IMAD.WIDE R8, R0.reuse, 0x4, R238 ;  /* 0x0000000400087825 */ /* 0x060fe200078e02ee */
[----:B------:R3:W-:Y:S04]  /*15360*/  STL.64 [R1+0xab0], R12 ;  /* 0x000ab00c01007387 */ /* 0x0007e80000100a00 */
[----:B------:R3:W-:Y:S01]  /*15370*/  LDGSTS.E [R3+0x1800], desc[UR74][R12.64], !P3 ;  /* 0x018000000c037fae */ /* 0x0007e2000d9a104a */
[----:B-1----:R-:W-:-:S03]  /*15380*/  IMAD.WIDE R6, R0, 0x4, R236 ;  /* 0x0000000400067825 */ /* 0x002fc600078e02ec */
[----:B------:R1:W-:Y:S01]  /*15390*/  STL.64 [R1+0xaa8], R10 ;  /* 0x000aa80a01007387 */ /* 0x0003e20000100a00 */
[----:B------:R-:W-:-:S03]  /*153a0*/  VIADD R0, R249, 0xffffffdd ;  /* 0xffffffddf9007836 */ /* 0x000fc60000000000 */
[----:B------:R1:W-:Y:S01]  /*153b0*/  LDGSTS.E [R3+0x1900], desc[UR74][R10.64], !P3 ;  /* 0x019000000a037fae */ /* 0x0003e2000d9a104a */
[----:B------:R-:W5:Y:S01]  /*153c0*/  LDC R249, c[0x0][0x3a0] ;  /* 0x0000e800fff97b82 */ /* 0x000f620000000800 */
[C---:B---3--:R-:W-:Y:S02]  /*153d0*/  IMAD.WIDE R12, R245.reuse, 0x4, R242 ;  /* 0x00000004f50c7825 */ /* 0x048fe400078e02f2 */
        /* <DEDUP_REMOVED lines=10> */
[----:B-1----:R-:W-:-:S03]  /*15480*/  IMAD.WIDE R6, R245, 0x4, R236 ;  /* 0x00000004f5067825 */ /* 0x002fc600078e02ec */
[----:B------:R1:W-:Y:S01]  /*15490*/  STL.64 [R1+0xa28], R10 ;  /* 0x000a280a01007387 */ /* 0x0003e20000100a00 */
[----:B----4-:R-:W-:-:S03]  /*154a0*/  VIADD R245, R246, 0xffffffd9 ;  /* 0xffffffd9f6f57836 */ /* 0x010fc60000000000 */
[----:B------:R1:W-:Y:S01]  /*154b0*/  LDGSTS.E [R3+0x2900], desc[UR74][R10.64], !P4 ;  /* 0x029000000a037fae */ /* 0x0003e2000e1a104a */
[----:B------:R-:W4:Y:S03]  /*154c0*/  LDC R246, c[0x0][0x3a0] ;  /* 0x0000e800fff67b82 */ /* 0x000f260000000800 */
[----:B------:R2:W-:Y:S01]  /*154d0*/  STL.64 [R1+0xa20], R8 ;  /* 0x000a200801007387 */ /* 0x0005e20000100a00 */
[----:B---3--:R-:W-:-:S03]  /*154e0*/  IMAD.WIDE R12, R0, 0x4, R242 ;  /* 0x00000004000c7825 */ /* 0x008fc600078e02f2 */
[----:B------:R2:W-:Y:S04]  /*154f0*/  LDGSTS.E [R3+0x2a00], desc[UR74][R8.64], !P4 ;  /* 0x02a0000008037fae */ /* 0x0005e8000e1a104a */
[----:B------:R3:W-:Y:S01]  /*15500*/  STL.64 [R1+0xa18], R6 ;  /* 0x000a180601007387 */ /* 0x0007e20000100a00 */
[----:B-1----:R-:W-:-:S03]  /*15510*/  IMAD.WIDE R10, R0, 0x4, R240 ;  /* 0x00000004000a7825 */ /* 0x002fc600078e02f0 */
[----:B------:R3:W-:Y:S01]  /*15520*/  LDGSTS.E [R3+0x2b00], desc[UR74][R6.64], !P4 ;  /* 0x02b0000006037fae */ /* 0x0007e2000e1a104a */
[C---:B--2---:R-:W-:Y:S01]  /*15530*/  IMAD.WIDE R8, R0.reuse, 0x4, R238 ;  /* 0x0000000400087825 */ /* 0x044fe200078e02ee */
[----:B------:R-:W-:Y:S02]  /*15540*/  ISETP.GE.U32.AND P4, PT, R245, 0x7fffff9a, PT ;  /* 0x7fffff9af500780c */ /* 0x000fe40003f86070 */
[----:B------:R1:W-:Y:S01]  /*15550*/  LDGSTS.E [R3+0x3800], desc[UR74][R12.64], !P2 ;  /* 0x038000000c037fae */ /* 0x0003e2000d1a104a */
[----:B---3--:R-:W-:-:S03]  /*15560*/  IMAD.WIDE R6, R0, 0x4, R236 ;  /* 0x0000000400067825 */ /* 0x008fc600078e02ec */
[----:B------:R1:W-:Y:S01]  /*15570*/  STL.64 [R1+0x9b0], R12 ;  /* 0x0009b00c01007387 */ /* 0x0003e20000100a00 */
[----:B------:R-:W-:-:S03]  /*15580*/  VIADD R0, R248, 0xffffffd5 ;  /* 0xffffffd5f8007836 */ /* 0x000fc60000000000 */
[----:B------:R2:W-:Y:S01]  /*15590*/  LDGSTS.E [R3+0x3900], desc[UR74][R10.64], !P2 ;  /* 0x039000000a037fae */ /* 0x0005e2000d1a104a */
[----:B------:R-:W3:Y:S01]  /*155a0*/  LDC R248, c[0x0][0x3a0] ;  /* 0x0000e800fff87b82 */ /* 0x000ee20000000800 */
[----:B------:R-:W-:Y:S02]  /*155b0*/  IMAD R245, R244, 0x12, RZ ;  /* 0x00000012f4f57824 */ /* 0x000fe400078e02ff */
        /* <DEDUP_REMOVED lines=9> */
[C---:B----4-:R-:W-:Y:S01]  /*15650*/  IMAD.WIDE R8, R245.reuse, 0x4, R238 ;  /* 0x00000004f5087825 */ /* 0x050fe200078e02ee */
[----:B------:R2:W-:Y:S04]  /*15660*/  STL.64 [R1+0x930], R12 ;  /* 0x0009300c01007387 */ /* 0x0005e80000100a00 */
[----:B------:R2:W-:Y:S01]  /*15670*/  LDGSTS.E [R3+0x4800], desc[UR74][R12.64], !P5 ;  /* 0x048000000c037fae */ /* 0x0005e2000e9a104a */
[----:B-1----:R-:W-:-:S03]  /*15680*/  IMAD.WIDE R6, R245, 0x4, R236 ;  /* 0x00000004f5067825 */ /* 0x002fc600078e02ec */
[----:B------:R1:W-:Y:S01]  /*15690*/  STL.64 [R1+0x928], R10 ;  /* 0x0009280a01007387 */ /* 0x0003e20000100a00 */
[----:B-----5:R-:W-:-:S03]  /*156a0*/  VIADD R245, R249, 0xffffffd1 ;  /* 0xffffffd1f9f57836 */ /* 0x020fc60000000000 */
[----:B------:R1:W-:Y:S01]  /*156b0*/  LDGSTS.E [R3+0x4900], desc[UR74][R10.64], !P5 ;  /* 0x049000000a037fae */ /* 0x0003e2000e9a104a */
[----:B------:R-:W4:Y:S01]  /*156c0*/  LDC R249, c[0x0][0x3a0] ;  /* 0x0000e800fff97b82 */ /* 0x000f220000000800 */
        /* <DEDUP_REMOVED lines=20> */
[----:B-1----:R-:W-:-:S03]  /*15810*/  IMAD.WIDE R10, R245, 0x4, R240 ;  /* 0x00000004f50a7825 */ /* 0x002fc600078e02f0 */
[----:B------:R2:W-:Y:S01]  /*15820*/  LDGSTS.E [R3+0x5b00], desc[UR74][R6.64], !P1 ;  /* 0x05b0000006037fae */ /* 0x0005e2000c9a104a */
[C---:B---3--:R-:W-:Y:S01]  /*15830*/  IMAD.WIDE R8, R245.reuse, 0x4, R238 ;  /* 0x00000004f5087825 */ /* 0x048fe200078e02ee */
[----:B------:R-:W-:Y:S02]  /*15840*/  ISETP.GE.U32.AND P1, PT, R0, 0x7fffff8e, PT ;  /* 0x7fffff8e0000780c */ /* 0x000fe40003f26070 */
[----:B------:R1:W-:Y:S01]  /*15850*/  LDGSTS.E [R3+0x6800], desc[UR74][R12.64], !P0 ;  /* 0x068000000c037fae */ /* 0x0003e2000c1a104a */
[----:B--2---:R-:W-:-:S03]  /*15860*/  IMAD.WIDE R6, R245, 0x4, R236 ;  /* 0x00000004f5067825 */ /* 0x004fc600078e02ec */
        /* <DEDUP_REMOVED lines=19> */
[----:B------:R-:W-:-:S03]  /*159a0*/  VIADD R0, R249, 0xffffffc5 ;  /* 0xffffffc5f9007836 */ /* 0x000fc60000000000 */
        /* <DEDUP_REMOVED lines=72> */
[----:B------:R-:W-:Y:S01]  /*15e30*/  ISETP.GE.U32.AND P5, PT, R0, 0x7fffffb5, PT ;  /* 0x7fffffb50000780c */ /* 0x000fe20003fa6070 */
[C---:B---3--:R-:W-:Y:S02]  /*15e40*/  IMAD.WIDE R8, R245.reuse, 0x4, R238 ;  /* 0x00000004f5087825 */ /* 0x048fe400078e02ee */
[----:B------:R1:W-:Y:S02]  /*15e50*/  STL.64 [R1+0x590], R12 ;  /* 0x0005900c01007387 */ /* 0x0003e40000100a00 */
[----:B------:R-:W-:Y:S02]  /*15e60*/  IMAD R0, R244, 0x36, RZ ;  /* 0x00000036f4007824 */ /* 0x000fe400078e02ff */
[----:B------:R1:W-:Y:S01]  /*15e70*/  LDGSTS.E [R3+0xc800], desc[UR74][R12.64], !P1 ;  /* 0x0c8000000c037fae */ /* 0x0003e2000c9a104a */
[----:B--2---:R-:W-:-:S03]  /*15e80*/  IMAD.WIDE R6, R245, 0x4, R236 ;  /* 0x00000004f5067825 */ /* 0x004fc600078e02ec */
[----:B------:R2:W-:Y:S01]  /*15e90*/  STL.64 [R1+0x588], R10 ;  /* 0x0005880a01007387 */ /* 0x0005e20000100a00 */
[----:B------:R-:W-:-:S03]  /*15ea0*/  VIADD R245, R248, 0xfffffff0 ;  /* 0xfffffff0f8f57836 */ /* 0x000fc60000000000 */
        /* <DEDUP_REMOVED lines=13> */
[----:B--2---:R-:W-:Y:S01]  /*15f80*/  IMAD.WIDE R6, R0, 0x4, R236 ;  /* 0x0000000400067825 */ /* 0x004fe200078e02ec */
[----:B----4-:R-:W-:-:S02]  /*15f90*/  IADD3 R0, PT, PT, R249, -0x14, RZ ;  /* 0xffffffecf9007810 */ /* 0x010fc40007ffe0ff */
[----:B------:R1:W-:Y:S01]  /*15fa0*/  STL.64 [R1+0x530], R12 ;  /* 0x0005300c01007387 */ /* 0x0003e20000100a00 */
[----:B------:R-:W2:Y:S03]  /*15fb0*/  LDC R249, c[0x0][0x3a0] ;  /* 0x0000e800fff97b82 */ /* 0x000ea60000000800 */
[----:B------:R4:W-:Y:S04]  /*15fc0*/  LDGSTS.E [R3+0xda00], desc[UR74][R8.64], !P0 ;  /* 0x0da0000008037fae */ /* 0x0009e8000c1a104a */
[----:B------:R3:W-:Y:S04]  /*15fd0*/  STL.64 [R1+0x528], R10 ;  /* 0x0005280a01007387 */ /* 0x0007e80000100a00 */
[----:B------:R4:W-:Y:S01]  /*15fe0*/  LDGSTS.E [R3+0xdb00], desc[UR74][R6.64], !P0 ;  /* 0x0db0000006037fae */ /* 0x0009e2000c1a104a */
[----:B-1----:R-:W-:Y:S01]  /*15ff0*/  IMAD.WIDE R12, R245, 0x4, R242 ;  /* 0x00000004f50c7825 */ /* 0x002fe200078e02f2 */
[----:B------:R-:W-:-:S02]  /*16000*/  ISETP.GE.U32.AND P0, PT, R0, 0x7fffffad, PT ;  /* 0x7fffffad0000780c */ /* 0x000fc40003f06070 */
[----:B------:R4:W-:Y:S01]  /*16010*/  STL.64 [R1+0x520], R8 ;  /* 0x0005200801007387 */ /* 0x0009e20000100a00 */
[----:B------:R-:W-:Y:S02]  /*16020*/  IMAD R0, R244, 0x3e, RZ ;  /* 0x0000003ef4007824 */ /* 0x000fe400078e02ff */
[C---:B---3--:R-:W-:Y:S01]  /*16030*/  IMAD.WIDE R10, R245.reuse, 0x4, R240 ;  /* 0x00000004f50a7825 */ /* 0x048fe200078e02f0 */
[----:B------:R1:W-:Y:S04]  /*16040*/  STL.64 [R1+0x518], R6 ;  /* 0x0005180601007387 */ /* 0x0003e80000100a00 */
[----:B------:R3:W-:Y:S01]  /*16050*/  STL.64 [R1+0x4d0], R12 ;  /* 0x0004d00c01007387 */ /* 0x0007e20000100a00 */
[----:B----4-:R-:W-:-:S03]  /*16060*/  IMAD.WIDE R8, R245, 0x4, R238 ;  /* 0x00000004f5087825 */ /* 0x010fc600078e02ee */
[----:B------:R3:W-:Y:S01]  /*16070*/  LDGSTS.E [R3+0xe800], desc[UR74][R12.64], !P6 ;  /* 0x0e8000000c037fae */ /* 0x0007e2000f1a104a */
[----:B-1----:R-:W-:-:S03]  /*16080*/  IMAD.WIDE R6, R245, 0x4, R236 ;  /* 0x00000004f5067825 */ /* 0x002fc600078e02ec */
[----:B------:R1:W-:Y:S04]  /*16090*/  STL.64 [R1+0x4c8], R10 ;  /* 0x0004c80a01007387 */ /* 0x0003e80000100a00 */
[----:B------:R1:W-:Y:S01]  /*160a0*/  LDGSTS.E [R3+0xe900], desc[UR74][R10.64], !P6 ;  /* 0x0e9000000a037fae */ /* 0x0003e2000f1a104a */
[----:B---3--:R-:W-:-:S03]  /*160b0*/  IMAD.WIDE R12, R0, 0x4, R242 ;  /* 0x00000004000c7825 */ /* 0x008fc600078e02f2 */
[----:B------:R3:W-:Y:S04]  /*160c0*/  STL.64 [R1+0x4c0], R8 ;  /* 0x0004c00801007387 */ /* 0x0007e80000100a00 */
[----:B------:R3:W-:Y:S01]  /*160d0*/  LDGSTS.E [R3+0xea00], desc[UR74][R8.64], !P6 ;  /* 0x0ea0000008037fae */ /* 0x0007e2000f1a104a */
[----:B-1----:R-:W-:-:S03]  /*160e0*/  IMAD.WIDE R10, R0, 0x4, R240 ;  /* 0x00000004000a7825 */ /* 0x002fc600078e02f0 */
[----:B------:R1:W-:Y:S04]  /*160f0*/  STL.64 [R1+0x4b8], R6 ;  /* 0x0004b80601007387 */ /* 0x0003e80000100a00 */
[----:B------:R1:W-:Y:S01]  /*16100*/  LDGSTS.E [R3+0xeb00], desc[UR74][R6.64], !P6 ;  /* 0x0eb0000006037fae */ /* 0x0003e2000f1a104a */
[----:B---3--:R-:W-:-:S03]  /*16110*/  IMAD.WIDE R8, R0, 0x4, R238 ;  /* 0x0000000400087825 */ /* 0x008fc600078e02ee */
[----:B------:R3:W-:Y:S04]  /*16120*/  LDGSTS.E [R3+0xf800], desc[UR74][R12.64], !P3 ;  /* 0x0f8000000c037fae */ /* 0x0007e8000d9a104a */
[----:B------:R4:W-:Y:S01]  /*16130*/  LDGSTS.E [R3+0xf900], desc[UR74][R10.64], !P3 ;  /* 0x0f9000000a037fae */ /* 0x0009e2000d9a104a */
[----:B-1----:R-:W-:-:S03]  /*16140*/  IMAD.WIDE R6, R0, 0x4, R236 ;  /* 0x0000000400067825 */ /* 0x002fc600078e02ec */
[----:B------:R1:W-:Y:S01]  /*16150*/  LDGSTS.E [R3+0xfa00], desc[UR74][R8.64], !P3 ;  /* 0x0fa0000008037fae */ /* 0x0003e2000d9a104a */
[----:B------:R-:W-:-:S03]  /*16160*/  VIADD R0, R248, 0xffffffe4 ;  /* 0xffffffe4f8007836 */ /* 0x000fc60000000000 */
[----:B------:R1:W-:Y:S01]  /*16170*/  LDGSTS.E [R3+0xfb00], desc[UR74][R6.64], !P3 ;  /* 0x0fb0000006037fae */ /* 0x0003e2000d9a104a */
[----:B------:R-:W2:Y:S01]  /*16180*/  LDC R248, c[0x0][0x3a0] ;  /* 0x0000e800fff87b82 */ /* 0x000ea20000000800 */
[----:B-----5:R-:W-:Y:S01]  /*16190*/  VIADD R245, R246, 0xffffffe8 ;  /* 0xffffffe8f6f57836 */ /* 0x020fe20000000000 */
[----:B------:R-:W-:Y:S02]  /*161a0*/  LOP3.LUT R246, R247, 0x60, RZ, 0x3c, !PT ;  /* 0x00000060f7f67812 */ /* 0x000fe400078e3cff */
[----:B------:R-:W-:Y:S01]  /*161b0*/  ISETP.GE.U32.AND P3, PT, R0, 0x7fffffa5, PT ;  /* 0x7fffffa50000780c */ /* 0x000fe20003f66070 */
[----:B------:R-:W-:Y:S01]  /*161c0*/  IMAD R0, R244, 0x3, RZ ;  /* 0x00000003f4007824 */ /* 0x000fe200078e02ff */
[----:B------:R3:W-:Y:S01]  /*161d0*/  STL.64 [R1+0x470], R12 ;  /* 0x0004700c01007387 */ /* 0x0007e20000100a00 */
[----:B------:R-:W-:-:S03]  /*161e0*/  VIADD R246, R246, UR42 ;  /* 0x0000002af6f67c36 */ /* 0x000fc60008000000 */
[----:B------:R4:W-:Y:S01]  /*161f0*/  STL.64 [R1+0x468], R10 ;  /* 0x0004680a01007387 */ /* 0x0009e20000100a00 */
[----:B------:R-:W-:-:S03]  /*16200*/  ISETP.GE.U32.AND P6, PT, R245, 0x7fffffa9, PT ;  /* 0x7fffffa9f500780c */ /* 0x000fc60003fc6070 */
[----:B------:R1:W-:Y:S01]  /*16210*/  STL.64 [R1+0x460], R8 ;  /* 0x0004600801007387 */ /* 0x0003e20000100a00 */
[----:B------:R-:W-:-:S03]  /*16220*/  IMAD R245, R244, 0x7, RZ ;  /* 0x00000007f4f57824 */ /* 0x000fc600078e02ff */
[----:B------:R5:W-:Y:S01]  /*16230*/  STL.64 [R1+0x458], R6 ;  /* 0x0004580601007387 */ /* 0x000be20000100a00 */
[----:B---3--:R-:W-:-:S04]  /*16240*/  IMAD.WIDE R12, R0, 0x4, R242 ;  /* 0x00000004000c7825 */ /* 0x008fc800078e02f2 */
[----:B----4-:R-:W-:-:S04]  /*16250*/  IMAD.WIDE R10, R0, 0x4, R240 ;  /* 0x00000004000a7825 */ /* 0x010fc800078e02f0 */
[----:B-1----:R-:W-:-:S04]  /*16260*/  IMAD.WIDE R8, R0, 0x4, R238 ;  /* 0x0000000400087825 */ /* 0x002fc800078e02ee */
[----:B-----5:R-:W-:Y:S01]  /*16270*/  IMAD.WIDE R6, R0, 0x4, R236 ;  /* 0x0000000400067825 */ /* 0x020fe200078e02ec */
[----:B------:R1:W-:Y:S03]  /*16280*/  STL.64 [R1+0xb10], R12 ;  /* 0x000b100c01007387 */ /* 0x0003e60000100a00 */
[----:B--2---:R-:W-:Y:S01]  /*16290*/  VIADD R0, R249, 0xffffffe0 ;  /* 0xffffffe0f9007836 */ /* 0x004fe20000000000 */
[----:B------:R1:W-:Y:S01]  /*162a0*/  LDGSTS.E [R246+0xc00], desc[UR74][R12.64], !P4 ;  /* 0x00c000000cf67fae */ /* 0x0003e2000e1a104a */
[----:B------:R-:W2:Y:S03]  /*162b0*/  LDC R249, c[0x0][0x3a0] ;  /* 0x0000e800fff97b82 */ /* 0x000ea60000000800 */
[----:B------:R3:W-:Y:S04]  /*162c0*/  STL.64 [R1+0xb08], R10 ;  /* 0x000b080a01007387 */ /* 0x0007e80000100a00 */
[----:B------:R3:W-:Y:S01]  /*162d0*/  LDGSTS.E [R246+0xd00], desc[UR74][R10.64], !P4 ;  /* 0x00d000000af67fae */ /* 0x0007e2000e1a104a */
[----:B-1----:R-:W-:-:S03]  /*162e0*/  IMAD.WIDE R12, R245, 0x4, R242 ;  /* 0x00000004f50c7825 */ /* 0x002fc600078e02f2 */
        /* <DEDUP_REMOVED lines=19> */
[----:B---3--:R-:W-:-:S03]  /*16420*/  IMAD.WIDE R10, R0, 0x4, R240 ;  /* 0x00000004000a7825 */ /* 0x008fc600078e02f0 */
[----:B------:R1:W-:Y:S01]  /*16430*/  LDGSTS.E [R246+0x1f00], desc[UR74][R6.64], !P2 ;  /* 0x01f0000006f67fae */ /* 0x0003e2000d1a104a */
[----:B------:R-:W-:Y:S01]  /*16440*/  ISETP.GE.U32.AND P2, PT, R245, 0x7fffff9d, PT ;  /* 0x7fffff9df500780c */ /* 0x000fe20003f46070 */
[----:B-----5:R-:W-:Y:S02]  /*16450*/  IMAD.WIDE R8, R0, 0x4, R238 ;  /* 0x0000000400087825 */ /* 0x020fe400078e02ee */
[----:B------:R3:W-:Y:S02]  /*16460*/  STL.64 [R1+0xa10], R12 ;  /* 0x000a100c01007387 */ /* 0x0007e40000100a00 */
[----:B------:R-:W-:Y:S02]  /*16470*/  IMAD R245, R244, 0xf, RZ ;  /* 0x0000000ff4f57824 */ /* 0x000fe400078e02ff */
        /* <DEDUP_REMOVED lines=13> */
[----:B------:R-:W-:Y:S02]  /*16550*/  IMAD R0, R244, 0x13, RZ ;  /* 0x00000013f4007824 */ /* 0x000fe400078e02ff */
[C---:B---3--:R-:W-:Y:S01]  /*16560*/  IMAD.WIDE R8, R245.reuse, 0x4, R238 ;  /* 0x00000004f5087825 */ /* 0x048fe200078e02ee */
[----:B------:R3:W-:Y:S04]  /*16570*/  LDGSTS.E [R246+0x3c00], desc[UR74][R12.64], !P1 ;  /* 0x03c000000cf67fae */ /* 0x0007e8000c9a104a */
[----:B------:R3:W-:Y:S01]  /*16580*/  LDGSTS.E [R246+0x3d00], desc[UR74][R10.64], !P1 ;  /* 0x03d000000af67fae */ /* 0x0007e2000c9a104a */
[----:B-1----:R-:W-:-:S03]  /*16590*/  IMAD.WIDE R6, R245, 0x4, R236 ;  /* 0x00000004f5067825 */ /* 0x002fc600078e02ec */
[----:B------:R3:W-:Y:S01]  /*165a0*/  STL.64 [R1+0x990], R12 ;  /* 0x0009900c01007387 */ /* 0x0007e20000100a00 */
[----:B--2---:R-:W-:-:S03]  /*165b0*/  VIADD R245, R249, 0xffffffd4 ;  /* 0xffffffd4f9f57836 */ /* 0x004fc60000000000 */
[----:B------:R1:W-:Y:S01]  /*165c0*/  LDGSTS.E [R246+0x3e00], desc[UR74][R8.64], !P1 ;  /* 0x03e0000008f67fae */ /* 0x0003e2000c9a104a */
[----:B------:R-:W2:Y:S03]  /*165d0*/  LDC R249, c[0x0][0x3a0] ;  /* 0x0000e800fff97b82 */ /* 0x000ea60000000800 */
[----:B------:R1:W-:Y:S04]  /*165e0*/  STL.64 [R1+0x988], R10 ;  /* 0x0009880a01007387 */ /* 0x0003e80000100a00 */
[----:B------:R4:W-:Y:S01]  /*165f0*/  LDGSTS.E [R246+0x3f00], desc[UR74][R6.64], !P1 ;  /* 0x03f0000006f67fae */ /* 0x0009e2000c9a104a */
[----:B---3--:R-:W-:Y:S01]  /*16600*/  IMAD.WIDE R12, R0, 0x4, R242 ;  /* 0x00000004000c7825 */ /* 0x008fe200078e02f2 */
[----:B------:R-:W-:-:S02]  /*16610*/  ISETP.GE.U32.AND P1, PT, R245, 0x7fffff95, PT ;  /* 0x7fffff95f500780c */ /* 0x000fc40003f26070 */
[----:B------:R3:W-:Y:S01]  /*16620*/  STL.64 [R1+0x980], R8 ;  /* 0x0009800801007387 */ /* 0x0007e20000100a00 */
[----:B------:R-:W-:Y:S02]  /*16630*/  IMAD R245, R244, 0x17, RZ ;  /* 0x00000017f4f57824 */ /* 0x000fe400078e02ff */
[C---:B-1----:R-:W-:Y:S01]  /*16640*/  IMAD.WIDE R10, R0.reuse, 0x4, R240 ;  /* 0x00000004000a7825 */ /* 0x042fe200078e02f0 */
[----:B------:R4:W-:Y:S04]  /*16650*/  STL.64 [R1+0x978], R6 ;  /* 0x0009780601007387 */ /* 0x0009e80000100a00 */
[----:B------:R1:W-:Y:S01]  /*16660*/  STL.64 [R1+0x910], R12 ;  /* 0x0009100c01007387 */ /* 0x0003e20000100a00 */
[----:B---3--:R-:W-:-:S03]  /*16670*/  IMAD.WIDE R8, R0, 0x4, R238 ;  /* 0x0000000400087825 */ /* 0x008fc600078e02ee */
        /* <DEDUP_REMOVED lines=14> */
[----:B------:R1:W-:Y:S02]  /*16760*/  LDGSTS.E [R246+0x5c00], desc[UR74][R12.64], !P6 ;  /* 0x05c000000cf67fae */ /* 0x0003e4000f1a104a */
[----:B-----5:R-:W-:-:S02]  /*16770*/  VIADD R0, R248, 0xffffffcc ;  /* 0xffffffccf8007836 */ /* 0x020fc40000000000 */
[----:B------:R5:W-:Y:S01]  /*16780*/  LDGSTS.E [R246+0x5d00], desc[UR74][R10.64], !P6 ;  /* 0x05d000000af67fae */ /* 0x000be2000f1a104a */
[----:B------:R-:W4:Y:S01]  /*16790*/  LDC R248, c[0x0][0x3a0] ;  /* 0x0000e800fff87b82 */ /* 0x000f220000000800 */
[----:B---3--:R-:W-:Y:S02]  /*167a0*/  IMAD.WIDE R6, R245, 0x4, R236 ;  /* 0x00000004f5067825 */ /* 0x008fe400078e02ec */
[----:B------:R3:W-:Y:S04]  /*167b0*/  LDGSTS.E [R246+0x5e00], desc[UR74][R8.64], !P6 ;  /* 0x05e0000008f67fae */ /* 0x0007e8000f1a104a */
[----:B------:R1:W-:Y:S01]  /*167c0*/  LDGSTS.E [R246+0x5f00], desc[UR74][R6.64], !P6 ;  /* 0x05f0000006f67fae */ /* 0x0003e2000f1a104a */
[----:B------:R-:W-:Y:S01]  /*167d0*/  ISETP.GE.U32.AND P6, PT, R0, 0x7fffff8d, PT ;  /* 0x7fffff8d0000780c */ /* 0x000fe20003fc6070 */
[----:B------:R-:W-:-:S02]  /*167e0*/  IMAD R0, R244, 0x1b, RZ ;  /* 0x0000001bf4007824 */ /* 0x000fc400078e02ff */
[----:B------:R1:W-:Y:S01]  /*167f0*/  STL.64 [R1+0x890], R12 ;  /* 0x0008900c01007387 */ /* 0x0003e20000100a00 */
[----:B------:R-:W-:-:S03]  /*16800*/  IMAD R245, R244, 0x1f, RZ ;  /* 0x0000001ff4f57824 */ /* 0x000fc600078e02ff */
[----:B------:R5:W-:Y:S04]  /*16810*/  STL.64 [R1+0x888], R10 ;  /* 0x0008880a01007387 */ /* 0x000be80000100a00 */
[----:B------:R3:W-:Y:S01]  /*16820*/  STL.64 [R1+0x880], R8 ;  /* 0x0008800801007387 */ /* 0x0007e20000100a00 */
[----:B-1----:R-:W-:-:S03]  /*16830*/  IMAD.WIDE R12, R0, 0x4, R242 ;  /* 0x00000004000c7825 */ /* 0x002fc600078e02f2 */
[----:B------:R1:W-:Y:S01]  /*16840*/  STL.64 [R1+0x878], R6 ;  /* 0x0008780601007387 */ /* 0x0003e20000100a00 */
[----:B-----5:R-:W-:-:S03]  /*16850*/  IMAD.WIDE R10, R0, 0x4, R240 ;  /* 0x00000004000a7825 */ /* 0x020fc600078e02f0 */
[----:B------:R5:W-:Y:S01]  /*16860*/  STL.64 [R1+0x810], R12 ;  /* 0x0008100c01007387 */ /* 0x000be20000100a00 */
[----:B---3--:R-:W-:-:S03]  /*16870*/  IMAD.WIDE R8, R0, 0x4, R238 ;  /* 0x0000000400087825 */ /* 0x008fc600078e02ee */
[----:B------:R5:W-:Y:S01]  /*16880*/  LDGSTS.E [R246+0x6c00], desc[UR74][R12.64], !P3 ;  /* 0x06c000000cf67fae */ /* 0x000be2000d9a104a */
[----:B-1----:R-:W-:-:S03]  /*16890*/  IMAD.WIDE R6, R0, 0x4, R236 ;  /* 0x0000000400067825 */ /* 0x002fc600078e02ec */
[----:B------:R1:W-:Y:S01]  /*168a0*/  STL.64 [R1+0x808], R10 ;  /* 0x0008080a01007387 */ /* 0x0003e20000100a00 */
[----:B--2---:R-:W-:-:S03]  /*168b0*/  VIADD R0, R249, 0xffffffc8 ;  /* 0xffffffc8f9007836 */ /* 0x004fc60000000000 */
[----:B------:R1:W-:Y:S01]  /*168c0*/  LDGSTS.E [R246+0x6d00], desc[UR74][R10.64], !P3 ;  /* 0x06d000000af67fae */ /* 0x0003e2000d9a104a */
[----:B-----5:R-:W-:-:S03]  /*168d0*/  IMAD.WIDE R12, R245, 0x4, R242 ;  /* 0x00000004f50c7825 */ /* 0x020fc600078e02f2 */
[----:B------:R2:W-:Y:S04]  /*168e0*/  STL.64 [R1+0x800], R8 ;  /* 0x0008000801007387 */ /* 0x0005e80000100a00 */
[----:B------:R2:W-:Y:S01]  /*168f0*/  LDGSTS.E [R246+0x6e00], desc[UR74][R8.64], !P3 ;  /* 0x06e0000008f67fae */ /* 0x0005e2000d9a104a */
[----:B-1----:R-:W-:-:S03]  /*16900*/  IMAD.WIDE R10, R245, 0x4, R240 ;  /* 0x00000004f50a7825 */ /* 0x002fc600078e02f0 */
[----:B------:R1:W-:Y:S04]  /*16910*/  STL.64 [R1+0x7f8], R6 ;  /* 0x0007f80601007387 */ /* 0x0003e80000100a00 */
[----:B------:R1:W-:Y:S01]  /*16920*/  LDGSTS.E [R246+0x6f00], desc[UR74][R6.64], !P3 ;  /* 0x06f0000006f67fae */ /* 0x0003e2000d9a104a */
[----:B------:R-:W-:Y:S01]  /*16930*/  ISETP.GE.U32.AND P3, PT, R0, 0x7fffff89, PT ;  /* 0x7fffff890000780c */ /* 0x000fe20003f66070 */
[----:B--2---:R-:W-:Y:S02]  /*16940*/  IMAD.WIDE R8, R245, 0x4, R238 ;  /* 0x00000004f5087825 */ /* 0x004fe400078e02ee */
[----:B------:R2:W-:Y:S02]  /*16950*/  LDGSTS.E [R246+0x7c00], desc[UR74][R12.64], !P4 ;  /* 0x07c000000cf67fae */ /* 0x0005e4000e1a104a */
[----:B------:R-:W-:-:S02]  /*16960*/  VIADD R0, R14, 0xffffffc4 ;  /* 0xffffffc40e007836 */ /* 0x000fc40000000000 */
[----:B------:R3:W-:Y:S01]  /*16970*/  LDGSTS.E [R246+0x7d00], desc[UR74][R10.64], !P4 ;  /* 0x07d000000af67fae */ /* 0x0007e2000e1a104a */
[----:B-1----:R-:W-:-:S03]  /*16980*/  IMAD.WIDE R6, R245, 0x4, R236 ;  /* 0x00000004f5067825 */ /* 0x002fc600078e02ec */
[----:B------:R1:W-:Y:S04]  /*16990*/  LDGSTS.E [R246+0x7e00], desc[UR74][R8.64], !P4 ;  /* 0x07e0000008f67fae */ /* 0x0003e8000e1a104a */
[----:B------:R5:W-:Y:S01]  /*169a0*/  LDGSTS.E [R246+0x7f00], desc[UR74][R6.64], !P4 ;  /* 0x07f0000006f67fae */ /* 0x000be2000e1a104a */
[----:B------:R-:W-:Y:S01]  /*169b0*/  ISETP.GE.U32.AND P4, PT, R0, 0x7fffff85, PT ;  /* 0x7fffff850000780c */ /* 0x000fe20003f86070 */
[C---:B------:R-:W-:Y:S02]  /*169c0*/  IMAD R0, R244.reuse, 0x23, RZ ;  /* 0x00000023f4007824 */ /* 0x040fe400078e02ff */
[----:B------:R-:W-:Y:S02]  /*169d0*/  IMAD R245, R244, 0x27, RZ ;  /* 0x00000027f4f57824 */ /* 0x000fe400078e02ff */
[C---:B------:R-:W-:Y:S01]  /*169e0*/  IMAD.WIDE R18, R0.reuse, 0x4, R242 ;  /* 0x0000000400127825 */ /* 0x040fe200078e02f2 */
[----:B------:R2:W-:Y:S03]  /*169f0*/  STL.64 [R1+0x790], R12 ;  /* 0x0007900c01007387 */ /* 0x0005e60000100a00 */
[C---:B------:R-:W-:Y:S01]  /*16a00*/  IMAD.WIDE R16, R0.reuse, 0x4, R240 ;  /* 0x0000000400107825 */ /* 0x040fe200078e02f0 */
[----:B------:R3:W-:Y:S03]  /*16a10*/  STL.64 [R1+0x788], R10 ;  /* 0x0007880a01007387 */ /* 0x0007e60000100a00 */
[C---:B------:R-:W-:Y:S01]  /*16a20*/  IMAD.WIDE R14, R0.reuse, 0x4, R238 ;  /* 0x00000004000e7825 */ /* 0x040fe200078e02ee */
[----:B------:R1:W-:Y:S03]  /*16a30*/  STL.64 [R1+0x780], R8 ;  /* 0x0007800801007387 */ /* 0x0003e60000100a00 */
[----:B--2---:R-:W-:Y:S01]  /*16a40*/  IMAD.WIDE R12, R0, 0x4, R236 ;  /* 0x00000004000c7825 */ /* 0x004fe200078e02ec */
[----:B------:R-:W-:Y:S03]  /*16a50*/  LDGSTS.E [R246+0x8c00], desc[UR74][R18.64], !P2 ;  /* 0x08c0000012f67fae */ /* 0x000fe6000d1a104a */
[C---:B---3--:R-:W-:Y:S01]  /*16a60*/  IMAD.WIDE R10, R245.reuse, 0x4, R242 ;  /* 0x00000004f50a7825 */ /* 0x048fe200078e02f2 */
[----:B------:R5:W-:Y:S03]  /*16a70*/  STL.64 [R1+0x778], R6 ;  /* 0x0007780601007387 */ /* 0x000be60000100a00 */
[C---:B------:R-:W-:Y:S01]  /*16a80*/  IMAD.WIDE R250, R245.reuse, 0x4, R240 ;  /* 0x00000004f5fa7825 */ /* 0x040fe200078e02f0 */
[----:B------:R-:W-:Y:S03]  /*16a90*/  LDGSTS.E [R246+0x8d00], desc[UR74][R16.64], !P2 ;  /* 0x08d0000010f67fae */ /* 0x000fe6000d1a104a */
[C---:B-1----:R-:W-:Y:S01]  /*16aa0*/  IMAD.WIDE R8, R245.reuse, 0x4, R238 ;  /* 0x00000004f5087825 */ /* 0x042fe200078e02ee */
[----:B------:R-:W-:Y:S03]  /*16ab0*/  LDGSTS.E [R246+0x8e00], desc[UR74][R14.64], !P2 ;  /* 0x08e000000ef67fae */ /* 0x000fe6000d1a104a */
[----:B----4-:R-:W-:Y:S01]  /*16ac0*/  VIADD R248, R248, 0xffffffc0 ;  /* 0xffffffc0f8f87836 */ /* 0x010fe20000000000 */
[----:B------:R-:W-:Y:S01]  /*16ad0*/  LDGSTS.E [R246+0x8f00], desc[UR74][R12.64], !P2 ;  /* 0x08f000000cf67fae */ /* 0x000fe2000d1a104a */
[----:B-----5:R-:W-:-:S03]  /*16ae0*/  IMAD.WIDE R6, R245, 0x4, R236 ;  /* 0x00000004f5067825 */ /* 0x020fc600078e02ec */
[----:B------:R-:W-:Y:S01]  /*16af0*/  LDGSTS.E [R246+0x9c00], desc[UR74][R10.64], !P5 ;  /* 0x09c000000af67fae */ /* 0x000fe2000e9a104a */
[----:B------:R-:W-:Y:S01]  /*16b00*/  VIADD R4, R4, 0x3f ;  /* 0x0000003f04047836 */ /* 0x000fe20000000000 */
[----:B------:R-:W-:Y:S02]  /*16b10*/  ISETP.GE.AND P2, PT, R5, R248, PT ;  /* 0x000000f80500720c */ /* 0x000fe40003f46270 */
[----:B------:R1:W-:Y:S04]  /*16b20*/  LDGSTS.E [R246+0x9d00], desc[UR74][R250.64], !P5 ;  /* 0x09d00000faf67fae */ /* 0x0003e8000e9a104a */
[----:B------:R2:W-:Y:S04]  /*16b30*/  LDGSTS.E [R246+0x9e00], desc[UR74][R8.64], !P5 ;  /* 0x09e0000008f67fae */ /* 0x0005e8000e9a104a */
[----:B------:R3:W-:Y:S01]  /*16b40*/  LDGSTS.E [R246+0x9f00], desc[UR74][R6.64], !P5 ;  /* 0x09f0000006f67fae */ /* 0x0007e2000e9a104a */
[----:B------:R-:W-:-:S02]  /*16b50*/  ISETP.GT.AND P5, PT, R4, 0x3f, PT ;  /* 0x0000003f0400780c */ /* 0x000fc40003fa4270 */
[----:B------:R-:W-:Y:S01]  /*16b60*/  SEL R245, RZ, 0x4, P2 ;  /* 0x00000004fff57807 */ /* 0x000fe20001000000 */
[----:B------:R4:W-:Y:S01]  /*16b70*/  STL.64 [R1+0x710], R18 ;  /* 0x0007101201007387 */ /* 0x0009e20000100a00 */
[----:B------:R-:W-:Y:S02]  /*16b80*/  ISETP.GE.AND P2, PT, R5, UR4, PT ;  /* 0x0000000405007c0c */ /* 0x000fe4000bf46270 */
[----:B------:R-:W-:Y:S01]  /*16b90*/  SEL R0, RZ, 0x4, !P5 ;  /* 0x00000004ff007807 */ /* 0x000fe20006800000 */
[----:B------:R-:W-:Y:S01]  /*16ba0*/  STL.64 [R1+0xc30], R10 ;  /* 0x000c300a01007387 */ /* 0x000fe20000100a00 */
[----:B------:R-:W-:-:S03]  /*16bb0*/  ISETP.GE.U32.AND P5, PT, R248, 0x7fffff81, PT ;  /* 0x7fffff81f800780c */ /* 0x000fc60003fa6070 */
[----:B------:R5:W-:Y:S01]  /*16bc0*/  STL.64 [R1+0x708], R16 ;  /* 0x0007081001007387 */ /* 0x000be20000100a00 */
[----:B------:R-:W-:Y:S01]  /*16bd0*/  IMAD R249, R244, 0x2b, RZ ;  /* 0x0000002bf4f97824 */ /* 0x000fe200078e02ff */
[----:B------:R-:W-:Y:S02]  /*16be0*/  SEL R248, R0, RZ, !P2 ;  /* 0x000000ff00f87207 */ /* 0x000fe40005000000 */
[----:B------:R1:W-:Y:S01]  /*16bf0*/  STL.64 [R1+0x700], R14 ;  /* 0x0007000e01007387 */ /* 0x0003e20000100a00 */
[----:B------:R-:W-:-:S03]  /*16c00*/  ISETP.GT.AND P2, PT, R4, 0x7f, PT ;  /* 0x0000007f0400780c */ /* 0x000fc60003f44270 */
[----:B------:R-:W-:Y:S04]  /*16c10*/  STL.64 [R1+0x6f8], R12 ;  /* 0x0006f80c01007387 */ /* 0x000fe80000100a00 */
[----:B----4-:R-:W4:Y:S04]  /*16c20*/  LDL.LU.64 R18, [R1+0x2a18] ;  /* 0x002a180001127983 */ /* 0x010f280000300a00 */
[----:B------:R1:W-:Y:S01]  /*16c30*/  STL.64 [R1+0xc28], R250 ;  /* 0x000c28fa01007387 */ /* 0x0003e20000100a00 */
[----:B------:R-:W-:-:S03]  /*16c40*/  SEL R0, R245, RZ, P2 ;  /* 0x000000fff5007207 */ /* 0x000fc60001000000 */
[----:B-----5:R-:W5:Y:S01]  /*16c50*/  LDL.LU.64 R16, [R1+0x2a10] ;  /* 0x002a100001107983 */ /* 0x020f620000300a00 */
[----:B------:R-:W-:-:S03]  /*16c60*/  IMAD R245, R244, 0x2f, RZ ;  /* 0x0000002ff4f57824 */ /* 0x000fc600078e02ff */
[----:B------:R2:W-:Y:S01]  /*16c70*/  STL.64 [R1+0xc20], R8 ;  /* 0x000c200801007387 */ /* 0x0005e20000100a00 */
[----:B------:R-:W-:-:S03]  /*16c80*/  IMAD.WIDE R4, R249, 0x4, R236 ;  /* 0x00000004f9047825 */ /* 0x000fc600078e02ec */
[----:B-1----:R-:W4:Y:S01]  /*16c90*/  LDL.LU.64 R14, [R1+0x2a08] ;  /* 0x002a0800010e7983 */ /* 0x002f220000300a00 */
[----:B------:R-:W-:-:S03]  /*16ca0*/  IMAD.WIDE R250, R249, 0x4, R242 ;  /* 0x00000004f9fa7825 */ /* 0x000fc600078e02f2 */
[----:B------:R3:W-:Y:S01]  /*16cb0*/  STL.64 [R1+0xc18], R6 ;  /* 0x000c180601007387 */ /* 0x0007e20000100a00 */
[----:B--2---:R-:W-:-:S03]  /*16cc0*/  IMAD.WIDE R8, R249, 0x4, R240 ;  /* 0x00000004f9087825 */ /* 0x004fc600078e02f0 */
[----:B------:R-:W2:Y:S04]  /*16cd0*/  LDL.LU.64 R12, [R1+0x2a00] ;  /* 0x002a0000010c7983 */ /* 0x000ea80000300a00 */
[----:B------:R-:W2:Y:S01]  /*16ce0*/  LDL.LU.64 R10, [R1+0x29f8] ;  /* 0x0029f800010a7983 */ /* 0x000ea20000300a00 */
[----:B---3--:R-:W-:-:S03]  /*16cf0*/  IMAD.WIDE R6, R249, 0x4, R238 ;  /* 0x00000004f9067825 */ /* 0x008fc600078e02ee */
[----:B------:R1:W-:Y:S01]  /*16d00*/  STL.64 [R1+0xc10], R250 ;  /* 0x000c10fa01007387 */ /* 0x0003e20000100a00 */
[----:B------:R-:W3:Y:S03]  /*16d10*/  LDC R249, c[0x0][0x3a0] ;  /* 0x0000e800fff97b82 */ /* 0x000ee60000000800 */
[----:B------:R1:W-:Y:S04]  /*16d20*/  LDGSTS.E [R246+0xac00], desc[UR74][R250.64], !P1 ;  /* 0x0ac00000faf67fae */ /* 0x0003e8000c9a104a */
[----:B------:R1:W-:Y:S04]  /*16d30*/  STL.64 [R1+0xc08], R8 ;  /* 0x000c080801007387 */ /* 0x0003e80000100a00 */
[----:B------:R1:W-:Y:S02]  /*16d40*/  LDGSTS.E [R246+0xad00], desc[UR74][R8.64], !P1 ;  /* 0x0ad0000008f67fae */ /* 0x0003e4000c9a104a */
[----:B-1----:R-:W-:-:S02]  /*16d50*/  IMAD.WIDE R250, R245, 0x4, R242 ;  /* 0x00000004f5fa7825 */ /* 0x002fc400078e02f2 */
[----:B------:R1:W-:Y:S04]  /*16d60*/  STL.64 [R1+0xc00], R6 ;  /* 0x000c000601007387 */ /* 0x0003e80000100a00 */
[----:B------:R1:W-:Y:S01]  /*16d70*/  LDGSTS.E [R246+0xae00], desc[UR74][R6.64], !P1 ;  /* 0x0ae0000006f67fae */ /* 0x0003e2000c9a104a */
[----:B------:R-:W-:-:S03]  /*16d80*/  IMAD.WIDE R8, R245, 0x4, R240 ;  /* 0x00000004f5087825 */ /* 0x000fc600078e02f0 */
[----:B------:R1:W-:Y:S04]  /*16d90*/  STL.64 [R1+0xbf8], R4 ;  /* 0x000bf80401007387 */ /* 0x0003e80000100a00 */
[----:B------:R1:W-:Y:S01]  /*16da0*/  LDGSTS.E [R246+0xaf00], desc[UR74][R4.64], !P1 ;  /* 0x0af0000004f67fae */ /* 0x0003e2000c9a104a */
[----:B------:R-:W-:Y:S01]  /*16db0*/  ISETP.NE.U32.AND P1, PT, R0, RZ, PT ;  /* 0x000000ff0000720c */ /* 0x000fe20003f25070 */
[----:B------:R-:W-:Y:S02]  /*16dc0*/  IMAD R0, R244, 0x33, RZ ;  /* 0x00000033f4007824 */ /* 0x000fe400078e02ff */
[C---:B-1----:R-:W-:Y:S01]  /*16dd0*/  IMAD.WIDE R6, R245.reuse, 0x4, R238 ;  /* 0x00000004f5067825 */ /* 0x042fe200078e02ee */
[----:B------:R1:W-:Y:S04]  /*16de0*/  STL.64 [R1+0xbf0], R250 ;  /* 0x000bf0fa01007387 */ /* 0x0003e80000100a00 */
[----:B------:R1:W-:Y:S01]  /*16df0*/  LDGSTS.E [R246+0xbc00], desc[UR74][R250.64], !P0 ;  /* 0x0bc00000faf67fae */ /* 0x0003e2000c1a104a */
[----:B------:R-:W-:-:S03]  /*16e00*/  IMAD.WIDE R4, R245, 0x4, R236 ;  /* 0x00000004f5047825 */ /* 0x000fc600078e02ec */
[----:B------:R3:W-:Y:S04]  /*16e10*/  STL.64 [R1+0xbe8], R8 ;  /* 0x000be80801007387 */ /* 0x0007e80000100a00 */
[----:B------:R3:W-:Y:S04]  /*16e20*/  LDGSTS.E [R246+0xbd00], desc[UR74][R8.64], !P0 ;  /* 0x0bd0000008f67fae */ /* 0x0007e8000c1a104a */
[----:B------:R3:W-:Y:S01]  /*16e30*/  STL.64 [R1+0xbe0], R6 ;  /* 0x000be00601007387 */ /* 0x0007e20000100a00 */
[----:B-1----:R-:W-:-:S03]  /*16e40*/  IMAD.WIDE R250, R0, 0x4, R242 ;  /* 0x0000000400fa7825 */ /* 0x002fc600078e02f2 */
[----:B------:R1:W-:Y:S04]  /*16e50*/  LDGSTS.E [R246+0xbe00], desc[UR74][R6.64], !P0 ;  /* 0x0be0000006f67fae */ /* 0x0003e8000c1a104a */
[----:B------:R1:W-:Y:S01]  /*16e60*/  STL.64 [R1+0xbd8], R4 ;  /* 0x000bd80401007387 */ /* 0x0003e20000100a00 */
[----:B---3--:R-:W-:-:S03]  /*16e70*/  IMAD.WIDE R8, R0, 0x4, R240 ;  /* 0x0000000400087825 */ /* 0x008fc600078e02f0 */
[----:B------:R3:W-:Y:S01]  /*16e80*/  LDGSTS.E [R246+0xbf00], desc[UR74][R4.64], !P0 ;  /* 0x0bf0000004f67fae */ /* 0x0007e2000c1a104a */
[----:B-1----:R-:W-:Y:S01]  /*16e90*/  IMAD.WIDE R6, R0, 0x4, R238 ;  /* 0x0000000400067825 */ /* 0x002fe200078e02ee */
[----:B------:R-:W-:-:S03]  /*16ea0*/  ISETP.NE.U32.AND P2, PT, R248, RZ, PT ;  /* 0x000000fff800720c */ /* 0x000fc60003f45070 */
[----:B------:R-:W-:Y:S01]  /*16eb0*/  VIADD R245, R249, 0xffffffbf ;  /* 0xffffffbff9f57836 */ /* 0x000fe20000000000 */
[----:B------:R-:W1:Y:S01]  /*16ec0*/  LDC R248, c[0x0][0x3a0] ;  /* 0x0000e800fff87b82 */ /* 0x000e620000000800 */
[----:B------:R3:W-:Y:S02]  /*16ed0*/  STL.64 [R1+0xbd0], R250 ;  /* 0x000bd0fa01007387 */ /* 0x0007e40000100a00 */
[----:B---3--:R-:W-:Y:S02]  /*16ee0*/  IMAD.WIDE R4, R0, 0x4, R236 ;  /* 0x0000000400047825 */ /* 0x008fe400078e02ec */
[----:B------:R3:W-:Y:S03]  /*16ef0*/  LDGSTS.E [R246+0xcc00], desc[UR74][R250.64], !P6 ;  /* 0x0cc00000faf67fae */ /* 0x0007e6000f1a104a */
[----:B------:R-:W1:Y:S01]  /*16f00*/  LDC R0, c[0x0][0x3a0] ;  /* 0x0000e800ff007b82 */ /* 0x000e620000000800 */
[----:B------:R-:W-:Y:S01]  /*16f10*/  ISETP.GE.U32.AND P0, PT, R245, 0x7fffff80, PT ;  /* 0x7fffff80f500780c */ /* 0x000fe20003f06070 */
[----:B------:R-:W-:Y:S01]  /*16f20*/  IMAD R245, R244, 0x37, RZ ;  /* 0x00000037f4f57824 */ /* 0x000fe200078e02ff */
[----:B------:R3:W-:Y:S04]  /*16f30*/  STL.64 [R1+0xbc8], R8 ;  /* 0x000bc80801007387 */ /* 0x0007e80000100a00 */
[----:B------:R3:W-:Y:S01]  /*16f40*/  LDGSTS.E [R246+0xcd00], desc[UR74][R8.64], !P6 ;  /* 0x0cd0000008f67fae */ /* 0x0007e2000f1a104a */
[----:B------:R-:W1:Y:S01]  /*16f50*/  LDC R249, c[0x0][0x3a0] ;  /* 0x0000e800fff97b82 */ /* 0x000e620000000800 */
[----:B---3--:R-:W-:-:S02]  /*16f60*/  IMAD.WIDE R250, R245, 0x4, R242 ;  /* 0x00000004f5fa7825 */ /* 0x008fc400078e02f2 */
[----:B------:R3:W-:Y:S04]  /*16f70*/  STL.64 [R1+0xbc0], R6 ;  /* 0x000bc00601007387 */ /* 0x0007e80000100a00 */
[----:B------:R3:W-:Y:S01]  /*16f80*/  LDGSTS.E [R246+0xce00], desc[UR74][R6.64], !P6 ;  /* 0x0ce0000006f67fae */ /* 0x0007e2000f1a104a */
[----:B------:R-:W-:-:S03]  /*16f90*/  IMAD.WIDE R8, R245, 0x4, R240 ;  /* 0x00000004f5087825 */ /* 0x000fc600078e02f0 */
[----:B------:R1:W-:Y:S02]  /*16fa0*/  STL.64 [R1+0xbb8], R4 ;  /* 0x000bb80401007387 */ /* 0x0003e40000100a00 */
[----:B-1----:R-:W-:Y:S02]  /*16fb0*/  IADD3 R0, PT, PT, R0, -0x45, RZ ;  /* 0xffffffbb00007810 */ /* 0x002fe40007ffe0ff */
[----:B------:R1:W-:Y:S01]  /*16fc0*/  LDGSTS.E [R246+0xcf00], desc[UR74][R4.64], !P6 ;  /* 0x0cf0000004f67fae */ /* 0x0003e2000f1a104a */
[----:B---3--:R-:W-:Y:S01]  /*16fd0*/  IMAD.WIDE R6, R245, 0x4, R238 ;  /* 0x00000004f5067825 */ /* 0x008fe200078e02ee */
[----:B------:R-:W-:Y:S02]  /*16fe0*/  ISETP.GE.U32.AND P6, PT, R0, 0x7fffff7c, PT ;  /* 0x7fffff7c0000780c */ /* 0x000fe40003fc6070 */
[----:B------:R3:W-:Y:S01]  /*16ff0*/  LDGSTS.E [R246+0xdc00], desc[UR74][R250.64], !P3 ;  /* 0x0dc00000faf67fae */ /* 0x0007e2000d9a104a */
[----:B------:R-:W-:-:S03]  /*17000*/  VIADD R0, R248, 0xffffffb7 ;  /* 0xffffffb7f8007836 */ /* 0x000fc60000000000 */
[----:B------:R3:W-:Y:S01]  /*17010*/  LDGSTS.E [R246+0xdd00], desc[UR74][R8.64], !P3 ;  /* 0x0dd0000008f67fae */ /* 0x0007e2000d9a104a */
[----:B-1----:R-:W-:-:S03]  /*17020*/  IMAD.WIDE R4, R245, 0x4, R236 ;  /* 0x00000004f5047825 */ /* 0x002fc600078e02ec */
[----:B------:R1:W-:Y:S04]  /*17030*/  LDGSTS.E [R246+0xde00], desc[UR74][R6.64], !P3 ;  /* 0x0de0000006f67fae */ /* 0x0003e8000d9a104a */
[----:B------:R1:W-:Y:S01]  /*17040*/  LDGSTS.E [R246+0xdf00], desc[UR74][R4.64], !P3 ;  /* 0x0df0000004f67fae */ /* 0x0003e2000d9a104a */
[----:B------:R-:W-:Y:S01]  /*17050*/  ISETP.GE.U32.AND P3, PT, R0, 0x7fffff78, PT ;  /* 0x7fffff780000780c */ /* 0x000fe20003f66070 */
[C---:B------:R-:W-:Y:S02]  /*17060*/  IMAD R0, R244.reuse, 0x3b, RZ ;  /* 0x0000003bf4007824 */ /* 0x040fe400078e02ff */
[----:B------:R3:W-:Y:S04]  /*17070*/  STL.64 [R1+0xbb0], R250 ;  /* 0x000bb0fa01007387 */ /* 0x0007e80000100a00 */
[----:B------:R1:W-:Y:S01]  /*17080*/  STL.64 [R1+0xba8], R8 ;  /* 0x000ba80801007387 */ /* 0x0003e20000100a00 */
[----:B------:R-:W-:-:S02]  /*17090*/  IMAD R248, R244, 0x3f, RZ ;  /* 0x0000003ff4f87824 */ /* 0x000fc400078e02ff */
[----:B------:R-:W2:Y:S01]  /*170a0*/  LDC.64 R244, c[0x0][0x3a8] ;  /* 0x0000ea00fff47b82 */ /* 0x000ea20000000a00 */
[----:B------:R1:W-:Y:S01]  /*170b0*/  STL.64 [R1+0xba0], R6 ;  /* 0x000ba00601007387 */ /* 0x0003e20000100a00 */
[----:B---3--:R-:W-:-:S04]  /*170c0*/  IMAD.WIDE R250, R0, 0x4, R240 ;  /* 0x0000000400fa7825 */ /* 0x008fc800078e02f0 */
[C---:B-1----:R-:W-:Y:S01]  /*170d0*/  IMAD.WIDE R8, R0.reuse, 0x4, R242 ;  /* 0x0000000400087825 */ /* 0x042fe200078e02f2 */
[----:B------:R1:W-:Y:S03]  /*170e0*/  STL.64 [R1+0xb98], R4 ;  /* 0x000b980401007387 */ /* 0x0003e60000100a00 */
[C---:B------:R-:W-:Y:S01]  /*170f0*/  IMAD.WIDE R6, R0.reuse, 0x4, R238 ;  /* 0x0000000400067825 */ /* 0x040fe200078e02ee */
[----:B------:R3:W-:Y:S04]  /*17100*/  STL.64 [R1+0xb90], R8 ;  /* 0x000b900801007387 */ /* 0x0007e80000100a00 */
[----:B------:R3:W-:Y:S01]  /*17110*/  STL.64 [R1+0xb88], R250 ;  /* 0x000b88fa01007387 */ /* 0x0007e20000100a00 */
[----:B-1----:R-:W-:-:S03]  /*17120*/  IMAD.WIDE R4, R0, 0x4, R236 ;  /* 0x0000000400047825 */ /* 0x002fc600078e02ec */
[----:B------:R-:W-:Y:S04]  /*17130*/  LDGSTS.E [R246+0xec00], desc[UR74][R8.64], !P4 ;  /* 0x0ec0000008f67fae */ /* 0x000fe8000e1a104a */
[----:B------:R1:W-:Y:S04]  /*17140*/  LDGSTS.E [R246+0xed00], desc[UR74][R250.64], !P4 ;  /* 0x0ed00000faf67fae */ /* 0x0003e8000e1a104a */
[----:B------:R1:W-:Y:S04]  /*17150*/  LDGSTS.E [R246+0xee00], desc[UR74][R6.64], !P4 ;  /* 0x0ee0000006f67fae */ /* 0x0003e8000e1a104a */
[----:B---3--:R-:W3:Y:S04]  /*17160*/  LDL.LU.64 R8, [R1+0x29f0] ;  /* 0x0029f00001087983 */ /* 0x008ee80000300a00 */
[----:B------:R1:W-:Y:S02]  /*17170*/  STL.64 [R1+0xb80], R6 ;  /* 0x000b800601007387 */ /* 0x0003e40000100a00 */
[----:B-1----:R-:W-:-:S02]  /*17180*/  IMAD.WIDE R250, R248, 0x4, R240 ;  /* 0x00000004f8fa7825 */ /* 0x002fc400078e02f0 */
[----:B------:R1:W-:Y:S02]  /*17190*/  STL.64 [R1+0xb78], R4 ;  /* 0x000b780401007387 */ /* 0x0003e40000100a00 */
[----:B------:R-:W-:Y:S02]  /*171a0*/  VIADD R0, R249, 0xffffffb3 ;  /* 0xffffffb3f9007836 */ /* 0x000fe40000000000 */
[----:B------:R1:W-:Y:S01]  /*171b0*/  LDGSTS.E [R246+0xef00], desc[UR74][R4.64], !P4 ;  /* 0x0ef0000004f67fae */ /* 0x0003e2000e1a104a */
[----:B------:R-:W-:-:S05]  /*171c0*/  IMAD.WIDE R6, R248, 0x4, R242 ;  /* 0x00000004f8067825 */ /* 0x000fca00078e02f2 */
[----:B------:R1:W-:Y:S02]  /*171d0*/  STL.64 [R1+0xb70], R6 ;  /* 0x000b700601007387 */ /* 0x0003e40000100a00 */
[C---:B-1----:R-:W-:Y:S02]  /*171e0*/  IMAD.WIDE R4, R248.reuse, 0x4, R238 ;  /* 0x00000004f8047825 */ /* 0x042fe400078e02ee */
[----:B------:R1:W-:Y:S02]  /*171f0*/  STL.64 [R1+0xb68], R250 ;  /* 0x000b68fa01007387 */ /* 0x0003e40000100a00 */
[----:B------:R-:W-:Y:S02]  /*17200*/  IMAD.WIDE R248, R248, 0x4, R236 ;  /* 0x00000004f8f87825 */ /* 0x000fe400078e02ec */
[----:B------:R-:W-:Y:S04]  /*17210*/  LDGSTS.E [R246+0xfc00], desc[UR74][R6.64], !P5 ;  /* 0x0fc0000006f67fae */ /* 0x000fe8000e9a104a */
[----:B------:R-:W-:Y:S04]  /*17220*/  LDGSTS.E [R246+0xfd00], desc[UR74][R250.64], !P5 ;  /* 0x0fd00000faf67fae */ /* 0x000fe8000e9a104a */
[----:B------:R-:W-:Y:S04]  /*17230*/  LDGSTS.E [R246+0xfe00], desc[UR74][R4.64], !P5 ;  /* 0x0fe0000004f67fae */ /* 0x000fe8000e9a104a */
[----:B------:R-:W3:Y:S04]  /*17240*/  LDL.LU.64 R6, [R1+0x29e8] ;  /* 0x0029e80001067983 */ /* 0x000ee80000300a00 */
[----:B------:R1:W-:Y:S04]  /*17250*/  STL.64 [R1+0xb60], R4 ;  /* 0x000b600401007387 */ /* 0x0003e80000100a00 */
[----:B-1----:R-:W3:Y:S04]  /*17260*/  LDL.LU.64 R250, [R1+0x29e0] ;  /* 0x0029e00001fa7983 */ /* 0x002ee80000300a00 */
[----:B------:R-:W-:Y:S04]  /*17270*/  STL.64 [R1+0xb58], R248 ;  /* 0x000b58f801007387 */ /* 0x000fe80000100a00 */
[----:B------:R-:W3:Y:S01]  /*17280*/  LDL.LU.64 R4, [R1+0x29d8] ;  /* 0x0029d80001047983 */ /* 0x000ee20000300a00 */
[----:B------:R-:W-:-:S02]  /*17290*/  ISETP.GE.U32.AND P4, PT, R0, 0x7fffff74, PT ;  /* 0x7fffff740000780c */ /* 0x000fc40003f86070 */
[----:B------:R-:W1:Y:S01]  /*172a0*/  LDC R0, c[0x0][0x3a0] ;  /* 0x0000e800ff007b82 */ /* 0x000e620000000800 */
[----:B------:R1:W-:Y:S02]  /*172b0*/  LDGSTS.E [R246+0xff00], desc[UR74][R248.64], !P5 ;  /* 0x0ff00000f8f67fae */ /* 0x0003e4000e9a104a */
[----:B-1----:R-:W-:-:S05]  /*172c0*/  VIADD R0, R0, 0xffffffaf ;  /* 0xffffffaf00007836 */ /* 0x002fca0000000000 */
[----:B------:R-:W-:Y:S01]  /*172d0*/  ISETP.GE.U32.AND P5, PT, R0, 0x7fffff70, PT ;  /* 0x7fffff700000780c */ /* 0x000fe20003fa6070 */
[----:B--2---:R-:W-:Y:S01]  /*172e0*/  IMAD.SHL.U32 R0, R244, 0x40, RZ ;  /* 0x00000040f4007824 */ /* 0x004fe200078e00ff */
[----:B------:R1:W-:Y:S04]  /*172f0*/  STL.64 [R1+0x2bb0], R28 ;  /* 0x002bb01c01007387 */ /* 0x0003e80000100a00 */
[----:B------:R-:W0:Y:S04]  /*17300*/  LDGDEPBAR ;  /* 0x00000000000079af */ /* 0x000e280000000000 */
[----:B-1----:R-:W2:Y:S04]  /*17310*/  LDL.64 R28, [R1+0x10] ;  /* 0x00001000011c7983 */ /* 0x002ea80000100a00 */
[----:B------:R1:W-:Y:S04]  /*17320*/  STL.64 [R1+0x2ba8], R44 ;  /* 0x002ba82c01007387 */ /* 0x0003e80000100a00 */
        /* <DEDUP_REMOVED lines=23> */
[----:B---3--:R1:W-:Y:S04]  /*174a0*/  STL.64 [R1+0x2b48], R4 ;  /* 0x002b480401007387 */ /* 0x0083e80000100a00 */
[----:B-1----:R-:W3:Y:S04]  /*174b0*/  LDL.64 R4, [R1+0x350] ;  /* 0x0003500001047983 */ /* 0x002ee80000100a00 */
[----:B------:R1:W-:Y:S04]  /*174c0*/  STL.64 [R1+0x2b40], R242 ;  /* 0x002b40f201007387 */ /* 0x0003e80000100a00 */
[----:B-1----:R-:W2:Y:S04]  /*174d0*/  LDL.64 R242, [R1+0x390] ;  /* 0x0003900001f27983 */ /* 0x002ea80000100a00 */
[----:B------:R1:W-:Y:S04]  /*174e0*/  STL.64 [R1+0x2b38], R240 ;  /* 0x002b38f001007387 */ /* 0x0003e80000100a00 */
[----:B-1----:R-:W2:Y:S04]  /*174f0*/  LDL.64 R240, [R1+0x3d0] ;  /* 0x0003d00001f07983 */ /* 0x002ea80000100a00 */
[----:B------:R1:W-:Y:S04]  /*17500*/  STL.64 [R1+0x2b30], R238 ;  /* 0x002b30ee01007387 */ /* 0x0003e80000100a00 */
[----:B-1----:R-:W2:Y:S04]  /*17510*/  LDL.64 R238, [R1+0x410] ;  /* 0x0004100001ee7983 */ /* 0x002ea80000100a00 */
[----:B------:R1:W-:Y:S04]  /*17520*/  STL.64 [R1+0x2b28], R236 ;  /* 0x002b28ec01007387 */ /* 0x0003e80000100a00 */
[----:B-1----:R-:W2:Y:S01]  /*17530*/  LDL.64 R236, [R1+0x450] ;  /* 0x0004500001ec7983 */ /* 0x002ea20000100a00 */
[----:B------:R-:W-:-:S02]  /*17540*/  LOP3.LUT R244, R247, 0x10, RZ, 0x3c, !PT ;  /* 0x00000010f7f47812 */ /* 0x000fc400078e3cff */
[C---:B------:R-:W-:Y:S02]  /*17550*/  LOP3.LUT R248, R247.reuse, 0x30, RZ, 0x3c, !PT ;  /* 0x00000030f7f87812 */ /* 0x040fe400078e3cff */
[----:B------:R-:W-:Y:S01]  /*17560*/  LOP3.LUT R249, R247, 0x70, RZ, 0x3c, !PT ;  /* 0x00000070f7f97812 */ /* 0x000fe200078e3cff */
[----:B------:R-:W-:Y:S02]  /*17570*/  VIADD R244, R244, UR42 ;  /* 0x0000002af4f47c36 */ /* 0x000fe40008000000 */
[----:B------:R-:W-:Y:S02]  /*17580*/  VIADD R247, R248, UR42 ;  /* 0x0000002af8f77c36 */ /* 0x000fe40008000000 */
[----:B------:R-:W1:Y:S01]  /*17590*/  S2R R248, SR_TID.X ;  /* 0x0000000000f87919 */ /* 0x000e620000002100 */
[----:B------:R-:W-:Y:S01]  /*175a0*/  VIADD R249, R249, UR42 ;  /* 0x0000002af9f97c36 */ /* 0x000fe20008000000 */
[----:B-1----:R-:W-:-:S05]  /*175b0*/  LOP3.LUT R248, R248, 0x3f, RZ, 0xc0, !PT ;  /* 0x0000003ff8f87812 */ /* 0x002fca00078ec0ff */
[----:B------:R-:W-:-:S05]  /*175c0*/  IMAD.SHL.U32 R248, R248, 0x4, RZ ;  /* 0x00000004f8f87824 */ /* 0x000fca00078e00ff */
[----:B------:R-:W-:-:S05]  /*175d0*/  LOP3.LUT R248, R248, 0x50, RZ, 0x3c, !PT ;  /* 0x00000050f8f87812 */ /* 0x000fca00078e3cff */
[----:B------:R-:W-:Y:S01]  /*175e0*/  VIADD R248, R248, UR42 ;  /* 0x0000002af8f87c36 */ /* 0x000fe20008000000 */
[----:B--2---:R-:W-:Y:S04]  /*175f0*/  LDGSTS.E [R252+0x20000], desc[UR74][R236.64], P2 ;  /* 0x20000000ecfc7fae */ /* 0x004fe800091a104a */
[----:B------:R-:W-:Y:S04]  /*17600*/  LDGSTS.E [R252+0x20800], desc[UR74][R238.64], P2 ;  /* 0x20800000eefc7fae */ /* 0x000fe800091a104a */
[----:B------:R-:W-:Y:S04]  /*17610*/  LDGSTS.E [R252+0x21000], desc[UR74][R240.64], P2 ;  /* 0x21000000f0fc7fae */ /* 0x000fe800091a104a */
[----:B------:R-:W-:Y:S04]  /*17620*/  LDGSTS.E [R252+0x21800], desc[UR74][R242.64], P2 ;  /* 0x21800000f2fc7fae */ /* 0x000fe800091a104a */
[----:B---3--:R-:W-:Y:S04]  /*17630*/  LDGSTS.E [R252+0x22000], desc[UR74][R4.64], P2 ;  /* 0x2200000004fc7fae */ /* 0x008fe800091a104a */
[----:B------:R-:W-:Y:S04]  /*17640*/  LDGSTS.E [R252+0x22800], desc[UR74][R220.64], P2 ;  /* 0x22800000dcfc7fae */ /* 0x000fe800091a104a */
        /* <DEDUP_REMOVED lines=12> */
[----:B------:R-:W2:Y:S04]  /*17710*/  LDL.64 R60, [R1+0x3c8] ;  /* 0x0003c800013c7983 */ /* 0x000ea80000100a00 */
[----:B------:R-:W3:Y:S04]  /*17720*/  LDL.64 R44, [R1+0x408] ;  /* 0x00040800012c7983 */ /* 0x000ee80000100a00 */
[----:B------:R-:W2:Y:S04]  /*17730*/  LDL.64 R28, [R1+0x448] ;  /* 0x00044800011c7983 */ /* 0x000ea80000100a00 */
[----:B------:R-:W3:Y:S04]  /*17740*/  LDL.64 R76, [R1+0x388] ;  /* 0x00038800014c7983 */ /* 0x000ee80000100a00 */
[----:B------:R-:W5:Y:S04]  /*17750*/  LDL.64 R92, [R1+0x348] ;  /* 0x00034800015c7983 */ /* 0x000f680000100a00 */
        /* <DEDUP_REMOVED lines=13> */
[----:B----4-:R-:W-:Y:S04]  /*17830*/  LDGSTS.E [R252+0x29000], desc[UR74][R14.64], P2 ;  /* 0x290000000efc7fae */ /* 0x010fe800091a104a */
        /* <DEDUP_REMOVED lines=13> */
[----:B--2---:R-:W-:Y:S04]  /*17910*/  LDGSTS.E [R244+0x20100], desc[UR74][R28.64], P2 ;  /* 0x201000001cf47fae */ /* 0x004fe800091a104a */
[----:B---3--:R-:W-:Y:S04]  /*17920*/  LDGSTS.E [R244+0x20900], desc[UR74][R44.64], P2 ;  /* 0x209000002cf47fae */ /* 0x008fe800091a104a */
[----:B------:R-:W-:Y:S04]  /*17930*/  LDGSTS.E [R244+0x21100], desc[UR74][R60.64], P2 ;  /* 0x211000003cf47fae */ /* 0x000fe800091a104a */
[----:B------:R-:W-:Y:S04]  /*17940*/  LDGSTS.E [R244+0x21900], desc[UR74][R76.64], P2 ;  /* 0x219000004cf47fae */ /* 0x000fe800091a104a */
[----:B------:R-:W2:Y:S04]  /*17950*/  LDL.LU.64 R28, [R1+0x2bb0] ;  /* 0x002bb000011c7983 */ /* 0x000ea80000300a00 */
[----:B-----5:R-:W-:Y:S04]  /*17960*/  LDGSTS.E [R244+0x22100], desc[UR74][R92.64], P2 ;  /* 0x221000005cf47fae */ /* 0x020fe800091a104a */
[----:B------:R-:W3:Y:S04]  /*17970*/  LDL.LU.64 R44, [R1+0x2ba8] ;  /* 0x002ba800012c7983 */ /* 0x000ee80000300a00 */
[----:B------:R-:W-:Y:S04]  /*17980*/  LDGSTS.E [R244+0x22900], desc[UR74][R108.64], P2 ;  /* 0x229000006cf47fae */ /* 0x000fe800091a104a */
[----:B------:R-:W4:Y:S04]  /*17990*/  LDL.LU.64 R60, [R1+0x2ba0] ;  /* 0x002ba000013c7983 */ /* 0x000f280000300a00 */
[----:B------:R-:W-:Y:S04]  /*179a0*/  LDGSTS.E [R244+0x23100], desc[UR74][R124.64], P2 ;  /* 0x231000007cf47fae */ /* 0x000fe800091a104a */
[----:B------:R-:W5:Y:S04]  /*179b0*/  LDL.LU.64 R76, [R1+0x2b98] ;  /* 0x002b9800014c7983 */ /* 0x000f680000300a00 */
[----:B------:R-:W-:Y:S04]  /*179c0*/  LDGSTS.E [R244+0x23900], desc[UR74][R140.64], P2 ;  /* 0x239000008cf47fae */ /* 0x000fe800091a104a */
[----:B------:R-:W2:Y:S04]  /*179d0*/  LDL.LU.64 R92, [R1+0x2b90] ;  /* 0x002b9000015c7983 */ /* 0x000ea80000300a00 */
        /* <DEDUP_REMOVED lines=19> */
[----:B------:R-:W2:Y:S04]  /*17b10*/  LDL.64 R240, [R1+0x400] ;  /* 0x0004000001f07983 */ /* 0x000ea80000100a00 */
[----:B------:R-:W2:Y:S04]  /*17b20*/  LDL.64 R238, [R1+0x3c0] ;  /* 0x0003c00001ee7983 */ /* 0x000ea80000100a00 */
[----:B------:R-:W2:Y:S04]  /*17b30*/  LDL.64 R242, [R1+0x440] ;  /* 0x0004400001f27983 */ /* 0x000ea80000100a00 */
[----:B------:R-:W3:Y:S04]  /*17b40*/  LDL.64 R236, [R1+0x380] ;  /* 0x0003800001ec7983 */ /* 0x000ee80000100a00 */
[----:B------:R-:W-:Y:S04]  /*17b50*/  LDGSTS.E [R244+0x29100], desc[UR74][R16.64], P2 ;  /* 0x2910000010f47fae */ /* 0x000fe800091a104a */
[----:B------:R1:W-:Y:S04]  /*17b60*/  STL.64 [R1+0x2a60], R16 ;  /* 0x002a601001007387 */ /* 0x0003e80000100a00 */
[----:B------:R-:W-:Y:S04]  /*17b70*/  LDGSTS.E [R244+0x29900], desc[UR74][R32.64], P2 ;  /* 0x2990000020f47fae */ /* 0x000fe800091a104a */
[----:B------:R-:W-:Y:S04]  /*17b80*/  LDGSTS.E [R244+0x2a100], desc[UR74][R48.64], P2 ;  /* 0x2a10000030f47fae */ /* 0x000fe800091a104a */
[----:B-1----:R-:W4:Y:S04]  /*17b90*/  LDL.64 R16, [R1] ;  /* 0x0000000001107983 */ /* 0x002f280000100a00 */
[----:B------:R1:W-:Y:S04]  /*17ba0*/  STL.64 [R1+0x2a68], R32 ;  /* 0x002a682001007387 */ /* 0x0003e80000100a00 */
[----:B------:R-:W-:Y:S04]  /*17bb0*/  LDGSTS.E [R244+0x2a900], desc[UR74][R64.64], P2 ;  /* 0x2a90000040f47fae */ /* 0x000fe800091a104a */
[----:B------:R-:W-:Y:S04]  /*17bc0*/  LDGSTS.E [R244+0x2b100], desc[UR74][R80.64], P2 ;  /* 0x2b10000050f47fae */ /* 0x000fe800091a104a */
[----:B-1----:R-:W4:Y:S04]  /*17bd0*/  LDL.64 R32, [R1+0x40] ;  /* 0x0000400001207983 */ /* 0x002f280000100a00 */
        /* <DEDUP_REMOVED lines=18> */
[----:B-1----:R-:W4:Y:S04]  /*17d00*/  LDL.64 R112, [R1+0x180] ;  /* 0x0001800001707983 */ /* 0x002f280000100a00 */
[----:B------:R1:W-:Y:S04]  /*17d10*/  STL.64 [R1+0x2a98], R128 ;  /* 0x002a988001007387 */ /* 0x0003e80000100a00 */
        /* <DEDUP_REMOVED lines=13> */
[----:B--2---:R-:W-:Y:S04]  /*17df0*/  LDGSTS.E [R2+0x20200], desc[UR74][R242.64], P2 ;  /* 0x20200000f2027fae */ /* 0x004fe800091a104a */
[----:B------:R-:W-:Y:S04]  /*17e00*/  LDGSTS.E [R2+0x20a00], desc[UR74][R240.64], P2 ;  /* 0x20a00000f0027fae */ /* 0x000fe800091a104a */
[----:B------:R-:W-:Y:S04]  /*17e10*/  LDGSTS.E [R2+0x21200], desc[UR74][R238.64], P2 ;  /* 0x21200000ee027fae */ /* 0x000fe800091a104a */
[----:B---3--:R-:W-:Y:S04]  /*17e20*/  LDGSTS.E [R2+0x21a00], desc[UR74][R236.64], P2 ;  /* 0x21a00000ec027fae */ /* 0x008fe800091a104a */
[----:B------:R-:W2:Y:S04]  /*17e30*/  LDL.LU.64 R242, [R1+0x2b40] ;  /* 0x002b400001f27983 */ /* 0x000ea80000300a00 */
[----:B------:R-:W3:Y:S04]  /*17e40*/  LDL.LU.64 R240, [R1+0x2b38] ;  /* 0x002b380001f07983 */ /* 0x000ee80000300a00 */
[----:B------:R-:W2:Y:S04]  /*17e50*/  LDL.LU.64 R238, [R1+0x2b30] ;  /* 0x002b300001ee7983 */ /* 0x000ea80000300a00 */
[----:B------:R-:W2:Y:S04]  /*17e60*/  LDL.LU.64 R236, [R1+0x2b28] ;  /* 0x002b280001ec7983 */ /* 0x000ea80000300a00 */
        /* <DEDUP_REMOVED lines=14> */
[----:B------:R-:W4:Y:S04]  /*17f50*/  LDL.64 R224, [R1+0x378] ;  /* 0x0003780001e07983 */ /* 0x000f280000100a00 */
[----:B------:R-:W2:Y:S04]  /*17f60*/  LDL.64 R208, [R1+0x338] ;  /* 0x0003380001d07983 */ /* 0x000ea80000100a00 */
        /* <DEDUP_REMOVED lines=12> */
[----:B------:R-:W-:Y:S04]  /*18030*/  LDGSTS.E [R2+0x29200], desc[UR74][R18.64], P2 ;  /* 0x2920000012027fae */ /* 0x000fe800091a104a */
[----:B------:R1:W-:Y:S04]  /*18040*/  STL.64 [R1+0x2a08], R18 ;  /* 0x002a081201007387 */ /* 0x0003e80000100a00 */
[----:B------:R-:W-:Y:S04]  /*18050*/  LDGSTS.E [R2+0x29a00], desc[UR74][R34.64], P2 ;  /* 0x29a0000022027fae */ /* 0x000fe800091a104a */
[----:B------:R-:W-:Y:S04]  /*18060*/  LDGSTS.E [R2+0x2a200], desc[UR74][R50.64], P2 ;  /* 0x2a20000032027fae */ /* 0x000fe800091a104a */
[----:B-1----:R-:W2:Y:S04]  /*18070*/  LDL.64 R18, [R1+0x3b8] ;  /* 0x0003b80001127983 */ /* 0x002ea80000100a00 */
        /* <DEDUP_REMOVED lines=8> */
[----:B------:R-:W-:Y:S04]  /*18100*/  STL.64 [R1+0x2a20], R66 ;  /* 0x002a204201007387 */ /* 0x000fe80000100a00 */
[----:B------:R-:W-:Y:S04]  /*18110*/  STL.64 [R1+0x2a28], R82 ;  /* 0x002a285201007387 */ /* 0x000fe80000100a00 */
[----:B------:R-:W-:Y:S04]  /*18120*/  STL.64 [R1+0x2a30], R98 ;  /* 0x002a306201007387 */ /* 0x000fe80000100a00 */
[----:B------:R-:W-:Y:S04]  /*18130*/  STL.64 [R1+0x2a38], R114 ;  /* 0x002a387201007387 */ /* 0x000fe80000100a00 */
[----:B------:R-:W-:Y:S04]  /*18140*/  LDGSTS.E [R2+0x2ca00], desc[UR74][R130.64], P2 ;  /* 0x2ca0000082027fae */ /* 0x000fe800091a104a */
        /* <DEDUP_REMOVED lines=13> */
[----:B--2---:R-:W-:Y:S04]  /*18220*/  LDGSTS.E [R247+0x20300], desc[UR74][R50.64], P2 ;  /* 0x2030000032f77fae */ /* 0x004fe800091a104a */
[----:B------:R-:W-:Y:S04]  /*18230*/  LDGSTS.E [R247+0x20b00], desc[UR74][R34.64], P2 ;  /* 0x20b0000022f77fae */ /* 0x000fe800091a104a */
[----:B------:R-:W-:Y:S04]  /*18240*/  LDGSTS.E [R247+0x21300], desc[UR74][R18.64], P2 ;  /* 0x2130000012f77fae */ /* 0x000fe800091a104a */
[----:B------:R-:W2:Y:S04]  /*18250*/  LDL.64 R50, [R1+0x430] ;  /* 0x0004300001327983 */ /* 0x000ea80000100a00 */
[----:B------:R-:W3:Y:S04]  /*18260*/  LDL.64 R34, [R1+0x3f0] ;  /* 0x0003f00001227983 */ /* 0x000ee80000100a00 */
[----:B----4-:R-:W-:Y:S04]  /*18270*/  LDGSTS.E [R247+0x21b00], desc[UR74][R224.64], P2 ;  /* 0x21b00000e0f77fae */ /* 0x010fe800091a104a */
[----:B------:R-:W4:Y:S04]  /*18280*/  LDL.64 R18, [R1+0x3b0] ;  /* 0x0003b00001127983 */ /* 0x000f280000100a00 */
[----:B------:R-:W-:Y:S04]  /*18290*/  LDGSTS.E [R247+0x22300], desc[UR74][R208.64], P2 ;  /* 0x22300000d0f77fae */ /* 0x000fe800091a104a */
[----:B------:R-:W5:Y:S04]  /*182a0*/  LDL.64 R224, [R1+0x370] ;  /* 0x0003700001e07983 */ /* 0x000f680000100a00 */
        /* <DEDUP_REMOVED lines=27> */
[----:B------:R-:W-:Y:S04]  /*18460*/  STL.64 [R1+0x29d8], R250 ;  /* 0x0029d8fa01007387 */ /* 0x000fe80000100a00 */
[----:B------:R-:W-:Y:S04]  /*18470*/  LDGSTS.E [R247+0x29b00], desc[UR74][R36.64], P2 ;  /* 0x29b0000024f77fae */ /* 0x000fe800091a104a */
[----:B------:R-:W-:Y:S04]  /*18480*/  STL.64 [R1+0x29e0], R20 ;  /* 0x0029e01401007387 */ /* 0x000fe80000100a00 */
[----:B------:R-:W-:Y:S04]  /*18490*/  LDGSTS.E [R247+0x2a300], desc[UR74][R52.64], P2 ;  /* 0x2a30000034f77fae */ /* 0x000fe800091a104a */
[----:B------:R1:W-:Y:S04]  /*184a0*/  STL.64 [R1+0x29e8], R36 ;  /* 0x0029e82401007387 */ /* 0x0003e80000100a00 */
        /* <DEDUP_REMOVED lines=23> */
[----:B---3--:R-:W-:Y:S04]  /*18620*/  LDGSTS.E [R3+0x20c00], desc[UR74][R34.64], P2 ;  /* 0x20c0000022037fae */ /* 0x008fe800091a104a */
[----:B------:R-:W2:Y:S04]  /*18630*/  LDL.64 R50, [R1+0x428] ;  /* 0x0004280001327983 */ /* 0x000ea80000100a00 */
[----:B----4-:R-:W-:Y:S04]  /*18640*/  LDGSTS.E [R3+0x21400], desc[UR74][R18.64], P2 ;  /* 0x2140000012037fae */ /* 0x010fe800091a104a */
[----:B------:R-:W3:Y:S04]  /*18650*/  LDL.64 R34, [R1+0x3e8] ;  /* 0x0003e80001227983 */ /* 0x000ee80000100a00 */
[----:B-----5:R-:W-:Y:S04]  /*18660*/  LDGSTS.E [R3+0x21c00], desc[UR74][R224.64], P2 ;  /* 0x21c00000e0037fae */ /* 0x020fe800091a104a */
        /* <DEDUP_REMOVED lines=143> */
[----:B----4-:R-:W-:Y:S04]  /*18f60*/  LDGSTS.E [R249+0x21700], desc[UR74][R18.64], P2 ;  /* 0x2170000012f97fae */ /* 0x010fe800091a104a */
[----:B-----5:R-:W-:Y:S04]  /*18f70*/  LDGSTS.E [R249+0x21f00], desc[UR74][R224.64], P2 ;  /* 0x21f00000e0f97fae */ /* 0x020fe800091a104a */
        /* <DEDUP_REMOVED lines=10> */
[----:B------:R2:W-:Y:S04]  /*19020*/  LDGSTS.E [R249+0x27700], desc[UR74][R48.64], P2 ;  /* 0x2770000030f97fae */ /* 0x0005e800091a104a */
[----:B------:R3:W-:Y:S01]  /*19030*/  LDGSTS.E [R249+0x27f00], desc[UR74][R32.64], P2 ;  /* 0x27f0000020f97fae */ /* 0x0007e200091a104a */
[----:B--2---:R-:W2:Y:S03]  /*19040*/  LDC R49, c[0x0][0x3a0] ;  /* 0x0000e800ff317b82 */ /* 0x004ea60000000800 */
[----:B------:R-:W-:Y:S04]  /*19050*/  LDGSTS.E [R249+0x28700], desc[UR74][R16.64], P2 ;  /* 0x2870000010f97fae */ /* 0x000fe800091a104a */
[----:B------:R-:W-:Y:S04]  /*19060*/  LDGSTS.E [R249+0x28f00], desc[UR74][R12.64], P2 ;  /* 0x28f000000cf97fae */ /* 0x000fe800091a104a */
[----:B------:R-:W-:Y:S04]  /*19070*/  LDGSTS.E [R249+0x29700], desc[UR74][R28.64], P2 ;  /* 0x297000001cf97fae */ /* 0x000fe800091a104a */
[----:B------:R-:W4:Y:S04]  /*19080*/  LDL.LU.64 R16, [R1+0xaf0] ;  /* 0x000af00001107983 */ /* 0x000f280000300a00 */
[----:B------:R-:W3:Y:S04]  /*19090*/  LDL.LU.64 R32, [R1+0xae8] ;  /* 0x000ae80001207983 */ /* 0x000ee80000300a00 */
[----:B------:R-:W5:Y:S04]  /*190a0*/  LDL.LU.64 R112, [R1+0xae0] ;  /* 0x000ae00001707983 */ /* 0x000f680000300a00 */
[----:B------:R-:W4:Y:S04]  /*190b0*/  LDL.LU.64 R80, [R1+0xad8] ;  /* 0x000ad80001507983 */ /* 0x000f280000300a00 */
        /* <DEDUP_REMOVED lines=13> */
[----:B------:R-:W0:Y:S01]  /*19190*/  LDGDEPBAR ;  /* 0x00000000000079af */ /* 0x000e220000000000 */
[----:B--2---:R-:W-:-:S02]  /*191a0*/  VIADD R48, R49, 0xffffffab ;  /* 0xffffffab31307836 */ /* 0x004fc40000000000 */
[----:B------:R-:W2:Y:S01]  /*191b0*/  LDC R49, c[0x0][0x3a0] ;  /* 0x0000e800ff317b82 */ /* 0x000ea20000000800 */
[----:B------:R-:W-:-:S07]  /*191c0*/  IMAD.WIDE R50, R0, 0x4, R242 ;  /* 0x0000000400327825 */ /* 0x000fce00078e02f2 */
[----:B------:R-:W-:Y:S01]  /*191d0*/  BAR.SYNC.DEFER_BLOCKING 0x0 ;  /* 0x0000000000007b1d */ /* 0x000fe20000010000 */
[----:B-1----:R-:W-:-:S04]  /*191e0*/  IMAD.WIDE R36, R0, 0x4, R240 ;  /* 0x0000000400247825 */ /* 0x002fc800078e02f0 */
[C---:B------:R-:W-:Y:S01]  /*191f0*/  IMAD.WIDE R34, R0.reuse, 0x4, R238 ;  /* 0x0000000400227825 */ /* 0x040fe200078e02ee */
[----:B------:R-:W5:Y:S03]  /*19200*/  LDL.LU.64 R208, [R1+0xa70] ;  /* 0x000a700001d07983 */ /* 0x000f660000300a00 */
[C---:B------:R-:W-:Y:S01]  /*19210*/  IMAD.WIDE R20, R0.reuse, 0x4, R236 ;  /* 0x0000000400147825 */ /* 0x040fe200078e02ec */
[----:B------:R-:W5:Y:S03]  /*19220*/  LDL.LU.64 R192, [R1+0xa68] ;  /* 0x000a680001c07983 */ /* 0x000f660000300a00 */
[----:B---3--:R-:W-:Y:S01]  /*19230*/  IMAD.WIDE R32, R0, 0x4, R32 ;  /* 0x0000000400207825 */ /* 0x008fe200078e0220 */
[----:B------:R-:W3:Y:S01]  /*19240*/  LDL.LU.64 R176, [R1+0xa60] ;  /* 0x000a600001b07983 */ /* 0x000ee20000300a00 */
[----:B------:R-:W-:Y:S01]  /*19250*/  ISETP.GE.U32.AND P2, PT, R48, 0x7fffff6c, PT ;  /* 0x7fffff6c3000780c */ /* 0x000fe20003f46070 */
[----:B------:R-:W1:Y:S02]  /*19260*/  LDC R238, c[0x0][0x3a0] ;  /* 0x0000e800ffee7b82 */ /* 0x000e640000000800 */
[----:B------:R-:W3:Y:S04]  /*19270*/  LDL.LU.64 R64, [R1+0xa58] ;  /* 0x000a580001407983 */ /* 0x000ee80000300a00 */
[----:B------:R-:W-:Y:S01]  /*19280*/  STL.64 [R1+0x15a0], R50 ;  /* 0x0015a03201007387 */ /* 0x000fe20000100a00 */
[----:B--2---:R-:W-:Y:S01]  /*19290*/  VIADD R18, R49, 0xffffffa7 ;  /* 0xffffffa731127836 */ /* 0x004fe20000000000 */
[----:B------:R-:W2:Y:S02]  /*192a0*/  LDC R48, c[0x0][0x3a0] ;  /* 0x0000e800ff307b82 */ /* 0x000ea40000000800 */
[----:B------:R-:W-:Y:S04]  /*192b0*/  STL.64 [R1+0x15a8], R36 ;  /* 0x0015a82401007387 */ /* 0x000fe80000100a00 */
[----:B------:R4:W-:Y:S02]  /*192c0*/  STL.64 [R1+0x15b0], R34 ;  /* 0x0015b02201007387 */ /* 0x0009e40000100a00 */
[----:B------:R-:W1:Y:S02]  /*192d0*/  LDC R49, c[0x0][0x3a0] ;  /* 0x0000e800ff317b82 */ /* 0x000e640000000800 */
[----:B------:R5:W-:Y:S04]  /*192e0*/  STL.64 [R1+0x15b8], R20 ;  /* 0x0015b81401007387 */ /* 0x000be80000100a00 */
[----:B------:R-:W-:Y:S01]  /*192f0*/  @!PT LDS RZ, [RZ] ;  /* 0x00000000fffff984 */ /* 0x000fe20000000800 */
[----:B------:R-:W-:Y:S01]  /*19300*/  @!PT LDS RZ, [RZ] ;  /* 0x00000000fffff984 */ /* 0x000fe20000000800 */
[----:B------:R-:W-:Y:S01]  /*19310*/  @!PT LDS RZ, [RZ] ;  /* 0x00000000fffff984 */ /* 0x000fe20000000800 */
[----:B------:R-:W-:Y:S02]  /*19320*/  LDGSTS.E [R252+0x10000], desc[UR74][R50.64], !P0 ;  /* 0x1000000032fc7fae */ /* 0x000fe4000c1a104a */
[----:B------:R-:W1:Y:S02]  /*19330*/  LDC R237, c[0x0][0x3a0] ;  /* 0x0000e800ffed7b82 */ /* 0x000e640000000800 */
[----:B------:R-:W3:Y:S04]  /*19340*/  LDL.LU.64 R160, [R1+0x9f0] ;  /* 0x0009f00001a07983 */ /* 0x000ee80000300a00 */
[----:B------:R-:W-:Y:S02]  /*19350*/  LDGSTS.E [R252+0x10100], desc[UR74][R36.64], !P0 ;  /* 0x1010000024fc7fae */ /* 0x000fe4000c1a104a */
[----:B------:R-:W1:Y:S02]  /*19360*/  LDC R240, c[0x0][0x3a0] ;  /* 0x0000e800fff07b82 */ /* 0x000e640000000800 */
[----:B------:R4:W-:Y:S04]  /*19370*/  LDGSTS.E [R252+0x10200], desc[UR74][R34.64], !P0 ;  /* 0x1020000022fc7fae */ /* 0x0009e8000c1a104a */
[----:B------:R-:W3:Y:S02]  /*19380*/  LDL.LU.64 R144, [R1+0x9e8] ;  /* 0x0009e80001907983 */ /* 0x000ee40000300a00 */
[----:B------:R-:W1:Y:S02]  /*19390*/  LDC R239, c[0x0][0x3a0] ;  /* 0x0000e800ffef7b82 */ /* 0x000e640000000800 */
[----:B------:R-:W3:Y:S01]  /*193a0*/  LDL.LU.64 R96, [R1+0x9e0] ;  /* 0x0009e00001607983 */ /* 0x000ee20000300a00 */
[----:B----4-:R-:W-:-:S03]  /*193b0*/  IMAD.WIDE R34, R0, 0x4, R16 ;  /* 0x0000000400227825 */ /* 0x010fc600078e0210 */
[----:B------:R5:W-:Y:S01]  /*193c0*/  LDGSTS.E [R252+0x10300], desc[UR74][R20.64], !P0 ;  /* 0x1030000014fc7fae */ /* 0x000be2000c1a104a */
[----:B------:R-:W-:-:S03]  /*193d0*/  ISETP.GE.U32.AND P0, PT, R18, 0x7fffff68, PT ;  /* 0x7fffff681200780c */ /* 0x000fc60003f06070 */
[----:B------:R-:W-:Y:S01]  /*193e0*/  STL.64 [R1+0xaf0], R34 ;  /* 0x000af02201007387 */ /* 0x000fe20000100a00 */
[----:B------:R-:W-:-:S03]  /*193f0*/  IMAD.WIDE R18, R0, 0x4, R80 ;  /* 0x0000000400127825 */ /* 0x000fc600078e0250 */
[----:B------:R-:W4:Y:S01]  /*19400*/  LDL.LU.64 R16, [R1+0x9d8] ;  /* 0x0009d80001107983 */ /* 0x000f220000300a00 */
[----:B-----5:R-:W-:-:S03]  /*19410*/  IMAD.WIDE R20, R0, 0x4, R112 ;  /* 0x0000000400147825 */ /* 0x020fc600078e0270 */
[----:B------:R5:W-:Y:S04]  /*19420*/  STL.64 [R1+0xae8], R32 ;  /* 0x000ae82001007387 */ /* 0x000be80000100a00 */
[----:B------:R3:W-:Y:S04]  /*19430*/  STL.64 [R1+0xae0], R20 ;  /* 0x000ae01401007387 */ /* 0x0007e80000100a00 */
[----:B------:R1:W-:Y:S04]  /*19440*/  STL.64 [R1+0xc40], R18 ;  /* 0x000c401201007387 */ /* 0x0003e80000100a00 */
[----:B------:R-:W4:Y:S04]  /*19450*/  LDL.LU.64 R128, [R1+0x970] ;  /* 0x0009700001807983 */ /* 0x000f280000300a00 */
[----:B------:R-:W4:Y:S04]  /*19460*/  LDL.LU.64 R112, [R1+0x968] ;  /* 0x0009680001707983 */ /* 0x000f280000300a00 */
[----:B------:R1:W-:Y:S04]  /*19470*/  LDGSTS.E [R252+0x11000], desc[UR74][R34.64], !P6 ;  /* 0x1100000022fc7fae */ /* 0x0003e8000f1a104a */
[----:B------:R-:W-:Y:S04]  /*19480*/  LDGSTS.E [R252+0x11100], desc[UR74][R32.64], !P6 ;  /* 0x1110000020fc7fae */ /* 0x000fe8000f1a104a */
[----:B------:R-:W4:Y:S01]  /*19490*/  LDL.LU.64 R80, [R1+0x960] ;  /* 0x0009600001507983 */ /* 0x000f220000300a00 */
[----:B------:R-:W-:-:S03]  /*194a0*/  IMAD.WIDE R36, R0, 0x4, R208 ;  /* 0x0000000400247825 */ /* 0x000fc600078e02d0 */
[----:B------:R3:W-:Y:S04]  /*194b0*/  LDGSTS.E [R252+0x11200], desc[UR74][R20.64], !P6 ;  /* 0x1120000014fc7fae */ /* 0x0007e8000f1a104a */
[----:B-----5:R-:W5:Y:S01]  /*194c0*/  LDL.LU.64 R32, [R1+0x958] ;  /* 0x0009580001207983 */ /* 0x020f620000300a00 */
[----:B-1----:R-:W-:-:S03]  /*194d0*/  IMAD.WIDE R34, R0, 0x4, R192 ;  /* 0x0000000400227825 */ /* 0x002fc600078e02c0 */
[----:B------:R1:W-:Y:S01]  /*194e0*/  LDGSTS.E [R252+0x11300], desc[UR74][R18.64], !P6 ;  /* 0x1130000012fc7fae */ /* 0x0003e2000f1a104a */
[----:B------:R-:W-:-:S03]  /*194f0*/  VIADD R236, R49, 0xffffffa3 ;  /* 0xffffffa331ec7836 */ /* 0x000fc60000000000 */
[----:B------:R-:W-:Y:S04]  /*19500*/  STL.64 [R1+0xc48], R36 ;  /* 0x000c482401007387 */ /* 0x000fe80000100a00 */
[----:B------:R-:W-:Y:S01]  /*19510*/  LDGSTS.E [R252+0x12000], desc[UR74][R36.64], !P3 ;  /* 0x1200000024fc7fae */ /* 0x000fe2000d9a104a */
[----:B------:R-:W-:-:S03]  /*19520*/  ISETP.GE.U32.AND P6, PT, R236, 0x7fffff64, PT ;  /* 0x7fffff64ec00780c */ /* 0x000fc60003fc6070 */
[----:B------:R1:W-:Y:S04]  /*19530*/  STL.64 [R1+0xc78], R34 ;  /* 0x000c782201007387 */ /* 0x0003e80000100a00 */
[----:B------:R1:W-:Y:S01]  /*19540*/  LDGSTS.E [R252+0x12100], desc[UR74][R34.64], !P3 ;  /* 0x1210000022fc7fae */ /* 0x0003e2000d9a104a */
[----:B--2---:R-:W-:Y:S02]  /*19550*/  VIADD R236, R48, 0xffffff9f ;  /* 0xffffff9f30ec7836 */ /* 0x004fe40000000000 */
[----:B---3--:R-:W-:-:S04]  /*19560*/  IMAD.WIDE R20, R0, 0x4, R176 ;  /* 0x0000000400147825 */ /* 0x008fc800078e02b0 */
[C---:B-1----:R-:W-:Y:S01]  /*19570*/  IMAD.WIDE R18, R0.reuse, 0x4, R64 ;  /* 0x0000000400127825 */ /* 0x042fe200078e0240 */
[----:B------:R1:W-:Y:S04]  /*19580*/  STL.64 [R1+0xc88], R20 ;  /* 0x000c881401007387 */ /* 0x0003e80000100a00 */
[----:B------:R2:W-:Y:S04]  /*19590*/  STL.64 [R1+0xcb8], R18 ;  /* 0x000cb81201007387 */ /* 0x0005e80000100a00 */
[----:B------:R1:W-:Y:S04]  /*195a0*/  LDGSTS.E [R252+0x12200], desc[UR74][R20.64], !P3 ;  /* 0x1220000014fc7fae */ /* 0x0003e8000d9a104a */
[----:B------:R-:W3:Y:S04]  /*195b0*/  LDL.LU.64 R64, [R1+0x8f0] ;  /* 0x0008f00001407983 */ /* 0x000ee80000300a00 */
[----:B------:R-:W3:Y:S04]  /*195c0*/  LDL.LU.64 R48, [R1+0x8e8] ;  /* 0x0008e80001307983 */ /* 0x000ee80000300a00 */
[----:B------:R2:W-:Y:S01]  /*195d0*/  LDGSTS.E [R252+0x12300], desc[UR74][R18.64], !P3 ;  /* 0x1230000012fc7fae */ /* 0x0005e2000d9a104a */
[----:B------:R-:W-:-:S05]  /*195e0*/  IMAD.WIDE R34, R0, 0x4, R160 ;  /* 0x0000000400227825 */ /* 0x000fca00078e02a0 */
[----:B------:R4:W-:Y:S04]  /*195f0*/  STL.64 [R1+0xcc8], R34 ;  /* 0x000cc82201007387 */ /* 0x0009e80000100a00 */
[----:B------:R4:W-:Y:S01]  /*19600*/  LDGSTS.E [R252+0x13000], desc[UR74][R34.64], !P4 ;  /* 0x1300000022fc7fae */ /* 0x0009e2000e1a104a */
[----:B-1----:R-:W-:-:S03]  /*19610*/  IMAD.WIDE R20, R0, 0x4, R144 ;  /* 0x0000000400147825 */ /* 0x002fc600078e0290 */
[----:B------:R-:W3:Y:S01]  /*19620*/  LDL.LU.64 R144, [R1+0x8e0] ;  /* 0x0008e00001907983 */ /* 0x000ee20000300a00 */
[----:B--2---:R-:W-:-:S03]  /*19630*/  IMAD.WIDE R18, R0, 0x4, R96 ;  /* 0x0000000400127825 */ /* 0x004fc600078e0260 */
[----:B------:R-:W-:Y:S04]  /*19640*/  STL.64 [R1+0xd00], R20 ;  /* 0x000d001401007387 */ /* 0x000fe80000100a00 */
[----:B------:R-:W2:Y:S04]  /*19650*/  LDL.LU.64 R96, [R1+0x8d8] ;  /* 0x0008d80001607983 */ /* 0x000ea80000300a00 */
[----:B------:R1:W-:Y:S01]  /*19660*/  LDGSTS.E [R252+0x13100], desc[UR74][R20.64], !P4 ;  /* 0x1310000014fc7fae */ /* 0x0003e2000e1a104a */
[----:B----4-:R-:W-:-:S03]  /*19670*/  IMAD.WIDE R16, R0, 0x4, R16 ;  /* 0x0000000400107825 */ /* 0x010fc600078e0210 */
[----:B------:R-:W-:Y:S04]  /*19680*/  STL.64 [R1+0xd50], R18 ;  /* 0x000d501201007387 */ /* 0x000fe80000100a00 */
[----:B------:R5:W-:Y:S04]  /*19690*/  LDGSTS.E [R252+0x13200], desc[UR74][R18.64], !P4 ;  /* 0x1320000012fc7fae */ /* 0x000be8000e1a104a */
[----:B------:R4:W-:Y:S04]  /*196a0*/  STL.64 [R1+0xd68], R16 ;  /* 0x000d681001007387 */ /* 0x0009e80000100a00 */
[----:B------:R-:W-:Y:S01]  /*196b0*/  LDGSTS.E [R252+0x13300], desc[UR74][R16.64], !P4 ;  /* 0x1330000010fc7fae */ /* 0x000fe2000e1a104a */
[----:B------:R-:W-:-:S04]  /*196c0*/  IMAD.WIDE R36, R0, 0x4, R128 ;  /* 0x0000000400247825 */ /* 0x000fc800078e0280 */
[C---:B------:R-:W-:Y:S01]  /*196d0*/  IMAD.WIDE R34, R0.reuse, 0x4, R112 ;  /* 0x0000000400227825 */ /* 0x040fe200078e0270 */
[----:B------:R3:W-:Y:S04]  /*196e0*/  LDGSTS.E [R252+0x14000], desc[UR74][R36.64], !P5 ;  /* 0x1400000024fc7fae */ /* 0x0007e8000e9a104a */
[----:B----4-:R-:W4:Y:S04]  /*196f0*/  LDL.LU.64 R16, [R1+0x870] ;  /* 0x0008700001107983 */ /* 0x010f280000300a00 */
[----:B------:R3:W-:Y:S01]  /*19700*/  STL.64 [R1+0xdc0], R36 ;  /* 0x000dc02401007387 */ /* 0x0007e20000100a00 */
[----:B-1----:R-:W-:-:S03]  /*19710*/  IMAD.WIDE R20, R0, 0x4, R80 ;  /* 0x0000000400147825 */ /* 0x002fc600078e0250 */
[----:B------:R1:W-:Y:S04]  /*19720*/  LDGSTS.E [R252+0x14100], desc[UR74][R34.64], !P5 ;  /* 0x1410000022fc7fae */ /* 0x0003e8000e9a104a */
[----:B------:R1:W-:Y:S01]  /*19730*/  LDGSTS.E [R252+0x14200], desc[UR74][R20.64], !P5 ;  /* 0x1420000014fc7fae */ /* 0x0003e2000e9a104a */
[----:B-----5:R-:W-:-:S03]  /*19740*/  IMAD.WIDE R18, R0, 0x4, R32 ;  /* 0x0000000400127825 */ /* 0x020fc600078e0220 */
[----:B------:R-:W5:Y:S04]  /*19750*/  LDL.LU.64 R32, [R1+0x868] ;  /* 0x0008680001207983 */ /* 0x000f680000300a00 */
[----:B------:R1:W-:Y:S04]  /*19760*/  STL.64 [R1+0xdd8], R34 ;  /* 0x000dd82201007387 */ /* 0x0003e80000100a00 */
[----:B------:R-:W5:Y:S04]  /*19770*/  LDL.LU.64 R128, [R1+0x860] ;  /* 0x0008600001807983 */ /* 0x000f680000300a00 */
[----:B------:R1:W-:Y:S04]  /*19780*/  STL.64 [R1+0xe30], R20 ;  /* 0x000e301401007387 */ /* 0x0003e80000100a00 */
[----:B------:R-:W5:Y:S04]  /*19790*/  LDL.LU.64 R80, [R1+0x858] ;  /* 0x0008580001507983 */ /* 0x000f680000300a00 */
[----:B------:R2:W-:Y:S04]  /*197a0*/  STL.64 [R1+0xe68], R18 ;  /* 0x000e681201007387 */ /* 0x0005e80000100a00 */
[----:B------:R-:W5:Y:S04]  /*197b0*/  LDL.LU.64 R176, [R1+0x7f0] ;  /* 0x0007f00001b07983 */ /* 0x000f680000300a00 */
[----:B------:R-:W5:Y:S04]  /*197c0*/  LDL.LU.64 R112, [R1+0x7e8] ;  /* 0x0007e80001707983 */ /* 0x000f680000300a00 */
[----:B------:R2:W-:Y:S01]  /*197d0*/  LDGSTS.E [R252+0x14300], desc[UR74][R18.64], !P5 ;  /* 0x1430000012fc7fae */ /* 0x0005e2000e9a104a */
[----:B---3--:R-:W-:-:S04]  /*197e0*/  IMAD.WIDE R36, R0, 0x4, R64 ;  /* 0x0000000400247825 */ /* 0x008fc800078e0240 */
[C---:B-1----:R-:W-:Y:S01]  /*197f0*/  IMAD.WIDE R34, R0.reuse, 0x4, R48 ;  /* 0x0000000400227825 */ /* 0x042fe200078e0230 */
[----:B------:R-:W-:Y:S04]  /*19800*/  STL.64 [R1+0xea0], R36 ;  /* 0x000ea02401007387 */ /* 0x000fe80000100a00 */
[----:B------:R-:W3:Y:S04]  /*19810*/  LDL.LU.64 R64, [R1+0x7e0] ;  /* 0x0007e00001407983 */ /* 0x000ee80000300a00 */
[----:B------:R4:W-:Y:S04]  /*19820*/  STL.64 [R1+0xec0], R34 ;  /* 0x000ec02201007387 */ /* 0x0009e80000100a00 */
[----:B------:R-:W3:Y:S04]  /*19830*/  LDL.LU.64 R48, [R1+0x7d8] ;  /* 0x0007d80001307983 */ /* 0x000ee80000300a00 */
[----:B------:R-:W-:Y:S01]  /*19840*/  LDGSTS.E [R252+0x15000], desc[UR74][R36.64], !P2 ;  /* 0x1500000024fc7fae */ /* 0x000fe2000d1a104a */
[----:B------:R-:W-:-:S03]  /*19850*/  IMAD.WIDE R20, R0, 0x4, R144 ;  /* 0x0000000400147825 */ /* 0x000fc600078e0290 */
[----:B------:R4:W-:Y:S01]  /*19860*/  LDGSTS.E [R252+0x15100], desc[UR74][R34.64], !P2 ;  /* 0x1510000022fc7fae */ /* 0x0009e2000d1a104a */
[----:B--2---:R-:W-:-:S03]  /*19870*/  IMAD.WIDE R18, R0, 0x4, R96 ;  /* 0x0000000400127825 */ /* 0x004fc600078e0260 */
[----:B------:R1:W-:Y:S04]  /*19880*/  STL.64 [R1+0x1048], R20 ;  /* 0x0010481401007387 */ /* 0x0003e80000100a00 */
[----:B------:R2:W-:Y:S04]  /*19890*/  STL.64 [R1+0x1080], R18 ;  /* 0x0010801201007387 */ /* 0x0005e80000100a00 */
[----:B------:R-:W3:Y:S04]  /*198a0*/  LDL.LU.64 R160, [R1+0x770] ;  /* 0x0007700001a07983 */ /* 0x000ee80000300a00 */
[----:B------:R-:W3:Y:S04]  /*198b0*/  LDL.LU.64 R144, [R1+0x768] ;  /* 0x0007680001907983 */ /* 0x000ee80000300a00 */
[----:B------:R-:W3:Y:S04]  /*198c0*/  LDL.LU.64 R96, [R1+0x760] ;  /* 0x0007600001607983 */ /* 0x000ee80000300a00 */
[----:B------:R1:W-:Y:S04]  /*198d0*/  LDGSTS.E [R252+0x15200], desc[UR74][R20.64], !P2 ;  /* 0x1520000014fc7fae */ /* 0x0003e8000d1a104a */
[----:B------:R2:W-:Y:S01]  /*198e0*/  LDGSTS.E [R252+0x15300], desc[UR74][R18.64], !P2 ;  /* 0x1530000012fc7fae */ /* 0x0005e2000d1a104a */
[----:B----4-:R-:W-:-:S05]  /*198f0*/  IMAD.WIDE R34, R0, 0x4, R16 ;  /* 0x0000000400227825 */ /* 0x010fca00078e0210 */
[----:B------:R4:W-:Y:S04]  /*19900*/  STL.64 [R1+0x1098], R34 ;  /* 0x0010982201007387 */ /* 0x0009e80000100a00 */
[----:B------:R-:W3:Y:S04]  /*19910*/  LDL.LU.64 R16, [R1+0x758] ;  /* 0x0007580001107983 */ /* 0x000ee80000300a00 */
[----:B------:R4:W-:Y:S01]  /*19920*/  LDGSTS.E [R252+0x16000], desc[UR74][R34.64], !P0 ;  /* 0x1600000022fc7fae */ /* 0x0009e2000c1a104a */
[----:B-----5:R-:W-:-:S04]  /*19930*/  IMAD.WIDE R32, R0, 0x4, R32 ;  /* 0x0000000400207825 */ /* 0x020fc800078e0220 */
[C---:B-1----:R-:W-:Y:S01]  /*19940*/  IMAD.WIDE R20, R0.reuse, 0x4, R128 ;  /* 0x0000000400147825 */ /* 0x042fe200078e0280 */
[----:B------:R1:W-:Y:S03]  /*19950*/  STL.64 [R1+0x10e0], R32 ;  /* 0x0010e02001007387 */ /* 0x0003e60000100a00 */
[C---:B--2---:R-:W-:Y:S01]  /*19960*/  IMAD.WIDE R18, R0.reuse, 0x4, R80 ;  /* 0x0000000400127825 */ /* 0x044fe200078e0250 */
[----:B------:R3:W-:Y:S04]  /*19970*/  STL.64 [R1+0x1118], R20 ;  /* 0x0011181401007387 */ /* 0x0007e80000100a00 */
[----:B------:R2:W-:Y:S04]  /*19980*/  STL.64 [R1+0x1140], R18 ;  /* 0x0011401201007387 */ /* 0x0005e80000100a00 */
[----:B------:R-:W5:Y:S04]  /*19990*/  LDL.LU.64 R128, [R1+0x6f0] ;  /* 0x0006f00001807983 */ /* 0x000f680000300a00 */
[----:B------:R-:W5:Y:S04]  /*199a0*/  LDL.LU.64 R80, [R1+0x6e8] ;  /* 0x0006e80001507983 */ /* 0x000f680000300a00 */
[----:B------:R-:W-:Y:S01]  /*199b0*/  LDGSTS.E [R252+0x16100], desc[UR74][R32.64], !P0 ;  /* 0x1610000020fc7fae */ /* 0x000fe2000c1a104a */
[----:B------:R-:W-:-:S03]  /*199c0*/  IMAD.WIDE R36, R0, 0x4, R176 ;  /* 0x0000000400247825 */ /* 0x000fc600078e02b0 */
[----:B------:R3:W-:Y:S01]  /*199d0*/  LDGSTS.E [R252+0x16200], desc[UR74][R20.64], !P0 ;  /* 0x1620000014fc7fae */ /* 0x0007e2000c1a104a */
[----:B----4-:R-:W-:-:S03]  /*199e0*/  IMAD.WIDE R34, R0, 0x4, R112 ;  /* 0x0000000400227825 */ /* 0x010fc600078e0270 */
[----:B------:R2:W-:Y:S04]  /*199f0*/  LDGSTS.E [R252+0x16300], desc[UR74][R18.64], !P0 ;  /* 0x1630000012fc7fae */ /* 0x0005e8000c1a104a */
[----:B-1----:R-:W4:Y:S04]  /*19a00*/  LDL.LU.64 R32, [R1+0x6e0] ;  /* 0x0006e00001207983 */ /* 0x002f280000300a00 */
[----:B------:R1:W-:Y:S04]  /*19a10*/  STL.64 [R1+0x1198], R36 ;  /* 0x0011982401007387 */ /* 0x0003e80000100a00 */
[----:B------:R1:W-:Y:S04]  /*19a20*/  STL.64 [R1+0x11e0], R34 ;  /* 0x0011e02201007387 */ /* 0x0003e80000100a00 */
[----:B------:R1:W-:Y:S04]  /*19a30*/  LDGSTS.E [R252+0x17000], desc[UR74][R36.64], !P6 ;  /* 0x1700000024fc7fae */ /* 0x0003e8000f1a104a */
[----:B------:R1:W-:Y:S01]  /*19a40*/  LDGSTS.E [R252+0x17100], desc[UR74][R34.64], !P6 ;  /* 0x1710000022fc7fae */ /* 0x0003e2000f1a104a */
[----:B------:R-:W-:Y:S01]  /*19a50*/  ISETP.GE.U32.AND P3, PT, R236, 0x7fffff60, PT ;  /* 0x7fffff60ec00780c */ /* 0x000fe20003f66070 */
[----:B---3--:R-:W-:-:S05]  /*19a60*/  IMAD.WIDE R20, R0, 0x4, R64 ;  /* 0x0000000400147825 */ /* 0x008fca00078e0240 */
[----:B------:R3:W-:Y:S01]  /*19a70*/  STL.64 [R1+0x1208], R20 ;  /* 0x0012081401007387 */ /* 0x0007e20000100a00 */
[----:B--2---:R-:W-:-:S03]  /*19a80*/  IMAD.WIDE R18, R0, 0x4, R48 ;  /* 0x0000000400127825 */ /* 0x004fc600078e0230 */
[----:B------:R-:W2:Y:S04]  /*19a90*/  LDL.LU.64 R112, [R1+0x6d8] ;  /* 0x0006d80001707983 */ /* 0x000ea80000300a00 */
[----:B------:R1:W-:Y:S04]  /*19aa0*/  STL.64 [R1+0x1230], R18 ;  /* 0x0012301201007387 */ /* 0x0003e80000100a00 */
[----:B------:R-:W2:Y:S04]  /*19ab0*/  LDL.LU.64 R64, [R1+0x690] ;  /* 0x0006900001407983 */ /* 0x000ea80000300a00 */
[----:B------:R3:W-:Y:S04]  /*19ac0*/  LDGSTS.E [R252+0x17200], desc[UR74][R20.64], !P6 ;  /* 0x1720000014fc7fae */ /* 0x0007e8000f1a104a */
[----:B------:R-:W2:Y:S04]  /*19ad0*/  LDL.LU.64 R48, [R1+0x688] ;  /* 0x0006880001307983 */ /* 0x000ea80000300a00 */
[----:B------:R3:W-:Y:S01]  /*19ae0*/  LDGSTS.E [R252+0x17300], desc[UR74][R18.64], !P6 ;  /* 0x1730000012fc7fae */ /* 0x0007e2000f1a104a */
[----:B-1----:R-:W-:-:S04]  /*19af0*/  IMAD.WIDE R36, R0, 0x4, R160 ;  /* 0x0000000400247825 */ /* 0x002fc800078e02a0 */
[C---:B------:R-:W-:Y:S01]  /*19b00*/  IMAD.WIDE R34, R0.reuse, 0x4, R144 ;  /* 0x0000000400227825 */ /* 0x040fe200078e0290 */
[----:B------:R5:W-:Y:S03]  /*19b10*/  STL.64 [R1+0x1268], R36 ;  /* 0x0012682401007387 */ /* 0x000be60000100a00 */
[C---:B---3--:R-:W-:Y:S01]  /*19b20*/  IMAD.WIDE R20, R0.reuse, 0x4, R96 ;  /* 0x0000000400147825 */ /* 0x048fe200078e0260 */
[----:B------:R5:W-:Y:S04]  /*19b30*/  LDGSTS.E [R252+0x18000], desc[UR74][R36.64], !P3 ;  /* 0x1800000024fc7fae */ /* 0x000be8000d9a104a */
[----:B------:R-:W3:Y:S04]  /*19b40*/  LDL.LU.64 R96, [R1+0x680] ;  /* 0x0006800001607983 */ /* 0x000ee80000300a00 */
[----:B------:R1:W-:Y:S04]  /*19b50*/  STL.64 [R1+0x1290], R34 ;  /* 0x0012902201007387 */ /* 0x0003e80000100a00 */
[----:B------:R1:W-:Y:S04]  /*19b60*/  LDGSTS.E [R252+0x18100], desc[UR74][R34.64], !P3 ;  /* 0x1810000022fc7fae */ /* 0x0003e8000d9a104a */
[----:B------:R4:W-:Y:S01]  /*19b70*/  LDGSTS.E [R252+0x18200], desc[UR74][R20.64], !P3 ;  /* 0x1820000014fc7fae */ /* 0x0009e2000d9a104a */
[----:B------:R-:W-:-:S03]  /*19b80*/  IMAD.WIDE R18, R0, 0x4, R16 ;  /* 0x0000000400127825 */ /* 0x000fc600078e0210 */
[----:B------:R-:W3:Y:S04]  /*19b90*/  LDL.LU.64 R16, [R1+0x678] ;  /* 0x0006780001107983 */ /* 0x000ee80000300a00 */
[----:B------:R4:W-:Y:S04]  /*19ba0*/  STL.64 [R1+0x12a8], R20 ;  /* 0x0012a81401007387 */ /* 0x0009e80000100a00 */
[----:B------:R2:W-:Y:S04]  /*19bb0*/  STL.64 [R1+0x1390], R18 ;  /* 0x0013901201007387 */ /* 0x0005e80000100a00 */
[----:B------:R-:W3:Y:S01]  /*19bc0*/  LDL.LU.64 R192, [R1+0x630] ;  /* 0x0006300001c07983 */ /* 0x000ee20000300a00 */
[----:B------:R-:W-:-:S02]  /*19bd0*/  VIADD R236, R238, 0xffffff9b ;  /* 0xffffff9beeec7836 */ /* 0x000fc40000000000 */
[----:B------:R-:W2:Y:S01]  /*19be0*/  LDC R238, c[0x0][0x3a0] ;  /* 0x0000e800ffee7b82 */ /* 0x000ea20000000800 */
[----:B------:R2:W-:Y:S01]  /*19bf0*/  LDGSTS.E [R252+0x18300], desc[UR74][R18.64], !P3 ;  /* 0x1830000012fc7fae */ /* 0x0005e2000d9a104a */
[----:B-----5:R-:W-:-:S04]  /*19c00*/  IMAD.WIDE R36, R0, 0x4, R128 ;  /* 0x0000000400247825 */ /* 0x020fc800078e0280 */
[C---:B-1----:R-:W-:Y:S01]  /*19c10*/  IMAD.WIDE R34, R0.reuse, 0x4, R80 ;  /* 0x0000000400227825 */ /* 0x042fe200078e0250 */
[----:B------:R-:W-:Y:S03]  /*19c20*/  STL.64 [R1+0x13d0], R36 ;  /* 0x0013d02401007387 */ /* 0x000fe60000100a00 */
[----:B----4-:R-:W-:Y:S02]  /*19c30*/  IMAD.WIDE R20, R0, 0x4, R32 ;  /* 0x0000000400147825 */ /* 0x010fe400078e0220 */
[----:B------:R-:W4:Y:S04]  /*19c40*/  LDL.LU.64 R32, [R1+0x628] ;  /* 0x0006280001207983 */ /* 0x000f280000300a00 */
[----:B------:R1:W-:Y:S04]  /*19c50*/  STL.64 [R1+0x13e8], R34 ;  /* 0x0013e82201007387 */ /* 0x0003e80000100a00 */
[----:B------:R-:W5:Y:S04]  /*19c60*/  LDL.LU.64 R128, [R1+0x620] ;  /* 0x0006200001807983 */ /* 0x000f680000300a00 */
[----:B------:R1:W-:Y:S04]  /*19c70*/  STL.64 [R1+0x1400], R20 ;  /* 0x0014001401007387 */ /* 0x0003e80000100a00 */
[----:B------:R-:W5:Y:S01]  /*19c80*/  LDL.LU.64 R80, [R1+0x618] ;  /* 0x0006180001507983 */ /* 0x000f620000300a00 */
[----:B------:R-:W-:-:S02]  /*19c90*/  ISETP.GE.U32.AND P4, PT, R236, 0x7fffff5c, PT ;  /* 0x7fffff5cec00780c */ /* 0x000fc40003f86070 */
[----:B------:R-:W-:Y:S02]  /*19ca0*/  IADD3 R236, PT, PT, R237, -0x69, RZ ;  /* 0xffffff97edec7810 */ /* 0x000fe40007ffe0ff */
[----:B------:R-:W1:Y:S02]  /*19cb0*/  LDC R237, c[0x0][0x3a0] ;  /* 0x0000e800ffed7b82 */ /* 0x000e640000000800 */
[----:B------:R-:W-:-:S07]  /*19cc0*/  ISETP.GE.U32.AND P5, PT, R236, 0x7fffff58, PT ;  /* 0x7fffff58ec00780c */ /* 0x000fce0003fa6070 */
[----:B------:R-:W-:Y:S04]  /*19cd0*/  LDGSTS.E [R252+0x19000], desc[UR74][R36.64], !P4 ;  /* 0x1900000024fc7fae */ /* 0x000fe8000e1a104a */
[----:B------:R1:W-:Y:S04]  /*19ce0*/  LDGSTS.E [R252+0x19100], desc[UR74][R34.64], !P4 ;  /* 0x1910000022fc7fae */ /* 0x0003e8000e1a104a */
[----:B------:R1:W-:Y:S01]  /*19cf0*/  LDGSTS.E [R252+0x19200], desc[UR74][R20.64], !P4 ;  /* 0x1920000014fc7fae */ /* 0x0003e2000e1a104a */
[----:B------:R-:W-:Y:S02]  /*19d00*/  VIADD R236, R240, 0xffffff93 ;  /* 0xffffff93f0ec7836 */ /* 0x000fe40000000000 */
[----:B------:R-:W1:Y:S03]  /*19d10*/  LDC R240, c[0x0][0x3a0] ;  /* 0x0000e800fff07b82 */ /* 0x000e660000000800 */
[----:B------:R-:W-:Y:S01]  /*19d20*/  ISETP.GE.U32.AND P2, PT, R236, 0x7fffff54, PT ;  /* 0x7fffff54ec00780c */ /* 0x000fe20003f46070 */
[----:B--2---:R-:W-:-:S05]  /*19d30*/  IMAD.WIDE R18, R0, 0x4, R112 ;  /* 0x0000000400127825 */ /* 0x004fca00078e0270 */
[----:B------:R3:W-:Y:S01]  /*19d40*/  STL.64 [R1+0x1418], R18 ;  /* 0x0014181201007387 */ /* 0x0007e20000100a00 */
[----:B-1----:R-:W-:-:S03]  /*19d50*/  IMAD.WIDE R34, R0, 0x4, R64 ;  /* 0x0000000400227825 */ /* 0x002fc600078e0240 */
[----:B------:R3:W-:Y:S04]  /*19d60*/  LDGSTS.E [R252+0x19300], desc[UR74][R18.64], !P4 ;  /* 0x1930000012fc7fae */ /* 0x0007e8000e1a104a */
[----:B------:R-:W2:Y:S01]  /*19d70*/  LDL.LU.64 R176, [R1+0x5d0] ;  /* 0x0005d00001b07983 */ /* 0x000ea20000300a00 */
[----:B------:R-:W-:-:S03]  /*19d80*/  IMAD.WIDE R20, R0, 0x4, R48 ;  /* 0x0000000400147825 */ /* 0x000fc600078e0230 */
[----:B------:R-:W2:Y:S04]  /*19d90*/  LDL.LU.64 R160, [R1+0x5c8] ;  /* 0x0005c80001a07983 */ /* 0x000ea80000300a00 */
[----:B------:R1:W-:Y:S04]  /*19da0*/  STL.64 [R1+0x1430], R34 ;  /* 0x0014302201007387 */ /* 0x0003e80000100a00 */
[----:B------:R-:W2:Y:S04]  /*19db0*/  LDL.LU.64 R64, [R1+0x5c0] ;  /* 0x0005c00001407983 */ /* 0x000ea80000300a00 */
[----:B------:R-:W-:Y:S04]  /*19dc0*/  STL.64 [R1+0x1448], R20 ;  /* 0x0014481401007387 */ /* 0x000fe80000100a00 */
[----:B------:R-:W2:Y:S01]  /*19dd0*/  LDL.LU.64 R48, [R1+0x5b8] ;  /* 0x0005b80001307983 */ /* 0x000ea20000300a00 */
[----:B---3--:R-:W-:-:S03]  /*19de0*/  IMAD.WIDE R18, R0, 0x4, R96 ;  /* 0x0000000400127825 */ /* 0x008fc600078e0260 */
[----:B------:R1:W-:Y:S04]  /*19df0*/  LDGSTS.E [R252+0x1a000], desc[UR74][R34.64], !P5 ;  /* 0x1a00000022fc7fae */ /* 0x0003e8000e9a104a */
[----:B------:R-:W-:Y:S04]  /*19e00*/  STL.64 [R1+0x1460], R18 ;  /* 0x0014601201007387 */ /* 0x000fe80000100a00 */
[----:B------:R5:W-:Y:S04]  /*19e10*/  LDGSTS.E [R252+0x1a100], desc[UR74][R20.64], !P5 ;  /* 0x1a10000014fc7fae */ /* 0x000be8000e9a104a */
[----:B------:R3:W-:Y:S01]  /*19e20*/  LDGSTS.E [R252+0x1a200], desc[UR74][R18.64], !P5 ;  /* 0x1a20000012fc7fae */ /* 0x0007e2000e9a104a */
[----:B------:R-:W-:-:S05]  /*19e30*/  IMAD.WIDE R16, R0, 0x4, R16 ;  /* 0x0000000400107825 */ /* 0x000fca00078e0210 */
[----:B------:R1:W-:Y:S04]  /*19e40*/  STL.64 [R1+0x1478], R16 ;  /* 0x0014781001007387 */ /* 0x0003e80000100a00 */
[----:B------:R-:W2:Y:S04]  /*19e50*/  LDL.LU.64 R144, [R1+0x570] ;  /* 0x0005700001907983 */ /* 0x000ea80000300a00 */
[----:B------:R-:W2:Y:S04]  /*19e60*/  LDL.LU.64 R112, [R1+0x568] ;  /* 0x0005680001707983 */ /* 0x000ea80000300a00 */
[----:B------:R-:W2:Y:S04]  /*19e70*/  LDL.LU.64 R96, [R1+0x560] ;  /* 0x0005600001607983 */ /* 0x000ea80000300a00 */
[----:B------:R-:W-:Y:S01]  /*19e80*/  LDGSTS.E [R252+0x1a300], desc[UR74][R16.64], !P5 ;  /* 0x1a30000010fc7fae */ /* 0x000fe2000e9a104a */
[----:B-1----:R-:W-:-:S05]  /*19e90*/  IMAD.WIDE R34, R0, 0x4, R192 ;  /* 0x0000000400227825 */ /* 0x002fca00078e02c0 */
[----:B------:R1:W-:Y:S04]  /*19ea0*/  LDGSTS.E [R252+0x1b000], desc[UR74][R34.64], !P2 ;  /* 0x1b00000022fc7fae */ /* 0x0003e8000d1a104a */
[----:B------:R-:W2:Y:S04]  /*19eb0*/  LDL.LU.64 R16, [R1+0x558] ;  /* 0x0005580001107983 */ /* 0x000ea80000300a00 */
[----:B------:R-:W-:Y:S01]  /*19ec0*/  STL.64 [R1+0x1490], R34 ;  /* 0x0014902201007387 */ /* 0x000fe20000100a00 */
[----:B----4-:R-:W-:-:S04]  /*19ed0*/  IMAD.WIDE R32, R0, 0x4, R32 ;  /* 0x0000000400207825 */ /* 0x010fc800078e0220 */
[C---:B-----5:R-:W-:Y:S01]  /*19ee0*/  IMAD.WIDE R20, R0.reuse, 0x4, R128 ;  /* 0x0000000400147825 */ /* 0x060fe200078e0280 */
[----:B------:R4:W-:Y:S03]  /*19ef0*/  STL.64 [R1+0x14a8], R32 ;  /* 0x0014a82001007387 */ /* 0x0009e60000100a00 */
[----:B---3--:R-:W-:Y:S01]  /*19f00*/  IMAD.WIDE R18, R0, 0x4, R80 ;  /* 0x0000000400127825 */ /* 0x008fe200078e0250 */
[----:B------:R3:W-:Y:S04]  /*19f10*/  STL.64 [R1+0x14c0], R20 ;  /* 0x0014c01401007387 */ /* 0x0007e80000100a00 */
[----:B------:R5:W-:Y:S04]  /*19f20*/  STL.64 [R1+0x14d8], R18 ;  /* 0x0014d81201007387 */ /* 0x000be80000100a00 */
[----:B------:R-:W2:Y:S04]  /*19f30*/  LDL.LU.64 R128, [R1+0x510] ;  /* 0x0005100001807983 */ /* 0x000ea80000300a00 */
[----:B------:R-:W2:Y:S04]  /*19f40*/  LDL.LU.64 R80, [R1+0x508] ;  /* 0x0005080001507983 */ /* 0x000ea80000300a00 */
[----:B------:R-:W-:Y:S01]  /*19f50*/  LDGSTS.E [R252+0x1b100], desc[UR74][R32.64], !P2 ;  /* 0x1b10000020fc7fae */ /* 0x000fe2000d1a104a */
[----:B------:R-:W-:-:S02]  /*19f60*/  VIADD R236, R239, 0xffffff8f ;  /* 0xffffff8fefec7836 */ /* 0x000fc40000000000 */
[----:B------:R-:W1:Y:S01]  /*19f70*/  LDC R239, c[0x0][0x3a0] ;  /* 0x0000e800ffef7b82 */ /* 0x000e620000000800 */
[----:B------:R3:W-:Y:S04]  /*19f80*/  LDGSTS.E [R252+0x1b200], desc[UR74][R20.64], !P2 ;  /* 0x1b20000014fc7fae */ /* 0x0007e8000d1a104a */
[----:B----4-:R-:W4:Y:S01]  /*19f90*/  LDL.LU.64 R32, [R1+0x500] ;  /* 0x0005000001207983 */ /* 0x010f220000300a00 */
[----:B------:R-:W-:-:S03]  /*19fa0*/  ISETP.GE.U32.AND P0, PT, R236, 0x7fffff50, PT ;  /* 0x7fffff50ec00780c */ /* 0x000fc60003f06070 */
[----:B------:R5:W-:Y:S01]  /*19fb0*/  LDGSTS.E [R252+0x1b300], desc[UR74][R18.64], !P2 ;  /* 0x1b30000012fc7fae */ /* 0x000be2000d1a104a */
[----:B------:R-:W-:Y:S02]  /*19fc0*/  VIADD R236, R238, 0xffffff8b ;  /* 0xffffff8beeec7836 */ /* 0x000fe40000000000 */
[----:B------:R-:W1:Y:S03]  /*19fd0*/  LDC R238, c[0x0][0x3a0] ;  /* 0x0000e800ffee7b82 */ /* 0x000e660000000800 */
[----:B------:R-:W-:Y:S01]  /*19fe0*/  ISETP.GE.U32.AND P6, PT, R236, 0x7fffff4c, PT ;  /* 0x7fffff4cec00780c */ /* 0x000fe20003fc6070 */
[----:B--2---:R-:W-:-:S04]  /*19ff0*/  IMAD.WIDE R36, R0, 0x4, R176 ;  /* 0x0000000400247825 */ /* 0x004fc800078e02b0 */
[C---:B-1----:R-:W-:Y:S01]  /*1a000*/  IMAD.WIDE R34, R0.reuse, 0x4, R160 ;  /* 0x0000000400227825 */ /* 0x042fe200078e02a0 */
[----:B------:R1:W-:Y:S04]  /*1a010*/  STL.64 [R1+0x14e8], R36 ;  /* 0x0014e82401007387 */ /* 0x0003e80000100a00 */
[----:B------:R1:W-:Y:S01]  /*1a020*/  LDGSTS.E [R252+0x1c000], desc[UR74][R36.64], !P0 ;  /* 0x1c00000024fc7fae */ /* 0x0003e2000c1a104a */
[----:B---3--:R-:W-:-:S03]  /*1a030*/  IMAD.WIDE R20, R0, 0x4, R64 ;  /* 0x0000000400147825 */ /* 0x008fc600078e0240 */
[----:B------:R2:W-:Y:S04]  /*1a040*/  STL.64 [R1+0x14f8], R34 ;  /* 0x0014f82201007387 */ /* 0x0005e80000100a00 */
[----:B------:R3:W-:Y:S01]  /*1a050*/  STL.64 [R1+0x1508], R20 ;  /* 0x0015081401007387 */ /* 0x0007e20000100a00 */
[----:B-----5:R-:W-:-:S03]  /*1a060*/  IMAD.WIDE R18, R0, 0x4, R48 ;  /* 0x0000000400127825 */ /* 0x020fc600078e0230 */
[----:B------:R2:W-:Y:S04]  /*1a070*/  LDGSTS.E [R252+0x1c100], desc[UR74][R34.64], !P0 ;  /* 0x1c10000022fc7fae */ /* 0x0005e8000c1a104a */
[----:B------:R-:W5:Y:S04]  /*1a080*/  LDL.LU.64 R64, [R1+0x4f8] ;  /* 0x0004f80001407983 */ /* 0x000f680000300a00 */
[----:B------:R1:W-:Y:S04]  /*1a090*/  STL.64 [R1+0x1518], R18 ;  /* 0x0015181201007387 */ /* 0x0003e80000100a00 */
[----:B------:R3:W-:Y:S04]  /*1a0a0*/  LDGSTS.E [R252+0x1c200], desc[UR74][R20.64], !P0 ;  /* 0x1c20000014fc7fae */ /* 0x0007e8000c1a104a */
[----:B------:R-:W5:Y:S04]  /*1a0b0*/  LDL.LU.64 R48, [R1+0x4b0] ;  /* 0x0004b00001307983 */ /* 0x000f680000300a00 */
[----:B------:R1:W-:Y:S02]  /*1a0c0*/  LDGSTS.E [R252+0x1c300], desc[UR74][R18.64], !P0 ;  /* 0x1c30000012fc7fae */ /* 0x0003e4000c1a104a */
[----:B-1----:R-:W-:-:S04]  /*1a0d0*/  IMAD.WIDE R36, R0, 0x4, R144 ;  /* 0x0000000400247825 */ /* 0x002fc800078e0290 */
[C---:B--2---:R-:W-:Y:S01]  /*1a0e0*/  IMAD.WIDE R34, R0.reuse, 0x4, R112 ;  /* 0x0000000400227825 */ /* 0x044fe200078e0270 */
[----:B------:R1:W-:Y:S03]  /*1a0f0*/  STL.64 [R1+0x1528], R36 ;  /* 0x0015282401007387 */ /* 0x0003e60000100a00 */
[C---:B---3--:R-:W-:Y:S01]  /*1a100*/  IMAD.WIDE R20, R0.reuse, 0x4, R96 ;  /* 0x0000000400147825 */ /* 0x048fe200078e0260 */
[----:B------:R-:W2:Y:S04]  /*1a110*/  LDL.LU.64 R112, [R1+0x4a8] ;  /* 0x0004a80001707983 */ /* 0x000ea80000300a00 */
[----:B------:R3:W-:Y:S04]  /*1a120*/  STL.64 [R1+0x1538], R34 ;  /* 0x0015382201007387 */ /* 0x0007e80000100a00 */
[----:B------:R-:W2:Y:S04]  /*1a130*/  LDL.LU.64 R96, [R1+0x4a0] ;  /* 0x0004a00001607983 */ /* 0x000ea80000300a00 */
[----:B------:R4:W-:Y:S01]  /*1a140*/  STL.64 [R1+0x1548], R20 ;  /* 0x0015481401007387 */ /* 0x0009e20000100a00 */
[----:B------:R-:W-:-:S03]  /*1a150*/  IMAD.WIDE R18, R0, 0x4, R16 ;  /* 0x0000000400127825 */ /* 0x000fc600078e0210 */
[----:B------:R1:W-:Y:S04]  /*1a160*/  LDGSTS.E [R252+0x1d000], desc[UR74][R36.64], !P6 ;  /* 0x1d00000024fc7fae */ /* 0x0003e8000f1a104a */
[----:B------:R-:W2:Y:S04]  /*1a170*/  LDL.LU.64 R16, [R1+0x498] ;  /* 0x0004980001107983 */ /* 0x000ea80000300a00 */
[----:B------:R3:W-:Y:S04]  /*1a180*/  LDGSTS.E [R252+0x1d100], desc[UR74][R34.64], !P6 ;  /* 0x1d10000022fc7fae */ /* 0x0007e8000f1a104a */
[----:B------:R5:W-:Y:S04]  /*1a190*/  STL.64 [R1+0x1558], R18 ;  /* 0x0015581201007387 */ /* 0x000be80000100a00 */
[----:B------:R4:W-:Y:S04]  /*1a1a0*/  LDGSTS.E [R252+0x1d200], desc[UR74][R20.64], !P6 ;  /* 0x1d20000014fc7fae */ /* 0x0009e8000f1a104a */
[----:B------:R-:W2:Y:S01]  /*1a1b0*/  LDL.LU.64 R192, [R1+0xb50] ;  /* 0x000b500001c07983 */ /* 0x000ea20000300a00 */
[----:B------:R-:W-:-:S02]  /*1a1c0*/  VIADD R236, R237, 0xffffff87 ;  /* 0xffffff87edec7836 */ /* 0x000fc40000000000 */
[----:B------:R-:W2:Y:S01]  /*1a1d0*/  LDC R237, c[0x0][0x3a0] ;  /* 0x0000e800ffed7b82 */ /* 0x000ea20000000800 */
[----:B------:R5:W-:Y:S01]  /*1a1e0*/  LDGSTS.E [R252+0x1d300], desc[UR74][R18.64], !P6 ;  /* 0x1d30000012fc7fae */ /* 0x000be2000f1a104a */
[----:B-1----:R-:W-:-:S04]  /*1a1f0*/  IMAD.WIDE R36, R0, 0x4, R128 ;  /* 0x0000000400247825 */ /* 0x002fc800078e0280 */
[C---:B---3--:R-:W-:Y:S01]  /*1a200*/  IMAD.WIDE R34, R0.reuse, 0x4, R80 ;  /* 0x0000000400227825 */ /* 0x048fe200078e0250 */
[----:B------:R-:W-:Y:S03]  /*1a210*/  STL.64 [R1+0x1560], R36 ;  /* 0x0015602401007387 */ /* 0x000fe60000100a00 */
[----:B----4-:R-:W-:Y:S02]  /*1a220*/  IMAD.WIDE R20, R0, 0x4, R32 ;  /* 0x0000000400147825 */ /* 0x010fe400078e0220 */
[----:B------:R-:W3:Y:S04]  /*1a230*/  LDL.LU.64 R32, [R1+0xb48] ;  /* 0x000b480001207983 */ /* 0x000ee80000300a00 */
[----:B------:R1:W-:Y:S04]  /*1a240*/  STL.64 [R1+0x1568], R34 ;  /* 0x0015682201007387 */ /* 0x0003e80000100a00 */
[----:B------:R-:W4:Y:S04]  /*1a250*/  LDL.LU.64 R176, [R1+0xb40] ;  /* 0x000b400001b07983 */ /* 0x000f280000300a00 */
[----:B------:R2:W-:Y:S04]  /*1a260*/  STL.64 [R1+0x1570], R20 ;  /* 0x0015701401007387 */ /* 0x0005e80000100a00 */
[----:B------:R-:W4:Y:S01]  /*1a270*/  LDL.LU.64 R80, [R1+0xb38] ;  /* 0x000b380001507983 */ /* 0x000f220000300a00 */
[----:B------:R-:W-:Y:S01]  /*1a280*/  ISETP.GE.U32.AND P3, PT, R236, 0x7fffff48, PT ;  /* 0x7fffff48ec00780c */ /* 0x000fe20003f66070 */
[----:B------:R-:W-:-:S02]  /*1a290*/  VIADD R236, R239, 0xffffff83 ;  /* 0xffffff83efec7836 */ /* 0x000fc40000000000 */
[----:B------:R-:W1:Y:S03]  /*1a2a0*/  LDC R239, c[0x0][0x3a0] ;  /* 0x0000e800ffef7b82 */ /* 0x000e660000000800 */
[----:B------:R-:W-:-:S07]  /*1a2b0*/  ISETP.GE.U32.AND P4, PT, R236, 0x7fffff44, PT ;  /* 0x7fffff44ec00780c */ /* 0x000fce0003f86070 */
[----:B------:R-:W-:Y:S04]  /*1a2c0*/  LDGSTS.E [R252+0x1e000], desc[UR74][R36.64], !P3 ;  /* 0x1e00000024fc7fae */ /* 0x000fe8000d9a104a */
[----:B------:R1:W-:Y:S04]  /*1a2d0*/  LDGSTS.E [R252+0x1e100], desc[UR74][R34.64], !P3 ;  /* 0x1e10000022fc7fae */ /* 0x0003e8000d9a104a */
[----:B------:R2:W-:Y:S01]  /*1a2e0*/  LDGSTS.E [R252+0x1e200], desc[UR74][R20.64], !P3 ;  /* 0x1e20000014fc7fae */ /* 0x0005e2000d9a104a */
[----:B------:R-:W-:Y:S02]  /*1a2f0*/  VIADD R236, R240, 0xffffffbe ;  /* 0xffffffbef0ec7836 */ /* 0x000fe40000000000 */
[----:B------:R-:W1:Y:S03]  /*1a300*/  LDC R240, c[0x0][0x3a0] ;  /* 0x0000e800fff07b82 */ /* 0x000e660000000800 */
[----:B------:R-:W-:Y:S01]  /*1a310*/  ISETP.GE.U32.AND P5, PT, R236, 0x7fffff7f, PT ;  /* 0x7fffff7fec00780c */ /* 0x000fe20003fa6070 */
[----:B-----5:R-:W-:-:S05]  /*1a320*/  IMAD.WIDE R18, R0, 0x4, R64 ;  /* 0x0000000400127825 */ /* 0x020fca00078e0240 */
[----:B------:R5:W-:Y:S04]  /*1a330*/  STL.64 [R1+0x1578], R18 ;  /* 0x0015781201007387 */ /* 0x000be80000100a00 */
[----:B------:R5:W-:Y:S01]  /*1a340*/  LDGSTS.E [R252+0x1e300], desc[UR74][R18.64], !P3 ;  /* 0x1e30000012fc7fae */ /* 0x000be2000d9a104a */
[----:B-1----:R-:W-:-:S03]  /*1a350*/  IMAD.WIDE R34, R0, 0x4, R48 ;  /* 0x0000000400227825 */ /* 0x002fc600078e0230 */
[----:B------:R-:W4:Y:S04]  /*1a360*/  LDL.LU.64 R160, [R1+0xad0] ;  /* 0x000ad00001a07983 */ /* 0x000f280000300a00 */
[----:B------:R-:W4:Y:S04]  /*1a370*/  LDL.LU.64 R144, [R1+0xac8] ;  /* 0x000ac80001907983 */ /* 0x000f280000300a00 */
[----:B------:R-:W4:Y:S04]  /*1a380*/  LDL.LU.64 R64, [R1+0xac0] ;  /* 0x000ac00001407983 */ /* 0x000f280000300a00 */
[----:B------:R1:W-:Y:S04]  /*1a390*/  STL.64 [R1+0x1580], R34 ;  /* 0x0015802201007387 */ /* 0x0003e80000100a00 */
[----:B------:R-:W4:Y:S04]  /*1a3a0*/  LDL.LU.64 R48, [R1+0xab8] ;  /* 0x000ab80001307983 */ /* 0x000f280000300a00 */
[----:B------:R1:W-:Y:S01]  /*1a3b0*/  LDGSTS.E [R252+0x1f000], desc[UR74][R34.64], !P4 ;  /* 0x1f00000022fc7fae */ /* 0x0003e2000e1a104a */
[----:B--2---:R-:W-:-:S04]  /*1a3c0*/  IMAD.WIDE R20, R0, 0x4, R112 ;  /* 0x0000000400147825 */ /* 0x004fc800078e0270 */
[C---:B-----5:R-:W-:Y:S01]  /*1a3d0*/  IMAD.WIDE R18, R0.reuse, 0x4, R96 ;  /* 0x0000000400127825 */ /* 0x060fe200078e0260 */
[----:B------:R-:W-:Y:S04]  /*1a3e0*/  STL.64 [R1+0x1588], R20 ;  /* 0x0015881401007387 */ /* 0x000fe80000100a00 */
[----:B------:R-:W-:Y:S04]  /*1a3f0*/  STL.64 [R1+0x1590], R18 ;  /* 0x0015901201007387 */ /* 0x000fe80000100a00 */
[----:B------:R4:W-:Y:S01]  /*1a400*/  LDGSTS.E [R252+0x1f100], desc[UR74][R20.64], !P4 ;  /* 0x1f10000014fc7fae */ /* 0x0009e2000e1a104a */
[----:B------:R-:W-:-:S03]  /*1a410*/  IMAD.WIDE R16, R0, 0x4, R16 ;  /* 0x0000000400107825 */ /* 0x000fc600078e0210 */
[----:B------:R2:W-:Y:S04]  /*1a420*/  LDGSTS.E [R252+0x1f200], desc[UR74][R18.64], !P4 ;  /* 0x1f20000012fc7fae */ /* 0x0005e8000e1a104a */
[----:B------:R5:W-:Y:S04]  /*1a430*/  STL.64 [R1+0x1598], R16 ;  /* 0x0015981001007387 */ /* 0x000be80000100a00 */
[----:B------:R-:W4:Y:S04]  /*1a440*/  LDL.LU.64 R128, [R1+0xa50] ;  /* 0x000a500001807983 */ /* 0x000f280000300a00 */
[----:B------:R-:W4:Y:S04]  /*1a450*/  LDL.LU.64 R112, [R1+0xa48] ;  /* 0x000a480001707983 */ /* 0x000f280000300a00 */
[----:B------:R-:W4:Y:S04]  /*1a460*/  LDL.LU.64 R96, [R1+0xa40] ;  /* 0x000a400001607983 */ /* 0x000f280000300a00 */
[----:B------:R-:W-:Y:S01]  /*1a470*/  LDGSTS.E [R252+0x1f300], desc[UR74][R16.64], !P4 ;  /* 0x1f30000010fc7fae */ /* 0x000fe2000e1a104a */
[----:B-1----:R-:W-:-:S05]  /*1a480*/  IMAD.WIDE R34, R0, 0x4, R192 ;  /* 0x0000000400227825 */ /* 0x002fca00078e02c0 */
[----:B------:R1:W-:Y:S04]  /*1a490*/  LDGSTS.E [R2+0x10400], desc[UR74][R34.64], !P5 ;  /* 0x1040000022027fae */ /* 0x0003e8000e9a104a */
[----:B-----5:R-:W5:Y:S04]  /*1a4a0*/  LDL.LU.64 R16, [R1+0xa38] ;  /* 0x000a380001107983 */ /* 0x020f680000300a00 */
[----:B------:R-:W-:Y:S01]  /*1a4b0*/  STL.64 [R1+0x8d8], R34 ;  /* 0x0008d82201007387 */ /* 0x000fe20000100a00 */
[----:B---3--:R-:W-:-:S04]  /*1a4c0*/  IMAD.WIDE R32, R0, 0x4, R32 ;  /* 0x0000000400207825 */ /* 0x008fc800078e0220 */
[C---:B----4-:R-:W-:Y:S01]  /*1a4d0*/  IMAD.WIDE R20, R0.reuse, 0x4, R176 ;  /* 0x0000000400147825 */ /* 0x050fe200078e02b0 */
[----:B------:R3:W-:Y:S03]  /*1a4e0*/  STL.64 [R1+0x8e0], R32 ;  /* 0x0008e02001007387 */ /* 0x0007e60000100a00 */
[----:B--2---:R-:W-:Y:S01]  /*1a4f0*/  IMAD.WIDE R18, R0, 0x4, R80 ;  /* 0x0000000400127825 */ /* 0x004fe200078e0250 */
[----:B------:R2:W-:Y:S04]  /*1a500*/  STL.64 [R1+0x8f0], R20 ;  /* 0x0008f01401007387 */ /* 0x0005e80000100a00 */
[----:B------:R4:W-:Y:S04]  /*1a510*/  STL.64 [R1+0x958], R18 ;  /* 0x0009581201007387 */ /* 0x0009e80000100a00 */
[----:B------:R-:W5:Y:S04]  /*1a520*/  LDL.LU.64 R80, [R1+0x9d0] ;  /* 0x0009d00001507983 */ /* 0x000f680000300a00 */
[----:B------:R-:W-:Y:S01]  /*1a530*/  LDGSTS.E [R2+0x10500], desc[UR74][R32.64], !P5 ;  /* 0x1050000020027fae */ /* 0x000fe2000e9a104a */
[----:B------:R-:W-:-:S02]  /*1a540*/  VIADD R236, R237, 0xffffffba ;  /* 0xffffffbaedec7836 */ /* 0x000fc40000000000 */
[----:B------:R-:W1:Y:S01]  /*1a550*/  LDC R237, c[0x0][0x3a0] ;  /* 0x0000e800ffed7b82 */ /* 0x000e620000000800 */
[----:B------:R2:W-:Y:S04]  /*1a560*/  LDGSTS.E [R2+0x10600], desc[UR74][R20.64], !P5 ;  /* 0x1060000014027fae */ /* 0x0005e8000e9a104a */
[----:B---3--:R-:W3:Y:S01]  /*1a570*/  LDL.LU.64 R32, [R1+0x9c8] ;  /* 0x0009c80001207983 */ /* 0x008ee20000300a00 */
[----:B------:R-:W-:-:S03]  /*1a580*/  ISETP.GE.U32.AND P2, PT, R236, 0x7fffff7b, PT ;  /* 0x7fffff7bec00780c */ /* 0x000fc60003f46070 */
[----:B------:R4:W-:Y:S01]  /*1a590*/  LDGSTS.E [R2+0x10700], desc[UR74][R18.64], !P5 ;  /* 0x1070000012027fae */ /* 0x0009e2000e9a104a */
[----:B------:R-:W-:Y:S02]  /*1a5a0*/  VIADD R236, R238, 0xffffffb6 ;  /* 0xffffffb6eeec7836 */ /* 0x000fe40000000000 */
[----:B------:R-:W1:Y:S03]  /*1a5b0*/  LDC R238, c[0x0][0x3a0] ;  /* 0x0000e800ffee7b82 */ /* 0x000e660000000800 */
[----:B------:R-:W-:Y:S01]  /*1a5c0*/  ISETP.GE.U32.AND P0, PT, R236, 0x7fffff77, PT ;  /* 0x7fffff77ec00780c */ /* 0x000fe20003f06070 */
[----:B------:R-:W-:-:S04]  /*1a5d0*/  IMAD.WIDE R36, R0, 0x4, R160 ;  /* 0x0000000400247825 */ /* 0x000fc800078e02a0 */
[C---:B-1----:R-:W-:Y:S01]  /*1a5e0*/  IMAD.WIDE R34, R0.reuse, 0x4, R144 ;  /* 0x0000000400227825 */ /* 0x042fe200078e0290 */
[----:B------:R1:W-:Y:S03]  /*1a5f0*/  STL.64 [R1+0x960], R36 ;  /* 0x0009602401007387 */ /* 0x0003e60000100a00 */
[C---:B--2---:R-:W-:Y:S01]  /*1a600*/  IMAD.WIDE R20, R0.reuse, 0x4, R64 ;  /* 0x0000000400147825 */ /* 0x044fe200078e0240 */
[----:B------:R-:W2:Y:S04]  /*1a610*/  LDL.LU.64 R144, [R1+0x9c0] ;  /* 0x0009c00001907983 */ /* 0x000ea80000300a00 */
[----:B------:R1:W-:Y:S01]  /*1a620*/  LDGSTS.E [R2+0x11400], desc[UR74][R36.64], !P2 ;  /* 0x1140000024027fae */ /* 0x0003e2000d1a104a */
[----:B----4-:R-:W-:-:S03]  /*1a630*/  IMAD.WIDE R18, R0, 0x4, R48 ;  /* 0x0000000400127825 */ /* 0x010fc600078e0230 */
[----:B------:R4:W-:Y:S04]  /*1a640*/  STL.64 [R1+0x968], R34 ;  /* 0x0009682201007387 */ /* 0x0009e80000100a00 */
[----:B------:R-:W2:Y:S04]  /*1a650*/  LDL.LU.64 R64, [R1+0x9b8] ;  /* 0x0009b80001407983 */ /* 0x000ea80000300a00 */
[----:B------:R4:W-:Y:S04]  /*1a660*/  LDGSTS.E [R2+0x11500], desc[UR74][R34.64], !P2 ;  /* 0x1150000022027fae */ /* 0x0009e8000d1a104a */
[----:B------:R1:W-:Y:S04]  /*1a670*/  STL.64 [R1+0x970], R20 ;  /* 0x0009701401007387 */ /* 0x0003e80000100a00 */
[----:B------:R5:W-:Y:S04]  /*1a680*/  STL.64 [R1+0x9d8], R18 ;  /* 0x0009d81201007387 */ /* 0x000be80000100a00 */
[----:B------:R1:W-:Y:S04]  /*1a690*/  LDGSTS.E [R2+0x11600], desc[UR74][R20.64], !P2 ;  /* 0x1160000014027fae */ /* 0x0003e8000d1a104a */
[----:B------:R-:W2:Y:S04]  /*1a6a0*/  LDL.LU.64 R48, [R1+0x950] ;  /* 0x0009500001307983 */ /* 0x000ea80000300a00 */
[----:B------:R5:W-:Y:S01]  /*1a6b0*/  LDGSTS.E [R2+0x11700], desc[UR74][R18.64], !P2 ;  /* 0x1170000012027fae */ /* 0x000be2000d1a104a */
[----:B-1----:R-:W-:-:S04]  /*1a6c0*/  IMAD.WIDE R36, R0, 0x4, R128 ;  /* 0x0000000400247825 */ /* 0x002fc800078e0280 */
[C---:B----4-:R-:W-:Y:S01]  /*1a6d0*/  IMAD.WIDE R34, R0.reuse, 0x4, R112 ;  /* 0x0000000400227825 */ /* 0x050fe200078e0270 */
[----:B------:R1:W-:Y:S03]  /*1a6e0*/  STL.64 [R1+0x9e0], R36 ;  /* 0x0009e02401007387 */ /* 0x0003e60000100a00 */
[C---:B------:R-:W-:Y:S01]  /*1a6f0*/  IMAD.WIDE R20, R0.reuse, 0x4, R96 ;  /* 0x0000000400147825 */ /* 0x040fe200078e0260 */
[----:B------:R-:W4:Y:S04]  /*1a700*/  LDL.LU.64 R128, [R1+0x948] ;  /* 0x0009480001807983 */ /* 0x000f280000300a00 */
[----:B------:R3:W-:Y:S04]  /*1a710*/  STL.64 [R1+0x9e8], R34 ;  /* 0x0009e82201007387 */ /* 0x0007e80000100a00 */
[----:B------:R-:W4:Y:S04]  /*1a720*/  LDL.LU.64 R112, [R1+0x940] ;  /* 0x0009400001707983 */ /* 0x000f280000300a00 */
[----:B------:R2:W-:Y:S01]  /*1a730*/  STL.64 [R1+0x9f0], R20 ;  /* 0x0009f01401007387 */ /* 0x0005e20000100a00 */
[----:B-----5:R-:W-:-:S03]  /*1a740*/  IMAD.WIDE R18, R0, 0x4, R16 ;  /* 0x0000000400127825 */ /* 0x020fc600078e0210 */
[----:B------:R1:W-:Y:S04]  /*1a750*/  LDGSTS.E [R2+0x12400], desc[UR74][R36.64], !P0 ;  /* 0x1240000024027fae */ /* 0x0003e8000c1a104a */
[----:B------:R-:W5:Y:S04]  /*1a760*/  LDL.LU.64 R16, [R1+0x938] ;  /* 0x0009380001107983 */ /* 0x000f680000300a00 */
[----:B------:R1:W-:Y:S04]  /*1a770*/  STL.64 [R1+0xa38], R18 ;  /* 0x000a381201007387 */ /* 0x0003e80000100a00 */
[----:B------:R3:W-:Y:S04]  /*1a780*/  LDGSTS.E [R2+0x12500], desc[UR74][R34.64], !P0 ;  /* 0x1250000022027fae */ /* 0x0007e8000c1a104a */
[----:B------:R-:W5:Y:S01]  /*1a790*/  LDL.LU.64 R176, [R1+0x8d0] ;  /* 0x0008d00001b07983 */ /* 0x000f620000300a00 */
[----:B------:R-:W-:-:S02]  /*1a7a0*/  VIADD R236, R239, 0xffffffb2 ;  /* 0xffffffb2efec7836 */ /* 0x000fc40000000000 */
[----:B------:R-:W2:Y:S01]  /*1a7b0*/  LDC R239, c[0x0][0x3a0] ;  /* 0x0000e800ffef7b82 */ /* 0x000ea20000000800 */
[----:B------:R2:W-:Y:S01]  /*1a7c0*/  LDGSTS.E [R2+0x12600], desc[UR74][R20.64], !P0 ;  /* 0x1260000014027fae */ /* 0x0005e2000c1a104a */
[----:B-1----:R-:W-:-:S04]  /*1a7d0*/  IMAD.WIDE R36, R0, 0x4, R80 ;  /* 0x0000000400247825 */ /* 0x002fc800078e0250 */
[----:B---3--:R-:W-:Y:S01]  /*1a7e0*/  IMAD.WIDE R34, R0, 0x4, R32 ;  /* 0x0000000400227825 */ /* 0x008fe200078e0220 */
[----:B------:R-:W-:Y:S01]  /*1a7f0*/  ISETP.GE.U32.AND P6, PT, R236, 0x7fffff73, PT ;  /* 0x7fffff73ec00780c */ /* 0x000fe20003fc6070 */
[----:B------:R-:W3:Y:S04]  /*1a800*/  LDL.LU.64 R32, [R1+0x8c8] ;  /* 0x0008c80001207983 */ /* 0x000ee80000300a00 */
[----:B------:R-:W-:Y:S04]  /*1a810*/  STL.64 [R1+0x9d0], R36 ;  /* 0x0009d02401007387 */ /* 0x000fe80000100a00 */
[----:B------:R-:W3:Y:S04]  /*1a820*/  LDL.LU.64 R96, [R1+0x8c0] ;  /* 0x0008c00001607983 */ /* 0x000ee80000300a00 */
[----:B------:R1:W-:Y:S04]  /*1a830*/  STL.64 [R1+0xa60], R34 ;  /* 0x000a602201007387 */ /* 0x0003e80000100a00 */
[----:B------:R-:W3:Y:S01]  /*1a840*/  LDL.LU.64 R80, [R1+0x8b8] ;  /* 0x0008b80001507983 */ /* 0x000ee20000300a00 */
[----:B------:R-:W-:-:S02]  /*1a850*/  VIADD R236, R237, 0xffffffae ;  /* 0xffffffaeedec7836 */ /* 0x000fc40000000000 */
[----:B------:R-:W1:Y:S01]  /*1a860*/  LDC R237, c[0x0][0x3a0] ;  /* 0x0000e800ffed7b82 */ /* 0x000e620000000800 */
[----:B------:R1:W-:Y:S02]  /*1a870*/  LDGSTS.E [R2+0x12700], desc[UR74][R18.64], !P0 ;  /* 0x1270000012027fae */ /* 0x0003e4000c1a104a */
[----:B------:R-:W-:Y:S02]  /*1a880*/  ISETP.GE.U32.AND P3, PT, R236, 0x7fffff6f, PT ;  /* 0x7fffff6fec00780c */ /* 0x000fe40003f66070 */
[----:B------:R-:W-:Y:S04]  /*1a890*/  LDGSTS.E [R2+0x13400], desc[UR74][R36.64], !P6 ;  /* 0x1340000024027fae */ /* 0x000fe8000f1a104a */
[----:B------:R1:W-:Y:S01]  /*1a8a0*/  LDGSTS.E [R2+0x13500], desc[UR74][R34.64], !P6 ;  /* 0x1350000022027fae */ /* 0x0003e2000f1a104a */
[----:B------:R-:W-:-:S02]  /*1a8b0*/  VIADD R236, R238, 0xffffffaa ;  /* 0xffffffaaeeec7836 */ /* 0x000fc40000000000 */
[----:B------:R-:W1:Y:S03]  /*1a8c0*/  LDC R238, c[0x0][0x3a0] ;  /* 0x0000e800ffee7b82 */ /* 0x000e660000000800 */
[----:B------:R-:W-:Y:S01]  /*1a8d0*/  ISETP.GE.U32.AND P4, PT, R236, 0x7fffff6b, PT ;  /* 0x7fffff6bec00780c */ /* 0x000fe20003f86070 */
[----:B--2---:R-:W-:-:S05]  /*1a8e0*/  IMAD.WIDE R20, R0, 0x4, R144 ;  /* 0x0000000400147825 */ /* 0x004fca00078e0290 */
[----:B------:R4:W-:Y:S04]  /*1a8f0*/  STL.64 [R1+0xa68], R20 ;  /* 0x000a681401007387 */ /* 0x0009e80000100a00 */
[----:B------:R4:W-:Y:S01]  /*1a900*/  LDGSTS.E [R2+0x13600], desc[UR74][R20.64], !P6 ;  /* 0x1360000014027fae */ /* 0x0009e2000f1a104a */
[----:B-1----:R-:W-:-:S05]  /*1a910*/  IMAD.WIDE R18, R0, 0x4, R64 ;  /* 0x0000000400127825 */ /* 0x002fca00078e0240 */
[----:B------:R1:W-:Y:S04]  /*1a920*/  STL.64 [R1+0xab8], R18 ;  /* 0x000ab81201007387 */ /* 0x0003e80000100a00 */
[----:B------:R-:W2:Y:S04]  /*1a930*/  LDL.LU.64 R160, [R1+0x850] ;  /* 0x0008500001a07983 */ /* 0x000ea80000300a00 */
[----:B------:R1:W-:Y:S04]  /*1a940*/  LDGSTS.E [R2+0x13700], desc[UR74][R18.64], !P6 ;  /* 0x1370000012027fae */ /* 0x0003e8000f1a104a */
[----:B------:R-:W2:Y:S01]  /*1a950*/  LDL.LU.64 R144, [R1+0x848] ;  /* 0x0008480001907983 */ /* 0x000ea20000300a00 */
[----:B------:R-:W-:-:S03]  /*1a960*/  IMAD.WIDE R34, R0, 0x4, R48 ;  /* 0x0000000400227825 */ /* 0x000fc600078e0230 */
[----:B------:R-:W2:Y:S04]  /*1a970*/  LDL.LU.64 R64, [R1+0x840] ;  /* 0x0008400001407983 */ /* 0x000ea80000300a00 */
[----:B------:R1:W-:Y:S04]  /*1a980*/  STL.64 [R1+0xb38], R34 ;  /* 0x000b382201007387 */ /* 0x0003e80000100a00 */
[----:B------:R-:W2:Y:S04]  /*1a990*/  LDL.LU.64 R48, [R1+0x838] ;  /* 0x0008380001307983 */ /* 0x000ea80000300a00 */
[----:B------:R1:W-:Y:S01]  /*1a9a0*/  LDGSTS.E [R2+0x14400], desc[UR74][R34.64], !P3 ;  /* 0x1440000022027fae */ /* 0x0003e2000d9a104a */
[----:B----4-:R-:W-:-:S04]  /*1a9b0*/  IMAD.WIDE R20, R0, 0x4, R128 ;  /* 0x0000000400147825 */ /* 0x010fc800078e0280 */
[C---:B-1----:R-:W-:Y:S01]  /*1a9c0*/  IMAD.WIDE R18, R0.reuse, 0x4, R112 ;  /* 0x0000000400127825 */ /* 0x042fe200078e0270 */
[----:B------:R-:W-:Y:S04]  /*1a9d0*/  STL.64 [R1+0xc70], R20 ;  /* 0x000c701401007387 */ /* 0x000fe80000100a00 */
[----:B------:R-:W-:Y:S04]  /*1a9e0*/  STL.64 [R1+0xc80], R18 ;  /* 0x000c801201007387 */ /* 0x000fe80000100a00 */
[----:B------:R1:W-:Y:S01]  /*1a9f0*/  LDGSTS.E [R2+0x14500], desc[UR74][R20.64], !P3 ;  /* 0x1450000014027fae */ /* 0x0003e2000d9a104a */
[----:B-----5:R-:W-:-:S03]  /*1aa00*/  IMAD.WIDE R16, R0, 0x4, R16 ;  /* 0x0000000400107825 */ /* 0x020fc600078e0210 */
[----:B------:R4:W-:Y:S04]  /*1aa10*/  LDGSTS.E [R2+0x14600], desc[UR74][R18.64], !P3 ;  /* 0x1460000012027fae */ /* 0x0009e8000d9a104a */
[----:B------:R5:W-:Y:S04]  /*1aa20*/  STL.64 [R1+0xcb0], R16 ;  /* 0x000cb01001007387 */ /* 0x000be80000100a00 */
[----:B------:R-:W2:Y:S04]  /*1aa30*/  LDL.LU.64 R128, [R1+0x7d0] ;  /* 0x0007d00001807983 */ /* 0x000ea80000300a00 */
[----:B------:R-:W2:Y:S04]  /*1aa40*/  LDL.LU.64 R112, [R1+0x7c8] ;  /* 0x0007c80001707983 */ /* 0x000ea80000300a00 */
[----:B------:R-:W-:Y:S01]  /*1aa50*/  LDGSTS.E [R2+0x14700], desc[UR74][R16.64], !P3 ;  /* 0x1470000010027fae */ /* 0x000fe2000d9a104a */
[----:B------:R-:W-:-:S05]  /*1aa60*/  IMAD.WIDE R34, R0, 0x4, R176 ;  /* 0x0000000400227825 */ /* 0x000fca00078e02b0 */
[----:B------:R1:W-:Y:S04]  /*1aa70*/  LDGSTS.E [R2+0x15400], desc[UR74][R34.64], !P4 ;  /* 0x1540000022027fae */ /* 0x0003e8000e1a104a */
[----:B-----5:R-:W5:Y:S04]  /*1aa80*/  LDL.LU.64 R16, [R1+0x7c0] ;  /* 0x0007c00001107983 */ /* 0x020f680000300a00 */
[----:B------:R-:W-:Y:S01]  /*1aa90*/  STL.64 [R1+0xcc0], R34 ;  /* 0x000cc02201007387 */ /* 0x000fe20000100a00 */
[----:B---3--:R-:W-:-:S04]  /*1aaa0*/  IMAD.WIDE R32, R0, 0x4, R32 ;  /* 0x0000000400207825 */ /* 0x008fc800078e0220 */
[C---:B-1----:R-:W-:Y:S01]  /*1aab0*/  IMAD.WIDE R20, R0.reuse, 0x4, R96 ;  /* 0x0000000400147825 */ /* 0x042fe200078e0260 */
[----:B------:R1:W-:Y:S04]  /*1aac0*/  STL.64 [R1+0xce8], R32 ;  /* 0x000ce82001007387 */ /* 0x0003e80000100a00 */
[----:B------:R3:W-:Y:S01]  /*1aad0*/  STL.64 [R1+0xd38], R20 ;  /* 0x000d381401007387 */ /* 0x0007e20000100a00 */
[----:B----4-:R-:W-:-:S03]  /*1aae0*/  IMAD.WIDE R18, R0, 0x4, R80 ;  /* 0x0000000400127825 */ /* 0x010fc600078e0250 */
[----:B------:R-:W4:Y:S04]  /*1aaf0*/  LDL.LU.64 R96, [R1+0x7b8] ;  /* 0x0007b80001607983 */ /* 0x000f280000300a00 */
[----:B------:R1:W-:Y:S04]  /*1ab00*/  STL.64 [R1+0xd60], R18 ;  /* 0x000d601201007387 */ /* 0x0003e80000100a00 */
[----:B------:R-:W4:Y:S04]  /*1ab10*/  LDL.LU.64 R80, [R1+0x750] ;  /* 0x0007500001507983 */ /* 0x000f280000300a00 */
[----:B------:R-:W-:Y:S01]  /*1ab20*/  LDGSTS.E [R2+0x15500], desc[UR74][R32.64], !P4 ;  /* 0x1550000020027fae */ /* 0x000fe2000e1a104a */
[----:B------:R-:W-:-:S02]  /*1ab30*/  VIADD R236, R240, 0xffffffa6 ;  /* 0xffffffa6f0ec7836 */ /* 0x000fc40000000000 */
[----:B------:R-:W2:Y:S01]  /*1ab40*/  LDC R240, c[0x0][0x3a0] ;  /* 0x0000e800fff07b82 */ /* 0x000ea20000000800 */
[----:B------:R3:W-:Y:S04]  /*1ab50*/  LDGSTS.E [R2+0x15600], desc[UR74][R20.64], !P4 ;  /* 0x1560000014027fae */ /* 0x0007e8000e1a104a */
[----:B-1----:R-:W4:Y:S01]  /*1ab60*/  LDL.LU.64 R32, [R1+0x748] ;  /* 0x0007480001207983 */ /* 0x002f220000300a00 */
[----:B------:R-:W-:-:S03]  /*1ab70*/  ISETP.GE.U32.AND P5, PT, R236, 0x7fffff67, PT ;  /* 0x7fffff67ec00780c */ /* 0x000fc60003fa6070 */
[----:B------:R1:W-:Y:S01]  /*1ab80*/  LDGSTS.E [R2+0x15700], desc[UR74][R18.64], !P4 ;  /* 0x1570000012027fae */ /* 0x0003e2000e1a104a */
[----:B------:R-:W-:Y:S02]  /*1ab90*/  VIADD R236, R237, 0xffffffa2 ;  /* 0xffffffa2edec7836 */ /* 0x000fe40000000000 */
[----:B------:R-:W1:Y:S03]  /*1aba0*/  LDC R237, c[0x0][0x3a0] ;  /* 0x0000e800ffed7b82 */ /* 0x000e660000000800 */
[----:B------:R-:W-:Y:S01]  /*1abb0*/  ISETP.GE.U32.AND P2, PT, R236, 0x7fffff63, PT ;  /* 0x7fffff63ec00780c */ /* 0x000fe20003f46070 */
[----:B--2---:R-:W-:-:S05]  /*1abc0*/  IMAD.WIDE R36, R0, 0x4, R160 ;  /* 0x0000000400247825 */ /* 0x004fca00078e02a0 */
[----:B------:R2:W-:Y:S01]  /*1abd0*/  STL.64 [R1+0xd98], R36 ;  /* 0x000d982401007387 */ /* 0x0005e20000100a00 */
[----:B------:R-:W-:-:S03]  /*1abe0*/  IMAD.WIDE R34, R0, 0x4, R144 ;  /* 0x0000000400227825 */ /* 0x000fc600078e0290 */
[----:B------:R2:W-:Y:S01]  /*1abf0*/  LDGSTS.E [R2+0x16400], desc[UR74][R36.64], !P5 ;  /* 0x1640000024027fae */ /* 0x0005e2000e9a104a */
[----:B---3--:R-:W-:-:S03]  /*1ac00*/  IMAD.WIDE R20, R0, 0x4, R64 ;  /* 0x0000000400147825 */ /* 0x008fc600078e0240 */
[----:B------:R3:W-:Y:S04]  /*1ac10*/  LDGSTS.E [R2+0x16500], desc[UR74][R34.64], !P5 ;  /* 0x1650000022027fae */ /* 0x0007e8000e9a104a */
[----:B------:R-:W4:Y:S01]  /*1ac20*/  LDL.LU.64 R64, [R1+0x740] ;  /* 0x0007400001407983 */ /* 0x000f220000300a00 */
[----:B-1----:R-:W-:-:S03]  /*1ac30*/  IMAD.WIDE R18, R0, 0x4, R48 ;  /* 0x0000000400127825 */ /* 0x002fc600078e0230 */
[----:B------:R3:W-:Y:S04]  /*1ac40*/  STL.64 [R1+0xdd0], R34 ;  /* 0x000dd02201007387 */ /* 0x0007e80000100a00 */
[----:B------:R-:W4:Y:S04]  /*1ac50*/  LDL.LU.64 R48, [R1+0x738] ;  /* 0x0007380001307983 */ /* 0x000f280000300a00 */
[----:B------:R5:W-:Y:S04]  /*1ac60*/  STL.64 [R1+0xe08], R20 ;  /* 0x000e081401007387 */ /* 0x000be80000100a00 */
[----:B------:R1:W-:Y:S04]  /*1ac70*/  STL.64 [R1+0xe60], R18 ;  /* 0x000e601201007387 */ /* 0x0003e80000100a00 */
[----:B------:R5:W-:Y:S04]  /*1ac80*/  LDGSTS.E [R2+0x16600], desc[UR74][R20.64], !P5 ;  /* 0x1660000014027fae */ /* 0x000be8000e9a104a */
[----:B------:R-:W4:Y:S04]  /*1ac90*/  LDL.LU.64 R192, [R1+0x6d0] ;  /* 0x0006d00001c07983 */ /* 0x000f280000300a00 */
[----:B------:R1:W-:Y:S01]  /*1aca0*/  LDGSTS.E [R2+0x16700], desc[UR74][R18.64], !P5 ;  /* 0x1670000012027fae */ /* 0x0003e2000e9a104a */
[----:B--2---:R-:W-:-:S04]  /*1acb0*/  IMAD.WIDE R36, R0, 0x4, R128 ;  /* 0x0000000400247825 */ /* 0x004fc800078e0280 */
[C---:B---3--:R-:W-:Y:S01]  /*1acc0*/  IMAD.WIDE R34, R0.reuse, 0x4, R112 ;  /* 0x0000000400227825 */ /* 0x048fe200078e0270 */
[----:B------:R-:W-:Y:S04]  /*1acd0*/  STL.64 [R1+0xe78], R36 ;  /* 0x000e782401007387 */ /* 0x000fe80000100a00 */
[----:B------:R-:W2:Y:S04]  /*1ace0*/  LDL.LU.64 R128, [R1+0x6c8] ;  /* 0x0006c80001807983 */ /* 0x000ea80000300a00 */
[----:B------:R3:W-:Y:S04]  /*1acf0*/  STL.64 [R1+0xeb8], R34 ;  /* 0x000eb82201007387 */ /* 0x0007e80000100a00 */
[----:B------:R-:W2:Y:S01]  /*1ad00*/  LDL.LU.64 R112, [R1+0x6c0] ;  /* 0x0006c00001707983 */ /* 0x000ea20000300a00 */
[----:B-----5:R-:W-:-:S03]  /*1ad10*/  IMAD.WIDE R20, R0, 0x4, R16 ;  /* 0x0000000400147825 */ /* 0x020fc600078e0210 */
[----:B------:R-:W-:Y:S04]  /*1ad20*/  LDGSTS.E [R2+0x17400], desc[UR74][R36.64], !P2 ;  /* 0x1740000024027fae */ /* 0x000fe8000d1a104a */
[----:B------:R5:W-:Y:S04]  /*1ad30*/  STL.64 [R1+0x1040], R20 ;  /* 0x0010401401007387 */ /* 0x000be80000100a00 */
[----:B------:R-:W2:Y:S04]  /*1ad40*/  LDL.LU.64 R16, [R1+0x6b8] ;  /* 0x0006b80001107983 */ /* 0x000ea80000300a00 */
[----:B------:R3:W-:Y:S01]  /*1ad50*/  LDGSTS.E [R2+0x17500], desc[UR74][R34.64], !P2 ;  /* 0x1750000022027fae */ /* 0x0007e2000d1a104a */
[----:B----4-:R-:W-:-:S03]  /*1ad60*/  IMAD.WIDE R32, R0, 0x4, R32 ;  /* 0x0000000400207825 */ /* 0x010fc600078e0220 */
[----:B------:R5:W-:Y:S01]  /*1ad70*/  LDGSTS.E [R2+0x17600], desc[UR74][R20.64], !P2 ;  /* 0x1760000014027fae */ /* 0x000be2000d1a104a */
[----:B-1----:R-:W-:-:S04]  /*1ad80*/  IMAD.WIDE R18, R0, 0x4, R96 ;  /* 0x0000000400127825 */ /* 0x002fc800078e0260 */
[----:B---3--:R-:W-:Y:S01]  /*1ad90*/  IMAD.WIDE R34, R0, 0x4, R80 ;  /* 0x0000000400227825 */ /* 0x008fe200078e0250 */
[----:B------:R1:W-:Y:S04]  /*1ada0*/  STL.64 [R1+0x1058], R18 ;  /* 0x0010581201007387 */ /* 0x0003e80000100a00 */
[----:B------:R-:W3:Y:S04]  /*1adb0*/  LDL.LU.64 R176, [R1+0x670] ;  /* 0x0006700001b07983 */ /* 0x000ee80000300a00 */
[----:B------:R-:W4:Y:S04]  /*1adc0*/  LDL.LU.64 R160, [R1+0x668] ;  /* 0x0006680001a07983 */ /* 0x000f280000300a00 */
[----:B------:R1:W-:Y:S04]  /*1add0*/  STL.64 [R1+0x1090], R34 ;  /* 0x0010902201007387 */ /* 0x0003e80000100a00 */
[----:B------:R-:W4:Y:S04]  /*1ade0*/  LDL.LU.64 R96, [R1+0x660] ;  /* 0x0006600001607983 */ /* 0x000f280000300a00 */
[----:B------:R1:W-:Y:S04]  /*1adf0*/  STL.64 [R1+0x10b8], R32 ;  /* 0x0010b82001007387 */ /* 0x0003e80000100a00 */
[----:B------:R-:W4:Y:S01]  /*1ae00*/  LDL.LU.64 R80, [R1+0x658] ;  /* 0x0006580001507983 */ /* 0x000f220000300a00 */
[----:B------:R-:W-:-:S02]  /*1ae10*/  VIADD R236, R239, 0xffffff9e ;  /* 0xffffff9eefec7836 */ /* 0x000fc40000000000 */
[----:B------:R-:W1:Y:S01]  /*1ae20*/  LDC R239, c[0x0][0x3a0] ;  /* 0x0000e800ffef7b82 */ /* 0x000e620000000800 */
[----:B------:R1:W-:Y:S02]  /*1ae30*/  LDGSTS.E [R2+0x17700], desc[UR74][R18.64], !P2 ;  /* 0x1770000012027fae */ /* 0x0003e4000d1a104a */
[----:B------:R-:W-:Y:S02]  /*1ae40*/  ISETP.GE.U32.AND P0, PT, R236, 0x7fffff5f, PT ;  /* 0x7fffff5fec00780c */ /* 0x000fe40003f06070 */
[----:B------:R-:W-:-:S03]  /*1ae50*/  IADD3 R236, PT, PT, R240, -0x66, RZ ;  /* 0xffffff9af0ec7810 */ /* 0x000fc60007ffe0ff */
[----:B------:R-:W1:Y:S01]  /*1ae60*/  LDC R240, c[0x0][0x3a0] ;  /* 0x0000e800fff07b82 */ /* 0x000e620000000800 */
[----:B------:R-:W-:-:S07]  /*1ae70*/  ISETP.GE.U32.AND P6, PT, R236, 0x7fffff5b, PT ;  /* 0x7fffff5bec00780c */ /* 0x000fce0003fc6070 */
[----:B------:R1:W-:Y:S04]  /*1ae80*/  LDGSTS.E [R2+0x18400], desc[UR74][R34.64], !P0 ;  /* 0x1840000022027fae */ /* 0x0003e8000c1a104a */
[----:B------:R-:W-:Y:S01]  /*1ae90*/  LDGSTS.E [R2+0x18500], desc[UR74][R32.64], !P0 ;  /* 0x1850000020027fae */ /* 0x000fe2000c1a104a */
[----:B-----5:R-:W-:-:S04]  /*1aea0*/  IMAD.WIDE R20, R0, 0x4, R64 ;  /* 0x0000000400147825 */ /* 0x020fc800078e0240 */
[C---:B-1----:R-:W-:Y:S01]  /*1aeb0*/  IMAD.WIDE R18, R0.reuse, 0x4, R48 ;  /* 0x0000000400127825 */ /* 0x042fe200078e0230 */
[----:B------:R2:W-:Y:S04]  /*1aec0*/  STL.64 [R1+0x1110], R20 ;  /* 0x0011101401007387 */ /* 0x0005e80000100a00 */
[----:B------:R1:W-:Y:S04]  /*1aed0*/  STL.64 [R1+0x1138], R18 ;  /* 0x0011381201007387 */ /* 0x0003e80000100a00 */
[----:B------:R-:W5:Y:S04]  /*1aee0*/  LDL.LU.64 R144, [R1+0x610] ;  /* 0x0006100001907983 */ /* 0x000f680000300a00 */
[----:B------:R2:W-:Y:S01]  /*1aef0*/  LDGSTS.E [R2+0x18600], desc[UR74][R20.64], !P0 ;  /* 0x1860000014027fae */ /* 0x0005e2000c1a104a */
[----:B------:R-:W-:-:S03]  /*1af00*/  IMAD.WIDE R34, R0, 0x4, R192 ;  /* 0x0000000400227825 */ /* 0x000fc600078e02c0 */
[----:B------:R-:W5:Y:S04]  /*1af10*/  LDL.LU.64 R64, [R1+0x608] ;  /* 0x0006080001407983 */ /* 0x000f680000300a00 */
[----:B------:R1:W-:Y:S04]  /*1af20*/  LDGSTS.E [R2+0x18700], desc[UR74][R18.64], !P0 ;  /* 0x1870000012027fae */ /* 0x0003e8000c1a104a */
[----:B------:R-:W5:Y:S04]  /*1af30*/  LDL.LU.64 R48, [R1+0x600] ;  /* 0x0006000001307983 */ /* 0x000f680000300a00 */
[----:B------:R-:W5:Y:S04]  /*1af40*/  LDL.LU.64 R32, [R1+0x5f8] ;  /* 0x0005f80001207983 */ /* 0x000f680000300a00 */
[----:B------:R-:W-:Y:S04]  /*1af50*/  STL.64 [R1+0x1190], R34 ;  /* 0x0011902201007387 */ /* 0x000fe80000100a00 */
[----:B------:R4:W-:Y:S01]  /*1af60*/  LDGSTS.E [R2+0x19400], desc[UR74][R34.64], !P6 ;  /* 0x1940000022027fae */ /* 0x0009e2000f1a104a */
[----:B--2---:R-:W-:-:S04]  /*1af70*/  IMAD.WIDE R20, R0, 0x4, R128 ;  /* 0x0000000400147825 */ /* 0x004fc800078e0280 */
[C---:B-1----:R-:W-:Y:S01]  /*1af80*/  IMAD.WIDE R18, R0.reuse, 0x4, R112 ;  /* 0x0000000400127825 */ /* 0x042fe200078e0270 */
[----:B------:R-:W-:Y:S04]  /*1af90*/  STL.64 [R1+0x11c8], R20 ;  /* 0x0011c81401007387 */ /* 0x000fe80000100a00 */
[----:B------:R-:W-:Y:S04]  /*1afa0*/  STL.64 [R1+0x1200], R18 ;  /* 0x0012001201007387 */ /* 0x000fe80000100a00 */
[----:B------:R1:W-:Y:S01]  /*1afb0*/  LDGSTS.E [R2+0x19500], desc[UR74][R20.64], !P6 ;  /* 0x1950000014027fae */ /* 0x0003e2000f1a104a */
[----:B------:R-:W-:-:S03]  /*1afc0*/  IMAD.WIDE R16, R0, 0x4, R16 ;  /* 0x0000000400107825 */ /* 0x000fc600078e0210 */
[----:B------:R2:W-:Y:S04]  /*1afd0*/  LDGSTS.E [R2+0x19600], desc[UR74][R18.64], !P6 ;  /* 0x1960000012027fae */ /* 0x0005e8000f1a104a */
[----:B------:R1:W-:Y:S04]  /*1afe0*/  STL.64 [R1+0x1218], R16 ;  /* 0x0012181001007387 */ /* 0x0003e80000100a00 */
[----:B------:R-:W5:Y:S04]  /*1aff0*/  LDL.LU.64 R128, [R1+0x5b0] ;  /* 0x0005b00001807983 */ /* 0x000f680000300a00 */
[----:B------:R-:W5:Y:S04]  /*1b000*/  LDL.LU.64 R112, [R1+0x5a8] ;  /* 0x0005a80001707983 */ /* 0x000f680000300a00 */
[----:B------:R-:W-:Y:S04]  /*1b010*/  LDGSTS.E [R2+0x19700], desc[UR74][R16.64], !P6 ;  /* 0x1970000010027fae */ /* 0x000fe8000f1a104a */
[----:B-1----:R-:W5:Y:S01]  /*1b020*/  LDL.LU.64 R16, [R1+0x5a0] ;  /* 0x0005a00001107983 */ /* 0x002f620000300a00 */
[----:B---3--:R-:W-:-:S04]  /*1b030*/  IMAD.WIDE R36, R0, 0x4, R176 ;  /* 0x0000000400247825 */ /* 0x008fc800078e02b0 */
[C---:B----4-:R-:W-:Y:S01]  /*1b040*/  IMAD.WIDE R34, R0.reuse, 0x4, R160 ;  /* 0x0000000400227825 */ /* 0x050fe200078e02a0 */
[----:B------:R5:W-:Y:S03]  /*1b050*/  STL.64 [R1+0x1260], R36 ;  /* 0x0012602401007387 */ /* 0x000be60000100a00 */
[C---:B------:R-:W-:Y:S01]  /*1b060*/  IMAD.WIDE R20, R0.reuse, 0x4, R96 ;  /* 0x0000000400147825 */ /* 0x040fe200078e0260 */
[----:B------:R1:W-:Y:S04]  /*1b070*/  STL.64 [R1+0x1288], R34 ;  /* 0x0012882201007387 */ /* 0x0003e80000100a00 */
[----:B------:R3:W-:Y:S04]  /*1b080*/  STL.64 [R1+0x12a0], R20 ;  /* 0x0012a01401007387 */ /* 0x0007e80000100a00 */
[----:B------:R-:W4:Y:S01]  /*1b090*/  LDL.LU.64 R96, [R1+0x598] ;  /* 0x0005980001607983 */ /* 0x000f220000300a00 */
[----:B--2---:R-:W-:-:S05]  /*1b0a0*/  IMAD.WIDE R18, R0, 0x4, R80 ;  /* 0x0000000400127825 */ /* 0x004fca00078e0250 */
[----:B------:R2:W-:Y:S04]  /*1b0b0*/  STL.64 [R1+0x1378], R18 ;  /* 0x0013781201007387 */ /* 0x0005e80000100a00 */
[----:B------:R-:W4:Y:S01]  /*1b0c0*/  LDL.LU.64 R80, [R1+0x550] ;  /* 0x0005500001507983 */ /* 0x000f220000300a00 */
[----:B------:R-:W-:Y:S02]  /*1b0d0*/  VIADD R236, R238, 0xffffff96 ;  /* 0xffffff96eeec7836 */ /* 0x000fe40000000000 */
[----:B------:R-:W1:Y:S03]  /*1b0e0*/  LDC R238, c[0x0][0x3a0] ;  /* 0x0000e800ffee7b82 */ /* 0x000e660000000800 */
[----:B------:R-:W-:Y:S01]  /*1b0f0*/  ISETP.GE.U32.AND P3, PT, R236, 0x7fffff57, PT ;  /* 0x7fffff57ec00780c */ /* 0x000fe20003f66070 */
[----:B------:R-:W-:-:S04]  /*1b100*/  VIADD R236, R237, 0xffffff92 ;  /* 0xffffff92edec7836 */ /* 0x000fc80000000000 */
[----:B------:R-:W1:Y:S01]  /*1b110*/  LDC R237, c[0x0][0x3a0] ;  /* 0x0000e800ffed7b82 */ /* 0x000e620000000800 */
[----:B------:R-:W-:-:S07]  /*1b120*/  ISETP.GE.U32.AND P4, PT, R236, 0x7fffff53, PT ;  /* 0x7fffff53ec00780c */ /* 0x000fce0003f86070 */
[----:B------:R5:W-:Y:S04]  /*1b130*/  LDGSTS.E [R2+0x1a400], desc[UR74][R36.64], !P3 ;  /* 0x1a40000024027fae */ /* 0x000be8000d9a104a */
[----:B------:R1:W-:Y:S04]  /*1b140*/  LDGSTS.E [R2+0x1a500], desc[UR74][R34.64], !P3 ;  /* 0x1a50000022027fae */ /* 0x0003e8000d9a104a */
[----:B------:R3:W-:Y:S04]  /*1b150*/  LDGSTS.E [R2+0x1a600], desc[UR74][R20.64], !P3 ;  /* 0x1a60000014027fae */ /* 0x0007e8000d9a104a */
[----:B------:R2:W-:Y:S01]  /*1b160*/  LDGSTS.E [R2+0x1a700], desc[UR74][R18.64], !P3 ;  /* 0x1a70000012027fae */ /* 0x0005e2000d9a104a */
[----:B------:R-:W-:-:S02]  /*1b170*/  VIADD R236, R240, 0xffffff8e ;  /* 0xffffff8ef0ec7836 */ /* 0x000fc40000000000 */
[----:B------:R-:W1:Y:S03]  /*1b180*/  LDC R240, c[0x0][0x3a0] ;  /* 0x0000e800fff07b82 */ /* 0x000e660000000800 */
[----:B------:R-:W-:Y:S01]  /*1b190*/  ISETP.GE.U32.AND P5, PT, R236, 0x7fffff4f, PT ;  /* 0x7fffff4fec00780c */ /* 0x000fe20003fa6070 */
[----:B-----5:R-:W-:-:S05]  /*1b1a0*/  IMAD.WIDE R36, R0, 0x4, R144 ;  /* 0x0000000400247825 */ /* 0x020fca00078e0290 */
[----:B------:R5:W-:Y:S01]  /*1b1b0*/  STL.64 [R1+0x13b8], R36 ;  /* 0x0013b82401007387 */ /* 0x000be20000100a00 */
[----:B-1----:R-:W-:-:S03]  /*1b1c0*/  IMAD.WIDE R34, R0, 0x4, R64 ;  /* 0x0000000400227825 */ /* 0x002fc600078e0240 */
[----:B------:R5:W-:Y:S04]  /*1b1d0*/  LDGSTS.E [R2+0x1b400], desc[UR74][R36.64], !P4 ;  /* 0x1b40000024027fae */ /* 0x000be8000e1a104a */
[----:B------:R1:W-:Y:S01]  /*1b1e0*/  LDGSTS.E [R2+0x1b500], desc[UR74][R34.64], !P4 ;  /* 0x1b50000022027fae */ /* 0x0003e2000e1a104a */
[----:B---3--:R-:W-:-:S04]  /*1b1f0*/  IMAD.WIDE R20, R0, 0x4, R48 ;  /* 0x0000000400147825 */ /* 0x008fc800078e0230 */
[C---:B--2---:R-:W-:Y:S01]  /*1b200*/  IMAD.WIDE R18, R0.reuse, 0x4, R32 ;  /* 0x0000000400127825 */ /* 0x044fe200078e0220 */
[----:B------:R2:W-:Y:S04]  /*1b210*/  LDGSTS.E [R2+0x1b600], desc[UR74][R20.64], !P4 ;  /* 0x1b60000014027fae */ /* 0x0005e8000e1a104a */
[----:B------:R-:W3:Y:S04]  /*1b220*/  LDL.LU.64 R32, [R1+0x548] ;  /* 0x0005480001207983 */ /* 0x000ee80000300a00 */
[----:B------:R1:W-:Y:S04]  /*1b230*/  STL.64 [R1+0x13e0], R34 ;  /* 0x0013e02201007387 */ /* 0x0003e80000100a00 */
[----:B------:R-:W3:Y:S04]  /*1b240*/  LDL.LU.64 R64, [R1+0x540] ;  /* 0x0005400001407983 */ /* 0x000ee80000300a00 */
[----:B------:R2:W-:Y:S04]  /*1b250*/  STL.64 [R1+0x13f8], R20 ;  /* 0x0013f81401007387 */ /* 0x0005e80000100a00 */
[----:B------:R-:W3:Y:S04]  /*1b260*/  LDL.LU.64 R48, [R1+0x538] ;  /* 0x0005380001307983 */ /* 0x000ee80000300a00 */
[----:B------:R4:W-:Y:S04]  /*1b270*/  STL.64 [R1+0x1410], R18 ;  /* 0x0014101201007387 */ /* 0x0009e80000100a00 */
[----:B------:R-:W3:Y:S04]  /*1b280*/  LDL.LU.64 R192, [R1+0x4f0] ;  /* 0x0004f00001c07983 */ /* 0x000ee80000300a00 */
[----:B------:R4:W-:Y:S01]  /*1b290*/  LDGSTS.E [R2+0x1b700], desc[UR74][R18.64], !P4 ;  /* 0x1b70000012027fae */ /* 0x0009e2000e1a104a */
[----:B-----5:R-:W-:-:S04]  /*1b2a0*/  IMAD.WIDE R36, R0, 0x4, R128 ;  /* 0x0000000400247825 */ /* 0x020fc800078e0280 */
[C---:B-1----:R-:W-:Y:S01]  /*1b2b0*/  IMAD.WIDE R34, R0.reuse, 0x4, R112 ;  /* 0x0000000400227825 */ /* 0x042fe200078e0270 */
[----:B------:R-:W-:Y:S04]  /*1b2c0*/  STL.64 [R1+0x1428], R36 ;  /* 0x0014282401007387 */ /* 0x000fe80000100a00 */
[----:B------:R-:W5:Y:S04]  /*1b2d0*/  LDL.LU.64 R176, [R1+0x4e8] ;  /* 0x0004e80001b07983 */ /* 0x000f680000300a00 */
[----:B------:R1:W-:Y:S04]  /*1b2e0*/  STL.64 [R1+0x1440], R34 ;  /* 0x0014402201007387 */ /* 0x0003e80000100a00 */
[----:B------:R-:W5:Y:S01]  /*1b2f0*/  LDL.LU.64 R112, [R1+0x4e0] ;  /* 0x0004e00001707983 */ /* 0x000f620000300a00 */
[----:B--2---:R-:W-:-:S03]  /*1b300*/  IMAD.WIDE R20, R0, 0x4, R16 ;  /* 0x0000000400147825 */ /* 0x004fc600078e0210 */
[----:B------:R-:W-:Y:S04]  /*1b310*/  LDGSTS.E [R2+0x1c400], desc[UR74][R36.64], !P5 ;  /* 0x1c40000024027fae */ /* 0x000fe8000e9a104a */
[----:B------:R2:W-:Y:S04]  /*1b320*/  STL.64 [R1+0x1458], R20 ;  /* 0x0014581401007387 */ /* 0x0005e80000100a00 */
[----:B------:R-:W5:Y:S04]  /*1b330*/  LDL.LU.64 R16, [R1+0x4d8] ;  /* 0x0004d80001107983 */ /* 0x000f680000300a00 */
[----:B------:R1:W-:Y:S01]  /*1b340*/  LDGSTS.E [R2+0x1c500], desc[UR74][R34.64], !P5 ;  /* 0x1c50000022027fae */ /* 0x0003e2000e9a104a */
[----:B------:R-:W-:-:S02]  /*1b350*/  VIADD R236, R239, 0xffffff8a ;  /* 0xffffff8aefec7836 */ /* 0x000fc40000000000 */
[----:B------:R-:W1:Y:S01]  /*1b360*/  LDC R239, c[0x0][0x3a0] ;  /* 0x0000e800ffef7b82 */ /* 0x000e620000000800 */
[----:B------:R2:W-:Y:S01]  /*1b370*/  LDGSTS.E [R2+0x1c600], desc[UR74][R20.64], !P5 ;  /* 0x1c60000014027fae */ /* 0x0005e2000e9a104a */
[----:B----4-:R-:W-:-:S05]  /*1b380*/  IMAD.WIDE R18, R0, 0x4, R96 ;  /* 0x0000000400127825 */ /* 0x010fca00078e0260 */
[----:B------:R4:W-:Y:S04]  /*1b390*/  STL.64 [R1+0x1470], R18 ;  /* 0x0014701201007387 */ /* 0x0009e80000100a00 */
[----:B------:R-:W5:Y:S01]  /*1b3a0*/  LDL.LU.64 R160, [R1+0x490] ;  /* 0x0004900001a07983 */ /* 0x000f620000300a00 */
[----:B-1----:R-:W-:-:S03]  /*1b3b0*/  IMAD.WIDE R34, R0, 0x4, R80 ;  /* 0x0000000400227825 */ /* 0x002fc600078e0250 */
[----:B------:R-:W5:Y:S04]  /*1b3c0*/  LDL.LU.64 R144, [R1+0x488] ;  /* 0x0004880001907983 */ /* 0x000f680000300a00 */
[----:B------:R-:W5:Y:S04]  /*1b3d0*/  LDL.LU.64 R96, [R1+0x480] ;  /* 0x0004800001607983 */ /* 0x000f680000300a00 */
[----:B------:R1:W-:Y:S04]  /*1b3e0*/  STL.64 [R1+0x1488], R34 ;  /* 0x0014882201007387 */ /* 0x0003e80000100a00 */
[----:B------:R-:W5:Y:S01]  /*1b3f0*/  LDL.LU.64 R80, [R1+0x478] ;  /* 0x0004780001507983 */ /* 0x000f620000300a00 */
[----:B------:R-:W-:Y:S01]  /*1b400*/  ISETP.GE.U32.AND P2, PT, R236, 0x7fffff4b, PT ;  /* 0x7fffff4bec00780c */ /* 0x000fe20003f46070 */
[----:B------:R-:W-:-:S02]  /*1b410*/  VIADD R236, R238, 0xffffff86 ;  /* 0xffffff86eeec7836 */ /* 0x000fc40000000000 */
[----:B------:R4:W-:Y:S01]  /*1b420*/  LDGSTS.E [R2+0x1c700], desc[UR74][R18.64], !P5 ;  /* 0x1c70000012027fae */ /* 0x0009e2000e9a104a */
[----:B------:R-:W1:Y:S02]  /*1b430*/  LDC R238, c[0x0][0x3a0] ;  /* 0x0000e800ffee7b82 */ /* 0x000e640000000800 */
[----:B------:R-:W-:-:S07]  /*1b440*/  ISETP.GE.U32.AND P0, PT, R236, 0x7fffff47, PT ;  /* 0x7fffff47ec00780c */ /* 0x000fce0003f06070 */
[----:B------:R1:W-:Y:S01]  /*1b450*/  LDGSTS.E [R2+0x1d400], desc[UR74][R34.64], !P2 ;  /* 0x1d40000022027fae */ /* 0x0003e2000d1a104a */
[----:B---3--:R-:W-:-:S04]  /*1b460*/  IMAD.WIDE R32, R0, 0x4, R32 ;  /* 0x0000000400207825 */ /* 0x008fc800078e0220 */
[C---:B--2---:R-:W-:Y:S01]  /*1b470*/  IMAD.WIDE R20, R0.reuse, 0x4, R64 ;  /* 0x0000000400147825 */ /* 0x044fe200078e0240 */
[----:B------:R2:W-:Y:S03]  /*1b480*/  STL.64 [R1+0x14a0], R32 ;  /* 0x0014a02001007387 */ /* 0x0005e60000100a00 */
[C---:B----4-:R-:W-:Y:S01]  /*1b490*/  IMAD.WIDE R18, R0.reuse, 0x4, R48 ;  /* 0x0000000400127825 */ /* 0x050fe200078e0230 */
[----:B------:R5:W-:Y:S04]  /*1b4a0*/  STL.64 [R1+0x14b8], R20 ;  /* 0x0014b81401007387 */ /* 0x000be80000100a00 */
[----:B------:R3:W-:Y:S04]  /*1b4b0*/  STL.64 [R1+0x14d0], R18 ;  /* 0x0014d01201007387 */ /* 0x0007e80000100a00 */
[----:B------:R-:W4:Y:S01]  /*1b4c0*/  LDL.LU.64 R128, [R1+0xb30] ;  /* 0x000b300001807983 */ /* 0x000f220000300a00 */
[----:B-1----:R-:W-:-:S03]  /*1b4d0*/  IMAD.WIDE R34, R0, 0x4, R192 ;  /* 0x0000000400227825 */ /* 0x002fc600078e02c0 */
[----:B------:R-:W-:Y:S04]  /*1b4e0*/  LDGSTS.E [R2+0x1d500], desc[UR74][R32.64], !P2 ;  /* 0x1d50000020027fae */ /* 0x000fe8000d1a104a */
[----:B------:R5:W-:Y:S04]  /*1b4f0*/  LDGSTS.E [R2+0x1d600], desc[UR74][R20.64], !P2 ;  /* 0x1d60000014027fae */ /* 0x000be8000d1a104a */
[----:B------:R-:W4:Y:S04]  /*1b500*/  LDL.LU.64 R64, [R1+0xb28] ;  /* 0x000b280001407983 */ /* 0x000f280000300a00 */
[----:B------:R3:W-:Y:S04]  /*1b510*/  LDGSTS.E [R2+0x1d700], desc[UR74][R18.64], !P2 ;  /* 0x1d70000012027fae */ /* 0x0007e8000d1a104a */
[----:B------:R-:W4:Y:S04]  /*1b520*/  LDL.LU.64 R48, [R1+0xb20] ;  /* 0x000b200001307983 */ /* 0x000f280000300a00 */
[----:B--2---:R-:W2:Y:S01]  /*1b530*/  LDL.LU.64 R32, [R1+0xb18] ;  /* 0x000b180001207983 */ /* 0x004ea20000300a00 */
[----:B-----5:R-:W-:-:S03]  /*1b540*/  IMAD.WIDE R20, R0, 0x4, R176 ;  /* 0x0000000400147825 */ /* 0x020fc600078e02b0 */
[----:B------:R-:W-:Y:S01]  /*1b550*/  STL.64 [R1+0x14e0], R34 ;  /* 0x0014e02201007387 */ /* 0x000fe20000100a00 */
[----:B---3--:R-:W-:-:S03]  /*1b560*/  IMAD.WIDE R18, R0, 0x4, R112 ;  /* 0x0000000400127825 */ /* 0x008fc600078e0270 */
[----:B------:R-:W-:Y:S04]  /*1b570*/  STL.64 [R1+0x14f0], R20 ;  /* 0x0014f01401007387 */ /* 0x000fe80000100a00 */
[----:B------:R-:W-:Y:S04]  /*1b580*/  STL.64 [R1+0x1500], R18 ;  /* 0x0015001201007387 */ /* 0x000fe80000100a00 */
[----:B------:R1:W-:Y:S01]  /*1b590*/  LDGSTS.E [R2+0x1e400], desc[UR74][R34.64], !P0 ;  /* 0x1e40000022027fae */ /* 0x0003e2000c1a104a */
[----:B------:R-:W-:-:S03]  /*1b5a0*/  IMAD.WIDE R16, R0, 0x4, R16 ;  /* 0x0000000400107825 */ /* 0x000fc600078e0210 */
[----:B------:R3:W-:Y:S04]  /*1b5b0*/  LDGSTS.E [R2+0x1e500], desc[UR74][R20.64], !P0 ;  /* 0x1e50000014027fae */ /* 0x0007e8000c1a104a */
[----:B------:R5:W-:Y:S04]  /*1b5c0*/  STL.64 [R1+0x1510], R16 ;  /* 0x0015101001007387 */ /* 0x000be80000100a00 */
[----:B------:R-:W2:Y:S04]  /*1b5d0*/  LDL.LU.64 R112, [R1+0xab0] ;  /* 0x000ab00001707983 */ /* 0x000ea80000300a00 */
[----:B------:R1:W-:Y:S04]  /*1b5e0*/  LDGSTS.E [R2+0x1e600], desc[UR74][R18.64], !P0 ;  /* 0x1e60000012027fae */ /* 0x0003e8000c1a104a */
[----:B------:R-:W-:Y:S04]  /*1b5f0*/  LDGSTS.E [R2+0x1e700], desc[UR74][R16.64], !P0 ;  /* 0x1e70000010027fae */ /* 0x000fe8000c1a104a */
[----:B-----5:R-:W5:Y:S01]  /*1b600*/  LDL.LU.64 R16, [R1+0xaa8] ;  /* 0x000aa80001107983 */ /* 0x020f620000300a00 */
[----:B------:R-:W-:-:S04]  /*1b610*/  IMAD.WIDE R36, R0, 0x4, R160 ;  /* 0x0000000400247825 */ /* 0x000fc800078e02a0 */
[C---:B-1----:R-:W-:Y:S01]  /*1b620*/  IMAD.WIDE R34, R0.reuse, 0x4, R144 ;  /* 0x0000000400227825 */ /* 0x042fe200078e0290 */
[----:B------:R4:W-:Y:S03]  /*1b630*/  STL.64 [R1+0x1520], R36 ;  /* 0x0015202401007387 */ /* 0x0009e60000100a00 */
[C---:B---3--:R-:W-:Y:S01]  /*1b640*/  IMAD.WIDE R20, R0.reuse, 0x4, R96 ;  /* 0x0000000400147825 */ /* 0x048fe200078e0260 */
[----:B------:R-:W3:Y:S04]  /*1b650*/  LDL.LU.64 R144, [R1+0xaa0] ;  /* 0x000aa00001907983 */ /* 0x000ee80000300a00 */
[----:B------:R1:W-:Y:S01]  /*1b660*/  STL.64 [R1+0x1530], R34 ;  /* 0x0015302201007387 */ /* 0x0003e20000100a00 */
[----:B------:R-:W-:-:S03]  /*1b670*/  IMAD.WIDE R18, R0, 0x4, R80 ;  /* 0x0000000400127825 */ /* 0x000fc600078e0250 */
[----:B------:R-:W3:Y:S04]  /*1b680*/  LDL.LU.64 R96, [R1+0xa98] ;  /* 0x000a980001607983 */ /* 0x000ee80000300a00 */
[----:B------:R1:W-:Y:S04]  /*1b690*/  STL.64 [R1+0x1540], R20 ;  /* 0x0015401401007387 */ /* 0x0003e80000100a00 */
[----:B------:R2:W-:Y:S04]  /*1b6a0*/  STL.64 [R1+0x1550], R18 ;  /* 0x0015501201007387 */ /* 0x0005e80000100a00 */
[----:B------:R-:W3:Y:S01]  /*1b6b0*/  LDL.LU.64 R80, [R1+0xa30] ;  /* 0x000a300001507983 */ /* 0x000ee20000300a00 */
[----:B------:R-:W-:-:S02]  /*1b6c0*/  VIADD R236, R237, 0xffffff82 ;  /* 0xffffff82edec7836 */ /* 0x000fc40000000000 */
        /* <DEDUP_REMOVED lines=12> */
[----:B----4-:R-:W-:-:S05]  /*1b790*/  IMAD.WIDE R36, R0, 0x4, R128 ;  /* 0x0000000400247825 */ /* 0x010fca00078e0280 */
[----:B------:R4:W-:Y:S04]  /*1b7a0*/  STL.64 [R1+0x838], R36 ;  /* 0x0008382401007387 */ /* 0x0009e80000100a00 */
[----:B------:R4:W-:Y:S01]  /*1b7b0*/  LDGSTS.E [R3+0x10800], desc[UR74][R36.64], !P3 ;  /* 0x1080000024037fae */ /* 0x0009e2000d9a104a */
[----:B-1----:R-:W-:-:S05]  /*1b7c0*/  IMAD.WIDE R34, R0, 0x4, R64 ;  /* 0x0000000400227825 */ /* 0x002fca00078e0240 */
[----:B------:R5:W-:Y:S01]  /*1b7d0*/  LDGSTS.E [R3+0x10900], desc[UR74][R34.64], !P3 ;  /* 0x1090000022037fae */ /* 0x000be2000d9a104a */
[----:B------:R-:W-:-:S04]  /*1b7e0*/  IMAD.WIDE R20, R0, 0x4, R48 ;  /* 0x0000000400147825 */ /* 0x000fc800078e0230 */
[C---:B--2---:R-:W-:Y:S01]  /*1b7f0*/  IMAD.WIDE R18, R0.reuse, 0x4, R32 ;  /* 0x0000000400127825 */ /* 0x044fe200078e0220 */
[----:B------:R3:W-:Y:S04]  /*1b800*/  LDGSTS.E [R3+0x10a00], desc[UR74][R20.64], !P3 ;  /* 0x10a0000014037fae */ /* 0x0007e8000d9a104a */
[----:B------:R-:W2:Y:S04]  /*1b810*/  LDL.LU.64 R32, [R1+0xa28] ;  /* 0x000a280001207983 */ /* 0x000ea80000300a00 */
[----:B------:R5:W-:Y:S04]  /*1b820*/  STL.64 [R1+0x840], R34 ;  /* 0x0008402201007387 */ /* 0x000be80000100a00 */
[----:B------:R-:W2:Y:S04]  /*1b830*/  LDL.LU.64 R64, [R1+0xa20] ;  /* 0x000a200001407983 */ /* 0x000ea80000300a00 */
[----:B------:R3:W-:Y:S04]  /*1b840*/  STL.64 [R1+0x848], R20 ;  /* 0x0008481401007387 */ /* 0x0007e80000100a00 */
[----:B------:R-:W2:Y:S04]  /*1b850*/  LDL.LU.64 R48, [R1+0xa18] ;  /* 0x000a180001307983 */ /* 0x000ea80000300a00 */
[----:B------:R1:W-:Y:S04]  /*1b860*/  STL.64 [R1+0x850], R18 ;  /* 0x0008501201007387 */ /* 0x0003e80000100a00 */
[----:B------:R-:W2:Y:S01]  /*1b870*/  LDL.LU.64 R176, [R1+0x9b0] ;  /* 0x0009b00001b07983 */ /* 0x000ea20000300a00 */
[----:B----4-:R-:W-:-:S03]  /*1b880*/  IMAD.WIDE R36, R0, 0x4, R112 ;  /* 0x0000000400247825 */ /* 0x010fc600078e0270 */
[----:B------:R-:W4:Y:S04]  /*1b890*/  LDL.LU.64 R128, [R1+0x9a8] ;  /* 0x0009a80001807983 */ /* 0x000f280000300a00 */
[----:B------:R-:W-:Y:S04]  /*1b8a0*/  STL.64 [R1+0x858], R36 ;  /* 0x0008582401007387 */ /* 0x000fe80000100a00 */
[----:B------:R-:W4:Y:S04]  /*1b8b0*/  LDL.LU.64 R112, [R1+0x9a0] ;  /* 0x0009a00001707983 */ /* 0x000f280000300a00 */
[----:B------:R1:W-:Y:S04]  /*1b8c0*/  LDGSTS.E [R3+0x10b00], desc[UR74][R18.64], !P3 ;  /* 0x10b0000012037fae */ /* 0x0003e8000d9a104a */
[----:B------:R-:W-:Y:S01]  /*1b8d0*/  LDGSTS.E [R3+0x11800], desc[UR74][R36.64], !P4 ;  /* 0x1180000024037fae */ /* 0x000fe2000e1a104a */
[----:B-----5:R-:W-:-:S05]  /*1b8e0*/  IMAD.WIDE R34, R0, 0x4, R16 ;  /* 0x0000000400227825 */ /* 0x020fca00078e0210 */
[----:B------:R5:W-:Y:S04]  /*1b8f0*/  STL.64 [R1+0x868], R34 ;  /* 0x0008682201007387 */ /* 0x000be80000100a00 */
[----:B------:R-:W4:Y:S04]  /*1b900*/  LDL.LU.64 R16, [R1+0x998] ;  /* 0x0009980001107983 */ /* 0x000f280000300a00 */
[----:B------:R5:W-:Y:S01]  /*1b910*/  LDGSTS.E [R3+0x11900], desc[UR74][R34.64], !P4 ;  /* 0x1190000022037fae */ /* 0x000be2000e1a104a */
[----:B---3--:R-:W-:-:S04]  /*1b920*/  IMAD.WIDE R20, R0, 0x4, R144 ;  /* 0x0000000400147825 */ /* 0x008fc800078e0290 */
[C---:B-1----:R-:W-:Y:S01]  /*1b930*/  IMAD.WIDE R18, R0.reuse, 0x4, R96 ;  /* 0x0000000400127825 */ /* 0x042fe200078e0260 */
[----:B------:R1:W-:Y:S04]  /*1b940*/  STL.64 [R1+0x8b8], R20 ;  /* 0x0008b81401007387 */ /* 0x0003e80000100a00 */
[----:B------:R3:W-:Y:S04]  /*1b950*/  STL.64 [R1+0x8c0], R18 ;  /* 0x0008c01201007387 */ /* 0x0007e80000100a00 */
[----:B------:R-:W4:Y:S01]  /*1b960*/  LDL.LU.64 R160, [R1+0x930] ;  /* 0x0009300001a07983 */ /* 0x000f220000300a00 */
[----:B-----5:R-:W-:-:S03]  /*1b970*/  IMAD.WIDE R34, R0, 0x4, R80 ;  /* 0x0000000400227825 */ /* 0x020fc600078e0250 */
[----:B------:R-:W5:Y:S04]  /*1b980*/  LDL.LU.64 R144, [R1+0x928] ;  /* 0x0009280001907983 */ /* 0x000f680000300a00 */
[----:B------:R-:W5:Y:S04]  /*1b990*/  LDL.LU.64 R96, [R1+0x920] ;  /* 0x0009200001607983 */ /* 0x000f680000300a00 */
[----:B------:R1:W-:Y:S04]  /*1b9a0*/  STL.64 [R1+0x8c8], R34 ;  /* 0x0008c82201007387 */ /* 0x0003e80000100a00 */
[----:B------:R-:W5:Y:S01]  /*1b9b0*/  LDL.LU.64 R80, [R1+0x918] ;  /* 0x0009180001507983 */ /* 0x000f620000300a00 */
[----:B------:R-:W-:-:S02]  /*1b9c0*/  VIADD R236, R237, 0xffffffb5 ;  /* 0xffffffb5edec7836 */ /* 0x000fc40000000000 */
[----:B------:R-:W1:Y:S01]  /*1b9d0*/  LDC R237, c[0x0][0x3a0] ;  /* 0x0000e800ffed7b82 */ /* 0x000e620000000800 */
[----:B------:R1:W-:Y:S02]  /*1b9e0*/  LDGSTS.E [R3+0x11a00], desc[UR74][R20.64], !P4 ;  /* 0x11a0000014037fae */ /* 0x0003e4000e1a104a */
[----:B------:R-:W-:Y:S01]  /*1b9f0*/  ISETP.GE.U32.AND P5, PT, R236, 0x7fffff76, PT ;  /* 0x7fffff76ec00780c */ /* 0x000fe20003fa6070 */
[----:B------:R-:W-:Y:S01]  /*1ba00*/  VIADD R236, R239, 0xffffffb1 ;  /* 0xffffffb1efec7836 */ /* 0x000fe20000000000 */
[----:B------:R3:W-:Y:S03]  /*1ba10*/  LDGSTS.E [R3+0x11b00], desc[UR74][R18.64], !P4 ;  /* 0x11b0000012037fae */ /* 0x0007e6000e1a104a */
[----:B------:R-:W1:Y:S01]  /*1ba20*/  LDC R239, c[0x0][0x3a0] ;  /* 0x0000e800ffef7b82 */ /* 0x000e620000000800 */
[----:B------:R-:W-:-:S07]  /*1ba30*/  ISETP.GE.U32.AND P2, PT, R236, 0x7fffff72, PT ;  /* 0x7fffff72ec00780c */ /* 0x000fce0003f46070 */
[----:B------:R1:W-:Y:S01]  /*1ba40*/  LDGSTS.E [R3+0x12800], desc[UR74][R34.64], !P5 ;  /* 0x1280000022037fae */ /* 0x0003e2000e9a104a */
[----:B--2---:R-:W-:-:S04]  /*1ba50*/  IMAD.WIDE R32, R0, 0x4, R32 ;  /* 0x0000000400207825 */ /* 0x004fc800078e0220 */
[C---:B-1----:R-:W-:Y:S01]  /*1ba60*/  IMAD.WIDE R20, R0.reuse, 0x4, R64 ;  /* 0x0000000400147825 */ /* 0x042fe200078e0240 */
[----:B------:R-:W-:Y:S03]  /*1ba70*/  STL.64 [R1+0x8d0], R32 ;  /* 0x0008d02001007387 */ /* 0x000fe60000100a00 */
[C---:B---3--:R-:W-:Y:S01]  /*1ba80*/  IMAD.WIDE R18, R0.reuse, 0x4, R48 ;  /* 0x0000000400127825 */ /* 0x048fe200078e0230 */
[----:B------:R4:W-:Y:S04]  /*1ba90*/  STL.64 [R1+0x8e8], R20 ;  /* 0x0008e81401007387 */ /* 0x0009e80000100a00 */
[----:B------:R-:W-:Y:S01]  /*1baa0*/  LDGSTS.E [R3+0x12900], desc[UR74][R32.64], !P5 ;  /* 0x1290000020037fae */ /* 0x000fe2000e9a104a */
[----:B------:R-:W-:-:S03]  /*1bab0*/  IMAD.WIDE R34, R0, 0x4, R176 ;  /* 0x0000000400227825 */ /* 0x000fc600078e02b0 */
[----:B------:R1:W-:Y:S04]  /*1bac0*/  STL.64 [R1+0x938], R18 ;  /* 0x0009381201007387 */ /* 0x0003e80000100a00 */
[----:B------:R4:W-:Y:S04]  /*1bad0*/  LDGSTS.E [R3+0x12a00], desc[UR74][R20.64], !P5 ;  /* 0x12a0000014037fae */ /* 0x0009e8000e9a104a */
[----:B------:R1:W-:Y:S04]  /*1bae0*/  LDGSTS.E [R3+0x12b00], desc[UR74][R18.64], !P5 ;  /* 0x12b0000012037fae */ /* 0x0003e8000e9a104a */
[----:B------:R-:W2:Y:S01]  /*1baf0*/  LDL.LU.64 R64, [R1+0x8b0] ;  /* 0x0008b00001407983 */ /* 0x000ea20000300a00 */
[----:B----4-:R-:W-:-:S03]  /*1bb00*/  IMAD.WIDE R20, R0, 0x4, R128 ;  /* 0x0000000400147825 */ /* 0x010fc600078e0280 */
[----:B------:R-:W3:Y:S01]  /*1bb10*/  LDL.LU.64 R48, [R1+0x8a8] ;  /* 0x0008a80001307983 */ /* 0x000ee20000300a00 */
[----:B-1----:R-:W-:-:S03]  /*1bb20*/  IMAD.WIDE R18, R0, 0x4, R112 ;  /* 0x0000000400127825 */ /* 0x002fc600078e0270 */
[----:B------:R-:W4:Y:S04]  /*1bb30*/  LDL.LU.64 R32, [R1+0x8a0] ;  /* 0x0008a00001207983 */ /* 0x000f280000300a00 */
[----:B------:R-:W-:Y:S04]  /*1bb40*/  STL.64 [R1+0x940], R34 ;  /* 0x0009402201007387 */ /* 0x000fe80000100a00 */
[----:B------:R-:W-:Y:S01]  /*1bb50*/  STL.64 [R1+0x948], R20 ;  /* 0x0009481401007387 */ /* 0x000fe20000100a00 */
[----:B------:R-:W-:-:S03]  /*1bb60*/  IMAD.WIDE R16, R0, 0x4, R16 ;  /* 0x0000000400107825 */ /* 0x000fc600078e0210 */
[----:B------:R-:W-:Y:S04]  /*1bb70*/  STL.64 [R1+0x950], R18 ;  /* 0x0009501201007387 */ /* 0x000fe80000100a00 */
[----:B------:R-:W4:Y:S04]  /*1bb80*/  LDL.LU.64 R128, [R1+0x898] ;  /* 0x0008980001807983 */ /* 0x000f280000300a00 */
[----:B------:R1:W-:Y:S04]  /*1bb90*/  STL.64 [R1+0x998], R16 ;  /* 0x0009981001007387 */ /* 0x0003e80000100a00 */
[----:B------:R-:W4:Y:S04]  /*1bba0*/  LDL.LU.64 R112, [R1+0x830] ;  /* 0x0008300001707983 */ /* 0x000f280000300a00 */
[----:B------:R5:W-:Y:S04]  /*1bbb0*/  LDGSTS.E [R3+0x13800], desc[UR74][R34.64], !P2 ;  /* 0x1380000022037fae */ /* 0x000be8000d1a104a */
[----:B------:R1:W-:Y:S04]  /*1bbc0*/  LDGSTS.E [R3+0x13900], desc[UR74][R20.64], !P2 ;  /* 0x1390000014037fae */ /* 0x0003e8000d1a104a */
[----:B------:R1:W-:Y:S04]  /*1bbd0*/  LDGSTS.E [R3+0x13a00], desc[UR74][R18.64], !P2 ;  /* 0x13a0000012037fae */ /* 0x0003e8000d1a104a */
[----:B------:R-:W-:Y:S04]  /*1bbe0*/  LDGSTS.E [R3+0x13b00], desc[UR74][R16.64], !P2 ;  /* 0x13b0000010037fae */ /* 0x000fe8000d1a104a */
[----:B-1----:R-:W4:Y:S01]  /*1bbf0*/  LDL.LU.64 R16, [R1+0x828] ;  /* 0x0008280001107983 */ /* 0x002f220000300a00 */
[----:B------:R-:W-:-:S04]  /*1bc00*/  IMAD.WIDE R36, R0, 0x4, R160 ;  /* 0x0000000400247825 */ /* 0x000fc800078e02a0 */
[C---:B-----5:R-:W-:Y:S01]  /*1bc10*/  IMAD.WIDE R34, R0.reuse, 0x4, R144 ;  /* 0x0000000400227825 */ /* 0x060fe200078e0290 */
[----:B------:R2:W-:Y:S03]  /*1bc20*/  STL.64 [R1+0x930], R36 ;  /* 0x0009302401007387 */ /* 0x0005e60000100a00 */
[C---:B------:R-:W-:Y:S02]  /*1bc30*/  IMAD.WIDE R20, R0.reuse, 0x4, R96 ;  /* 0x0000000400147825 */ /* 0x040fe400078e0260 */
[----:B------:R-:W5:Y:S04]  /*1bc40*/  LDL.LU.64 R96, [R1+0x820] ;  /* 0x0008200001607983 */ /* 0x000f680000300a00 */
[----:B------:R3:W-:Y:S01]  /*1bc50*/  STL.64 [R1+0x928], R34 ;  /* 0x0009282201007387 */ /* 0x0007e20000100a00 */
[----:B------:R-:W-:-:S03]  /*1bc60*/  IMAD.WIDE R18, R0, 0x4, R80 ;  /* 0x0000000400127825 */ /* 0x000fc600078e0250 */
[----:B------:R-:W5:Y:S01]  /*1bc70*/  LDL.LU.64 R80, [R1+0x818] ;  /* 0x0008180001507983 */ /* 0x000f620000300a00 */
[----:B------:R-:W-:-:S03]  /*1bc80*/  VIADD R236, R238, 0xffffffad ;  /* 0xffffffadeeec7836 */ /* 0x000fc60000000000 */
[----:B------:R4:W-:Y:S01]  /*1bc90*/  STL.64 [R1+0x920], R20 ;  /* 0x0009201401007387 */ /* 0x0009e20000100a00 */
[----:B------:R-:W1:Y:S01]  /*1bca0*/  LDC R238, c[0x0][0x3a0] ;  /* 0x0000e800ffee7b82 */ /* 0x000e620000000800 */
[----:B------:R-:W-:Y:S01]  /*1bcb0*/  ISETP.GE.U32.AND P0, PT, R236, 0x7fffff6e, PT ;  /* 0x7fffff6eec00780c */ /* 0x000fe20003f06070 */
[----:B------:R-:W-:-:S05]  /*1bcc0*/  VIADD R236, R237, 0xffffffa9 ;  /* 0xffffffa9edec7836 */ /* 0x000fca0000000000 */
[----:B------:R-:W-:Y:S01]  /*1bcd0*/  ISETP.GE.U32.AND P6, PT, R236, 0x7fffff6a, PT ;  /* 0x7fffff6aec00780c */ /* 0x000fe20003fc6070 */
[----:B------:R1:W-:Y:S01]  /*1bce0*/  STL.64 [R1+0x918], R18 ;  /* 0x0009181201007387 */ /* 0x0003e20000100a00 */
[----:B------:R-:W1:Y:S03]  /*1bcf0*/  LDC R237, c[0x0][0x3a0] ;  /* 0x0000e800ffed7b82 */ /* 0x000e660000000800 */
[----:B------:R-:W5:Y:S04]  /*1bd00*/  LDL.LU.64 R192, [R1+0x7b0] ;  /* 0x0007b00001c07983 */ /* 0x000f680000300a00 */
[----:B------:R2:W-:Y:S04]  /*1bd10*/  LDGSTS.E [R3+0x14800], desc[UR74][R36.64], !P0 ;  /* 0x1480000024037fae */ /* 0x0005e8000c1a104a */
[----:B------:R3:W-:Y:S04]  /*1bd20*/  LDGSTS.E [R3+0x14900], desc[UR74][R34.64], !P0 ;  /* 0x1490000022037fae */ /* 0x0007e8000c1a104a */
[----:B------:R4:W-:Y:S04]  /*1bd30*/  LDGSTS.E [R3+0x14a00], desc[UR74][R20.64], !P0 ;  /* 0x14a0000014037fae */ /* 0x0009e8000c1a104a */
[----:B------:R1:W-:Y:S01]  /*1bd40*/  LDGSTS.E [R3+0x14b00], desc[UR74][R18.64], !P0 ;  /* 0x14b0000012037fae */ /* 0x0003e2000c1a104a */
[----:B--2---:R-:W-:-:S04]  /*1bd50*/  IMAD.WIDE R36, R0, 0x4, R64 ;  /* 0x0000000400247825 */ /* 0x004fc800078e0240 */
[C---:B---3--:R-:W-:Y:S01]  /*1bd60*/  IMAD.WIDE R34, R0.reuse, 0x4, R48 ;  /* 0x0000000400227825 */ /* 0x048fe200078e0230 */
[----:B------:R2:W-:Y:S03]  /*1bd70*/  STL.64 [R1+0x9a0], R36 ;  /* 0x0009a02401007387 */ /* 0x0005e60000100a00 */
[C---:B----4-:R-:W-:Y:S01]  /*1bd80*/  IMAD.WIDE R20, R0.reuse, 0x4, R32 ;  /* 0x0000000400147825 */ /* 0x050fe200078e0220 */
[----:B------:R2:W-:Y:S04]  /*1bd90*/  LDGSTS.E [R3+0x15800], desc[UR74][R36.64], !P6 ;  /* 0x1580000024037fae */ /* 0x0005e8000f1a104a */
[----:B------:R-:W3:Y:S04]  /*1bda0*/  LDL.LU.64 R32, [R1+0x7a8] ;  /* 0x0007a80001207983 */ /* 0x000ee80000300a00 */
[----:B------:R4:W-:Y:S04]  /*1bdb0*/  STL.64 [R1+0x9a8], R34 ;  /* 0x0009a82201007387 */ /* 0x0009e80000100a00 */
[----:B------:R-:W3:Y:S01]  /*1bdc0*/  LDL.LU.64 R64, [R1+0x7a0] ;  /* 0x0007a00001407983 */ /* 0x000ee20000300a00 */
[----:B-1----:R-:W-:-:S03]  /*1bdd0*/  IMAD.WIDE R18, R0, 0x4, R128 ;  /* 0x0000000400127825 */ /* 0x002fc600078e0280 */
[----:B------:R5:W-:Y:S04]  /*1bde0*/  STL.64 [R1+0xa20], R20 ;  /* 0x000a201401007387 */ /* 0x000be80000100a00 */
[----:B------:R-:W3:Y:S01]  /*1bdf0*/  LDL.LU.64 R48, [R1+0x798] ;  /* 0x0007980001307983 */ /* 0x000ee20000300a00 */
[----:B--2---:R-:W-:-:S03]  /*1be00*/  IMAD.WIDE R36, R0, 0x4, R112 ;  /* 0x0000000400247825 */ /* 0x004fc600078e0270 */
[----:B------:R1:W-:Y:S04]  /*1be10*/  STL.64 [R1+0xa28], R18 ;  /* 0x000a281201007387 */ /* 0x0003e80000100a00 */
[----:B------:R-:W2:Y:S04]  /*1be20*/  LDL.LU.64 R176, [R1+0x730] ;  /* 0x0007300001b07983 */ /* 0x000ea80000300a00 */
[----:B------:R-:W2:Y:S04]  /*1be30*/  LDL.LU.64 R160, [R1+0x728] ;  /* 0x0007280001a07983 */ /* 0x000ea80000300a00 */
[----:B------:R4:W-:Y:S04]  /*1be40*/  LDGSTS.E [R3+0x15900], desc[UR74][R34.64], !P6 ;  /* 0x1590000022037fae */ /* 0x0009e8000f1a104a */
[----:B------:R-:W-:Y:S04]  /*1be50*/  STL.64 [R1+0xa30], R36 ;  /* 0x000a302401007387 */ /* 0x000fe80000100a00 */
[----:B------:R-:W2:Y:S04]  /*1be60*/  LDL.LU.64 R144, [R1+0x720] ;  /* 0x0007200001907983 */ /* 0x000ea80000300a00 */
[----:B------:R5:W-:Y:S01]  /*1be70*/  LDGSTS.E [R3+0x15a00], desc[UR74][R20.64], !P6 ;  /* 0x15a0000014037fae */ /* 0x000be2000f1a104a */
[----:B----4-:R-:W-:-:S03]  /*1be80*/  IMAD.WIDE R34, R0, 0x4, R16 ;  /* 0x0000000400227825 */ /* 0x010fc600078e0210 */
[----:B------:R1:W-:Y:S04]  /*1be90*/  LDGSTS.E [R3+0x15b00], desc[UR74][R18.64], !P6 ;  /* 0x15b0000012037fae */ /* 0x0003e8000f1a104a */
[----:B------:R4:W-:Y:S04]  /*1bea0*/  STL.64 [R1+0xa98], R34 ;  /* 0x000a982201007387 */ /* 0x0009e80000100a00 */
[----:B------:R-:W2:Y:S01]  /*1beb0*/  LDL.LU.64 R16, [R1+0x718] ;  /* 0x0007180001107983 */ /* 0x000ea20000300a00 */
[----:B-----5:R-:W-:-:S04]  /*1bec0*/  IMAD.WIDE R20, R0, 0x4, R96 ;  /* 0x0000000400147825 */ /* 0x020fc800078e0260 */
[----:B-1----:R-:W-:Y:S01]  /*1bed0*/  IMAD.WIDE R18, R0, 0x4, R80 ;  /* 0x0000000400127825 */ /* 0x002fe200078e0250 */
[----:B------:R1:W-:Y:S04]  /*1bee0*/  STL.64 [R1+0xaa0], R20 ;  /* 0x000aa01401007387 */ /* 0x0003e80000100a00 */
[----:B------:R5:W-:Y:S04]  /*1bef0*/  STL.64 [R1+0xab0], R18 ;  /* 0x000ab01201007387 */ /* 0x000be80000100a00 */
[----:B------:R-:W2:Y:S04]  /*1bf00*/  LDL.LU.64 R128, [R1+0x6b0] ;  /* 0x0006b00001807983 */ /* 0x000ea80000300a00 */
[----:B------:R-:W2:Y:S04]  /*1bf10*/  LDL.LU.64 R112, [R1+0x6a8] ;  /* 0x0006a80001707983 */ /* 0x000ea80000300a00 */
[----:B------:R-:W2:Y:S04]  /*1bf20*/  LDL.LU.64 R96, [R1+0x6a0] ;  /* 0x0006a00001607983 */ /* 0x000ea80000300a00 */
[----:B------:R-:W2:Y:S01]  /*1bf30*/  LDL.LU.64 R80, [R1+0x698] ;  /* 0x0006980001507983 */ /* 0x000ea20000300a00 */
[----:B------:R-:W-:-:S02]  /*1bf40*/  VIADD R236, R239, 0xffffffa5 ;  /* 0xffffffa5efec7836 */ /* 0x000fc40000000000 */
[----:B------:R-:W1:Y:S03]  /*1bf50*/  LDC R239, c[0x0][0x3a0] ;  /* 0x0000e800ffef7b82 */ /* 0x000e660000000800 */
[----:B------:R-:W-:Y:S01]  /*1bf60*/  ISETP.GE.U32.AND P3, PT, R236, 0x7fffff66, PT ;  /* 0x7fffff66ec00780c */ /* 0x000fe20003f66070 */
[----:B------:R-:W-:-:S04]  /*1bf70*/  VIADD R236, R238, 0xffffffa1 ;  /* 0xffffffa1eeec7836 */ /* 0x000fc80000000000 */
[----:B------:R-:W1:Y:S01]  /*1bf80*/  LDC R238, c[0x0][0x3a0] ;  /* 0x0000e800ffee7b82 */ /* 0x000e620000000800 */
[----:B------:R-:W-:Y:S02]  /*1bf90*/  ISETP.GE.U32.AND P4, PT, R236, 0x7fffff62, PT ;  /* 0x7fffff62ec00780c */ /* 0x000fe40003f86070 */
[----:B------:R-:W-:-:S05]  /*1bfa0*/  IADD3 R236, PT, PT, R237, -0x63, RZ ;  /* 0xffffff9dedec7810 */ /* 0x000fca0007ffe0ff */
[----:B------:R-:W-:Y:S01]  /*1bfb0*/  LDGSTS.E [R3+0x16800], desc[UR74][R36.64], !P3 ;  /* 0x1680000024037fae */ /* 0x000fe2000d9a104a */
[----:B------:R-:W1:Y:S03]  /*1bfc0*/  LDC R237, c[0x0][0x3a0] ;  /* 0x0000e800ffed7b82 */ /* 0x000e660000000800 */
[----:B------:R4:W-:Y:S01]  /*1bfd0*/  LDGSTS.E [R3+0x16900], desc[UR74][R34.64], !P3 ;  /* 0x1690000022037fae */ /* 0x0009e2000d9a104a */
[----:B------:R-:W-:-:S03]  /*1bfe0*/  ISETP.GE.U32.AND P5, PT, R236, 0x7fffff5e, PT ;  /* 0x7fffff5eec00780c */ /* 0x000fc60003fa6070 */
[----:B------:R1:W-:Y:S04]  /*1bff0*/  LDGSTS.E [R3+0x16a00], desc[UR74][R20.64], !P3 ;  /* 0x16a0000014037fae */ /* 0x0003e8000d9a104a */
[----:B------:R5:W-:Y:S01]  /*1c000*/  LDGSTS.E [R3+0x16b00], desc[UR74][R18.64], !P3 ;  /* 0x16b0000012037fae */ /* 0x000be2000d9a104a */
[----:B----4-:R-:W-:-:S05]  /*1c010*/  IMAD.WIDE R34, R0, 0x4, R192 ;  /* 0x0000000400227825 */ /* 0x010fca00078e02c0 */
[----:B------:R2:W-:Y:S04]  /*1c020*/  STL.64 [R1+0xb18], R34 ;  /* 0x000b182201007387 */ /* 0x0005e80000100a00 */
[----:B------:R2:W-:Y:S01]  /*1c030*/  LDGSTS.E [R3+0x17800], desc[UR74][R34.64], !P4 ;  /* 0x1780000022037fae */ /* 0x0005e2000e1a104a */
[----:B---3--:R-:W-:-:S04]  /*1c040*/  IMAD.WIDE R32, R0, 0x4, R32 ;  /* 0x0000000400207825 */ /* 0x008fc800078e0220 */
[C---:B-1----:R-:W-:Y:S01]  /*1c050*/  IMAD.WIDE R20, R0.reuse, 0x4, R64 ;  /* 0x0000000400147825 */ /* 0x042fe200078e0240 */
[----:B------:R-:W-:Y:S04]  /*1c060*/  STL.64 [R1+0xce0], R32 ;  /* 0x000ce02001007387 */ /* 0x000fe80000100a00 */
[----:B------:R-:W-:Y:S01]  /*1c070*/  LDGSTS.E [R3+0x17900], desc[UR74][R32.64], !P4 ;  /* 0x1790000020037fae */ /* 0x000fe2000e1a104a */
[----:B-----5:R-:W-:-:S03]  /*1c080*/  IMAD.WIDE R18, R0, 0x4, R48 ;  /* 0x0000000400127825 */ /* 0x020fc600078e0230 */
[----:B------:R1:W-:Y:S04]  /*1c090*/  STL.64 [R1+0xd30], R20 ;  /* 0x000d301401007387 */ /* 0x0003e80000100a00 */
[----:B------:R1:W-:Y:S01]  /*1c0a0*/  LDGSTS.E [R3+0x17a00], desc[UR74][R20.64], !P4 ;  /* 0x17a0000014037fae */ /* 0x0003e2000e1a104a */
[----:B--2---:R-:W-:-:S03]  /*1c0b0*/  IMAD.WIDE R34, R0, 0x4, R176 ;  /* 0x0000000400227825 */ /* 0x004fc600078e02b0 */
[----:B------:R2:W-:Y:S04]  /*1c0c0*/  STL.64 [R1+0xd58], R18 ;  /* 0x000d581201007387 */ /* 0x0005e80000100a00 */
[----:B------:R2:W-:Y:S01]  /*1c0d0*/  LDGSTS.E [R3+0x17b00], desc[UR74][R18.64], !P4 ;  /* 0x17b0000012037fae */ /* 0x0005e2000e1a104a */
[----:B-1----:R-:W-:-:S03]  /*1c0e0*/  IMAD.WIDE R20, R0, 0x4, R160 ;  /* 0x0000000400147825 */ /* 0x002fc600078e02a0 */
[----:B------:R-:W3:Y:S04]  /*1c0f0*/  LDL.LU.64 R64, [R1+0x650] ;  /* 0x0006500001407983 */ /* 0x000ee80000300a00 */
[----:B------:R-:W4:Y:S01]  /*1c100*/  LDL.LU.64 R32, [R1+0x648] ;  /* 0x0006480001207983 */ /* 0x000f220000300a00 */
[----:B--2---:R-:W-:-:S03]  /*1c110*/  IMAD.WIDE R18, R0, 0x4, R144 ;  /* 0x0000000400127825 */ /* 0x004fc600078e0290 */
[----:B------:R-:W2:Y:S04]  /*1c120*/  LDL.LU.64 R48, [R1+0x640] ;  /* 0x0006400001307983 */ /* 0x000ea80000300a00 */
[----:B------:R-:W-:Y:S04]  /*1c130*/  STL.64 [R1+0xd90], R34 ;  /* 0x000d902201007387 */ /* 0x000fe80000100a00 */
[----:B------:R-:W-:Y:S04]  /*1c140*/  STL.64 [R1+0xdc8], R20 ;  /* 0x000dc81401007387 */ /* 0x000fe80000100a00 */
[----:B------:R-:W-:Y:S01]  /*1c150*/  STL.64 [R1+0xe00], R18 ;  /* 0x000e001201007387 */ /* 0x000fe20000100a00 */
[----:B------:R-:W-:-:S03]  /*1c160*/  IMAD.WIDE R16, R0, 0x4, R16 ;  /* 0x0000000400107825 */ /* 0x000fc600078e0210 */
[----:B------:R-:W5:Y:S04]  /*1c170*/  LDL.LU.64 R144, [R1+0x638] ;  /* 0x0006380001907983 */ /* 0x000f680000300a00 */
[----:B------:R1:W-:Y:S04]  /*1c180*/  LDGSTS.E [R3+0x18800], desc[UR74][R34.64], !P5 ;  /* 0x1880000022037fae */ /* 0x0003e8000e9a104a */
[----:B------:R1:W-:Y:S04]  /*1c190*/  LDGSTS.E [R3+0x18900], desc[UR74][R20.64], !P5 ;  /* 0x1890000014037fae */ /* 0x0003e8000e9a104a */
[----:B------:R1:W-:Y:S04]  /*1c1a0*/  LDGSTS.E [R3+0x18a00], desc[UR74][R18.64], !P5 ;  /* 0x18a0000012037fae */ /* 0x0003e8000e9a104a */
[----:B------:R1:W-:Y:S04]  /*1c1b0*/  STL.64 [R1+0xe38], R16 ;  /* 0x000e381001007387 */ /* 0x0003e80000100a00 */
[----:B------:R-:W-:Y:S04]  /*1c1c0*/  LDGSTS.E [R3+0x18b00], desc[UR74][R16.64], !P5 ;  /* 0x18b0000010037fae */ /* 0x000fe8000e9a104a */
[----:B-1----:R-:W5:Y:S01]  /*1c1d0*/  LDL.LU.64 R16, [R1+0x5f0] ;  /* 0x0005f00001107983 */ /* 0x002f620000300a00 */
[----:B------:R-:W-:-:S04]  /*1c1e0*/  IMAD.WIDE R36, R0, 0x4, R128 ;  /* 0x0000000400247825 */ /* 0x000fc800078e0280 */
[C---:B------:R-:W-:Y:S01]  /*1c1f0*/  IMAD.WIDE R34, R0.reuse, 0x4, R112 ;  /* 0x0000000400227825 */ /* 0x040fe200078e0270 */
[----:B------:R-:W-:Y:S03]  /*1c200*/  STL.64 [R1+0xe70], R36 ;  /* 0x000e702401007387 */ /* 0x000fe60000100a00 */
[C---:B------:R-:W-:Y:S01]  /*1c210*/  IMAD.WIDE R20, R0.reuse, 0x4, R96 ;  /* 0x0000000400147825 */ /* 0x040fe200078e0260 */
[----:B------:R-:W5:Y:S04]  /*1c220*/  LDL.LU.64 R176, [R1+0x5e8] ;  /* 0x0005e80001b07983 */ /* 0x000f680000300a00 */
[----:B------:R3:W-:Y:S04]  /*1c230*/  STL.64 [R1+0xeb0], R34 ;  /* 0x000eb02201007387 */ /* 0x0007e80000100a00 */
[----:B------:R-:W5:Y:S04]  /*1c240*/  LDL.LU.64 R128, [R1+0x5e0] ;  /* 0x0005e00001807983 */ /* 0x000f680000300a00 */
[----:B------:R2:W-:Y:S04]  /*1c250*/  STL.64 [R1+0xec8], R20 ;  /* 0x000ec81401007387 */ /* 0x0005e80000100a00 */
[----:B------:R-:W5:Y:S01]  /*1c260*/  LDL.LU.64 R112, [R1+0x5d8] ;  /* 0x0005d80001707983 */ /* 0x000f620000300a00 */
[----:B------:R-:W-:-:S05]  /*1c270*/  IMAD.WIDE R18, R0, 0x4, R80 ;  /* 0x0000000400127825 */ /* 0x000fca00078e0250 */
[----:B------:R5:W-:Y:S04]  /*1c280*/  STL.64 [R1+0x1050], R18 ;  /* 0x0010501201007387 */ /* 0x000be80000100a00 */
[----:B------:R-:W5:Y:S01]  /*1c290*/  LDL.LU.64 R96, [R1+0x590] ;  /* 0x0005900001607983 */ /* 0x000f620000300a00 */
[----:B------:R-:W-:Y:S02]  /*1c2a0*/  VIADD R236, R239, 0xffffff99 ;  /* 0xffffff99efec7836 */ /* 0x000fe40000000000 */
[----:B------:R-:W1:Y:S01]  /*1c2b0*/  LDC R239, c[0x0][0x3a0] ;  /* 0x0000e800ffef7b82 */ /* 0x000e620000000800 */
[----:B------:R-:W5:Y:S02]  /*1c2c0*/  LDL.LU.64 R80, [R1+0x588] ;  /* 0x0005880001507983 */ /* 0x000f640000300a00 */
[----:B------:R-:W-:Y:S01]  /*1c2d0*/  ISETP.GE.U32.AND P2, PT, R236, 0x7fffff5a, PT ;  /* 0x7fffff5aec00780c */ /* 0x000fe20003f46070 */
[----:B------:R-:W-:-:S04]  /*1c2e0*/  VIADD R236, R238, 0xffffff95 ;  /* 0xffffff95eeec7836 */ /* 0x000fc80000000000 */
[----:B------:R-:W1:Y:S01]  /*1c2f0*/  LDC R238, c[0x0][0x3a0] ;  /* 0x0000e800ffee7b82 */ /* 0x000e620000000800 */
[----:B------:R-:W-:-:S07]  /*1c300*/  ISETP.GE.U32.AND P0, PT, R236, 0x7fffff56, PT ;  /* 0x7fffff56ec00780c */ /* 0x000fce0003f06070 */
[----:B------:R-:W-:Y:S04]  /*1c310*/  LDGSTS.E [R3+0x19800], desc[UR74][R36.64], !P2 ;  /* 0x1980000024037fae */ /* 0x000fe8000d1a104a */
[----:B------:R3:W-:Y:S04]  /*1c320*/  LDGSTS.E [R3+0x19900], desc[UR74][R34.64], !P2 ;  /* 0x1990000022037fae */ /* 0x0007e8000d1a104a */
[----:B------:R2:W-:Y:S04]  /*1c330*/  LDGSTS.E [R3+0x19a00], desc[UR74][R20.64], !P2 ;  /* 0x19a0000014037fae */ /* 0x0005e8000d1a104a */
[----:B------:R5:W-:Y:S01]  /*1c340*/  LDGSTS.E [R3+0x19b00], desc[UR74][R18.64], !P2 ;  /* 0x19b0000012037fae */ /* 0x000be2000d1a104a */
[----:B------:R-:W-:-:S02]  /*1c350*/  VIADD R236, R237, 0xffffff91 ;  /* 0xffffff91edec7836 */ /* 0x000fc40000000000 */
[----:B------:R-:W1:Y:S03]  /*1c360*/  LDC R237, c[0x0][0x3a0] ;  /* 0x0000e800ffed7b82 */ /* 0x000e660000000800 */
[----:B------:R-:W-:Y:S01]  /*1c370*/  ISETP.GE.U32.AND P6, PT, R236, 0x7fffff52, PT ;  /* 0x7fffff52ec00780c */ /* 0x000fe20003fc6070 */
[----:B---3--:R-:W-:-:S04]  /*1c380*/  IMAD.WIDE R34, R0, 0x4, R64 ;  /* 0x0000000400227825 */ /* 0x008fc800078e0240 */
[C---:B----4-:R-:W-:Y:S01]  /*1c390*/  IMAD.WIDE R32, R0.reuse, 0x4, R32 ;  /* 0x0000000400207825 */ /* 0x050fe200078e0220 */
[----:B------:R-:W-:Y:S03]  /*1c3a0*/  STL.64 [R1+0x1088], R34 ;  /* 0x0010882201007387 */ /* 0x000fe60000100a00 */
[C---:B--2---:R-:W-:Y:S01]  /*1c3b0*/  IMAD.WIDE R20, R0.reuse, 0x4, R48 ;  /* 0x0000000400147825 */ /* 0x044fe200078e0230 */
[----:B------:R-:W2:Y:S04]  /*1c3c0*/  LDL.LU.64 R64, [R1+0x580] ;  /* 0x0005800001407983 */ /* 0x000ea80000300a00 */
[----:B------:R3:W-:Y:S04]  /*1c3d0*/  STL.64 [R1+0x10b0], R32 ;  /* 0x0010b02001007387 */ /* 0x0007e80000100a00 */
[----:B------:R-:W4:Y:S01]  /*1c3e0*/  LDL.LU.64 R48, [R1+0x578] ;  /* 0x0005780001307983 */ /* 0x000f220000300a00 */
[----:B-----5:R-:W-:-:S03]  /*1c3f0*/  IMAD.WIDE R18, R0, 0x4, R144 ;  /* 0x0000000400127825 */ /* 0x020fc600078e0290 */
[----:B------:R5:W-:Y:S04]  /*1c400*/  STL.64 [R1+0x10e8], R20 ;  /* 0x0010e81401007387 */ /* 0x000be80000100a00 */
[----:B------:R1:W-:Y:S04]  /*1c410*/  LDGSTS.E [R3+0x1a800], desc[UR74][R34.64], !P0 ;  /* 0x1a80000022037fae */ /* 0x0003e8000c1a104a */
[----:B------:R-:W-:Y:S04]  /*1c420*/  LDGSTS.E [R3+0x1a900], desc[UR74][R32.64], !P0 ;  /* 0x1a90000020037fae */ /* 0x000fe8000c1a104a */
[----:B------:R1:W-:Y:S04]  /*1c430*/  STL.64 [R1+0x1130], R18 ;  /* 0x0011301201007387 */ /* 0x0003e80000100a00 */
[----:B------:R5:W-:Y:S04]  /*1c440*/  LDGSTS.E [R3+0x1aa00], desc[UR74][R20.64], !P0 ;  /* 0x1aa0000014037fae */ /* 0x000be8000c1a104a */
[----:B---3--:R-:W3:Y:S04]  /*1c450*/  LDL.LU.64 R32, [R1+0x530] ;  /* 0x0005300001207983 */ /* 0x008ee80000300a00 */
[----:B------:R-:W3:Y:S04]  /*1c460*/  LDL.LU.64 R160, [R1+0x528] ;  /* 0x0005280001a07983 */ /* 0x000ee80000300a00 */
[----:B------:R-:W3:Y:S01]  /*1c470*/  LDL.LU.64 R144, [R1+0x520] ;  /* 0x0005200001907983 */ /* 0x000ee20000300a00 */
[----:B------:R-:W-:-:S03]  /*1c480*/  IMAD.WIDE R36, R0, 0x4, R16 ;  /* 0x0000000400247825 */ /* 0x000fc600078e0210 */
[----:B------:R5:W-:Y:S04]  /*1c490*/  LDGSTS.E [R3+0x1ab00], desc[UR74][R18.64], !P0 ;  /* 0x1ab0000012037fae */ /* 0x000be8000c1a104a */
[----:B------:R5:W-:Y:S04]  /*1c4a0*/  STL.64 [R1+0x1178], R36 ;  /* 0x0011782401007387 */ /* 0x000be80000100a00 */
[----:B------:R-:W3:Y:S01]  /*1c4b0*/  LDL.LU.64 R16, [R1+0x518] ;  /* 0x0005180001107983 */ /* 0x000ee20000300a00 */
[----:B-1----:R-:W-:-:S03]  /*1c4c0*/  IMAD.WIDE R34, R0, 0x4, R176 ;  /* 0x0000000400227825 */ /* 0x002fc600078e02b0 */
[----:B------:R1:W-:Y:S01]  /*1c4d0*/  LDGSTS.E [R3+0x1b800], desc[UR74][R36.64], !P6 ;  /* 0x1b80000024037fae */ /* 0x0003e2000f1a104a */
[----:B-----5:R-:W-:-:S03]  /*1c4e0*/  IMAD.WIDE R20, R0, 0x4, R128 ;  /* 0x0000000400147825 */ /* 0x020fc600078e0280 */
[----:B------:R5:W-:Y:S01]  /*1c4f0*/  STL.64 [R1+0x11c0], R34 ;  /* 0x0011c02201007387 */ /* 0x000be20000100a00 */
[----:B------:R-:W-:-:S03]  /*1c500*/  IMAD.WIDE R18, R0, 0x4, R112 ;  /* 0x0000000400127825 */ /* 0x000fc600078e0270 */
[----:B------:R2:W-:Y:S04]  /*1c510*/  STL.64 [R1+0x11e8], R20 ;  /* 0x0011e81401007387 */ /* 0x0005e80000100a00 */
[----:B------:R4:W-:Y:S04]  /*1c520*/  STL.64 [R1+0x1210], R18 ;  /* 0x0012101201007387 */ /* 0x0009e80000100a00 */
[----:B------:R-:W3:Y:S01]  /*1c530*/  LDL.LU.64 R128, [R1+0x4d0] ;  /* 0x0004d00001807983 */ /* 0x000ee20000300a00 */
[----:B-1----:R-:W-:-:S03]  /*1c540*/  IMAD.WIDE R36, R0, 0x4, R96 ;  /* 0x0000000400247825 */ /* 0x002fc600078e0260 */
[----:B------:R-:W3:Y:S04]  /*1c550*/  LDL.LU.64 R112, [R1+0x4c8] ;  /* 0x0004c80001707983 */ /* 0x000ee80000300a00 */
[----:B------:R-:W3:Y:S01]  /*1c560*/  LDL.LU.64 R96, [R1+0x4c0] ;  /* 0x0004c00001607983 */ /* 0x000ee20000300a00 */
[----:B------:R-:W-:-:S03]  /*1c570*/  VIADD R236, R240, 0xffffff8d ;  /* 0xffffff8df0ec7836 */ /* 0x000fc60000000000 */
[----:B------:R5:W-:Y:S02]  /*1c580*/  LDGSTS.E [R3+0x1b900], desc[UR74][R34.64], !P6 ;  /* 0x1b90000022037fae */ /* 0x000be4000f1a104a */
[----:B------:R-:W-:Y:S01]  /*1c590*/  ISETP.GE.U32.AND P3, PT, R236, 0x7fffff4e, PT ;  /* 0x7fffff4eec00780c */ /* 0x000fe20003f66070 */
[----:B------:R-:W-:Y:S01]  /*1c5a0*/  VIADD R236, R239, 0xffffff89 ;  /* 0xffffff89efec7836 */ /* 0x000fe20000000000 */
[----:B------:R2:W-:Y:S01]  /*1c5b0*/  LDGSTS.E [R3+0x1ba00], desc[UR74][R20.64], !P6 ;  /* 0x1ba0000014037fae */ /* 0x0005e2000f1a104a */
[----:B------:R-:W1:Y:S03]  /*1c5c0*/  LDC R239, c[0x0][0x3a0] ;  /* 0x0000e800ffef7b82 */ /* 0x000e660000000800 */
[----:B------:R4:W-:Y:S01]  /*1c5d0*/  LDGSTS.E [R3+0x1bb00], desc[UR74][R18.64], !P6 ;  /* 0x1bb0000012037fae */ /* 0x0009e2000f1a104a */
[----:B-----5:R-:W-:-:S03]  /*1c5e0*/  IMAD.WIDE R34, R0, 0x4, R80 ;  /* 0x0000000400227825 */ /* 0x020fc600078e0250 */
[----:B------:R-:W-:Y:S01]  /*1c5f0*/  STL.64 [R1+0x1248], R36 ;  /* 0x0012482401007387 */ /* 0x000fe20000100a00 */
[----:B------:R-:W-:-:S03]  /*1c600*/  ISETP.GE.U32.AND P4, PT, R236, 0x7fffff4a, PT ;  /* 0x7fffff4aec00780c */ /* 0x000fc60003f86070 */
[----:B------:R-:W5:Y:S04]  /*1c610*/  LDL.LU.64 R80, [R1+0x4b8] ;  /* 0x0004b80001507983 */ /* 0x000f680000300a00 */
[----:B------:R-:W-:Y:S04]  /*1c620*/  STL.64 [R1+0x1280], R34 ;  /* 0x0012802201007387 */ /* 0x000fe80000100a00 */
[----:B------:R-:W-:Y:S04]  /*1c630*/  LDGSTS.E [R3+0x1c800], desc[UR74][R36.64], !P3 ;  /* 0x1c80000024037fae */ /* 0x000fe8000d9a104a */
[----:B------:R-:W-:Y:S01]  /*1c640*/  LDGSTS.E [R3+0x1c900], desc[UR74][R34.64], !P3 ;  /* 0x1c90000022037fae */ /* 0x000fe2000d9a104a */
[----:B--2---:R-:W-:-:S04]  /*1c650*/  IMAD.WIDE R20, R0, 0x4, R64 ;  /* 0x0000000400147825 */ /* 0x004fc800078e0240 */
[C---:B----4-:R-:W-:Y:S01]  /*1c660*/  IMAD.WIDE R18, R0.reuse, 0x4, R48 ;  /* 0x0000000400127825 */ /* 0x050fe200078e0230 */
[----:B------:R2:W-:Y:S04]  /*1c670*/  STL.64 [R1+0x1298], R20 ;  /* 0x0012981401007387 */ /* 0x0005e80000100a00 */
[----:B------:R4:W-:Y:S04]  /*1c680*/  STL.64 [R1+0x1370], R18 ;  /* 0x0013701201007387 */ /* 0x0009e80000100a00 */
[----:B------:R2:W-:Y:S04]  /*1c690*/  LDGSTS.E [R3+0x1ca00], desc[UR74][R20.64], !P3 ;  /* 0x1ca0000014037fae */ /* 0x0005e8000d9a104a */
[----:B------:R-:W5:Y:S04]  /*1c6a0*/  LDL.LU.64 R64, [R1+0x470] ;  /* 0x0004700001407983 */ /* 0x000f680000300a00 */
[----:B------:R4:W-:Y:S04]  /*1c6b0*/  LDGSTS.E [R3+0x1cb00], desc[UR74][R18.64], !P3 ;  /* 0x1cb0000012037fae */ /* 0x0009e8000d9a104a */
[----:B------:R-:W5:Y:S01]  /*1c6c0*/  LDL.LU.64 R48, [R1+0x468] ;  /* 0x0004680001307983 */ /* 0x000f620000300a00 */
[----:B---3--:R-:W-:-:S04]  /*1c6d0*/  IMAD.WIDE R32, R0, 0x4, R32 ;  /* 0x0000000400207825 */ /* 0x008fc800078e0220 */
[C---:B--2---:R-:W-:Y:S01]  /*1c6e0*/  IMAD.WIDE R20, R0.reuse, 0x4, R160 ;  /* 0x0000000400147825 */ /* 0x044fe200078e02a0 */
[----:B------:R2:W-:Y:S03]  /*1c6f0*/  STL.64 [R1+0x13b0], R32 ;  /* 0x0013b02001007387 */ /* 0x0005e60000100a00 */
[C---:B----4-:R-:W-:Y:S01]  /*1c700*/  IMAD.WIDE R18, R0.reuse, 0x4, R144 ;  /* 0x0000000400127825 */ /* 0x050fe200078e0290 */
[----:B------:R-:W3:Y:S04]  /*1c710*/  LDL.LU.64 R176, [R1+0x460] ;  /* 0x0004600001b07983 */ /* 0x000ee80000300a00 */
[----:B------:R4:W-:Y:S04]  /*1c720*/  STL.64 [R1+0x13d8], R20 ;  /* 0x0013d81401007387 */ /* 0x0009e80000100a00 */
[----:B------:R-:W3:Y:S01]  /*1c730*/  LDL.LU.64 R160, [R1+0x458] ;  /* 0x0004580001a07983 */ /* 0x000ee20000300a00 */
[----:B------:R-:W-:-:S03]  /*1c740*/  IMAD.WIDE R16, R0, 0x4, R16 ;  /* 0x0000000400107825 */ /* 0x000fc600078e0210 */
[----:B------:R5:W-:Y:S04]  /*1c750*/  STL.64 [R1+0x13f0], R18 ;  /* 0x0013f01201007387 */ /* 0x000be80000100a00 */
[----:B------:R1:W-:Y:S04]  /*1c760*/  STL.64 [R1+0x1408], R16 ;  /* 0x0014081001007387 */ /* 0x0003e80000100a00 */
[----:B------:R-:W-:Y:S04]  /*1c770*/  LDGSTS.E [R3+0x1d800], desc[UR74][R32.64], !P4 ;  /* 0x1d80000020037fae */ /* 0x000fe8000e1a104a */
[----:B------:R-:W3:Y:S04]  /*1c780*/  LDL.LU.64 R144, [R1+0xb10] ;  /* 0x000b100001907983 */ /* 0x000ee80000300a00 */
[----:B------:R4:W-:Y:S04]  /*1c790*/  LDGSTS.E [R3+0x1d900], desc[UR74][R20.64], !P4 ;  /* 0x1d90000014037fae */ /* 0x0009e8000e1a104a */
[----:B--2---:R-:W2:Y:S01]  /*1c7a0*/  LDL.LU.64 R32, [R1+0xb08] ;  /* 0x000b080001207983 */ /* 0x004ea20000300a00 */
[----:B------:R-:W-:-:S02]  /*1c7b0*/  VIADD R236, R238, 0xffffff85 ;  /* 0xffffff85eeec7836 */ /* 0x000fc40000000000 */
[----:B------:R-:W5:Y:S01]  /*1c7c0*/  LDC R238, c[0x0][0x3a0] ;  /* 0x0000e800ffee7b82 */ /* 0x000f620000000800 */
[----:B------:R1:W-:Y:S01]  /*1c7d0*/  LDGSTS.E [R3+0x1da00], desc[UR74][R18.64], !P4 ;  /* 0x1da0000012037fae */ /* 0x0003e2000e1a104a */
[----:B------:R-:W-:-:S04]  /*1c7e0*/  IMAD.WIDE R36, R0, 0x4, R128 ;  /* 0x0000000400247825 */ /* 0x000fc800078e0280 */
[----:B------:R-:W-:-:S04]  /*1c7f0*/  IMAD.WIDE R34, R0, 0x4, R112 ;  /* 0x0000000400227825 */ /* 0x000fc800078e0270 */
[----:B----4-:R-:W-:Y:S01]  /*1c800*/  IMAD.WIDE R20, R0, 0x4, R96 ;  /* 0x0000000400147825 */ /* 0x010fe200078e0260 */
[----:B------:R-:W4:Y:S04]  /*1c810*/  LDL.LU.64 R112, [R1+0xb00] ;  /* 0x000b000001707983 */ /* 0x000f280000300a00 */
[----:B------:R-:W-:Y:S04]  /*1c820*/  STL.64 [R1+0x1420], R36 ;  /* 0x0014202401007387 */ /* 0x000fe80000100a00 */
[----:B------:R-:W4:Y:S01]  /*1c830*/  LDL.LU.64 R96, [R1+0xaf8] ;  /* 0x000af80001607983 */ /* 0x000f220000300a00 */
[----:B------:R-:W-:Y:S01]  /*1c840*/  ISETP.GE.U32.AND P5, PT, R236, 0x7fffff46, PT ;  /* 0x7fffff46ec00780c */ /* 0x000fe20003fa6070 */
[----:B------:R-:W-:-:S02]  /*1c850*/  VIADD R236, R237, 0xffffff81 ;  /* 0xffffff81edec7836 */ /* 0x000fc40000000000 */
[----:B------:R-:W5:Y:S01]  /*1c860*/  LDC R237, c[0x0][0x3a0] ;  /* 0x0000e800ffed7b82 */ /* 0x000f620000000800 */
[----:B------:R5:W-:Y:S02]  /*1c870*/  LDGSTS.E [R3+0x1db00], desc[UR74][R16.64], !P4 ;  /* 0x1db0000010037fae */ /* 0x000be4000e1a104a */
[----:B------:R-:W-:Y:S01]  /*1c880*/  ISETP.GE.U32.AND P2, PT, R236, 0x7fffff42, PT ;  /* 0x7fffff42ec00780c */ /* 0x000fe20003f46070 */
[----:B-1----:R-:W-:-:S04]  /*1c890*/  VIADD R236, R239, 0xffffffbc ;  /* 0xffffffbcefec7836 */ /* 0x002fc80000000000 */
[----:B------:R-:W1:Y:S01]  /*1c8a0*/  LDC R239, c[0x0][0x3a0] ;  /* 0x0000e800ffef7b82 */ /* 0x000e620000000800 */
[----:B------:R-:W-:Y:S01]  /*1c8b0*/  ISETP.GE.U32.AND P0, PT, R236, 0x7fffff7d, PT ;  /* 0x7fffff7dec00780c */ /* 0x000fe20003f06070 */
[----:B-----5:R-:W-:Y:S02]  /*1c8c0*/  VIADD R236, R238, 0xffffffb8 ;  /* 0xffffffb8eeec7836 */ /* 0x020fe40000000000 */
[----:B------:R-:W-:Y:S01]  /*1c8d0*/  IMAD.WIDE R18, R0, 0x4, R80 ;  /* 0x0000000400127825 */ /* 0x000fe200078e0250 */
[----:B------:R-:W-:Y:S03]  /*1c8e0*/  STL.64 [R1+0x1438], R34 ;  /* 0x0014382201007387 */ /* 0x000fe60000100a00 */
[----:B------:R-:W5:Y:S01]  /*1c8f0*/  LDC R238, c[0x0][0x3a0] ;  /* 0x0000e800ffee7b82 */ /* 0x000f620000000800 */
[----:B------:R-:W-:Y:S01]  /*1c900*/  ISETP.GE.U32.AND P6, PT, R236, 0x7fffff79, PT ;  /* 0x7fffff79ec00780c */ /* 0x000fe20003fc6070 */
[----:B------:R-:W-:Y:S06]  /*1c910*/  LDGSTS.E [R3+0x1e800], desc[UR74][R36.64], !P5 ;  /* 0x1e80000024037fae */ /* 0x000fec000e9a104a */
[----:B------:R-:W5:Y:S01]  /*1c920*/  LDC R16, c[0x0][0x3a0] ;  /* 0x0000e800ff107b82 */ /* 0x000f620000000800 */
[----:B------:R-:W-:Y:S01]  /*1c930*/  VIADD R236, R237, 0xffffffb4 ;  /* 0xffffffb4edec7836 */ /* 0x000fe20000000000 */
[----:B------:R5:W-:Y:S04]  /*1c940*/  STL.64 [R1+0x1450], R20 ;  /* 0x0014501401007387 */ /* 0x000be80000100a00 */
[----:B------:R-:W-:Y:S02]  /*1c950*/  LDGSTS.E [R3+0x1e900], desc[UR74][R34.64], !P5 ;  /* 0x1e90000022037fae */ /* 0x000fe4000e9a104a */
[----:B------:R-:W5:Y:S01]  /*1c960*/  LDC R237, c[0x0][0x3a0] ;  /* 0x0000e800ffed7b82 */ /* 0x000f620000000800 */
[----:B------:R-:W-:Y:S01]  /*1c970*/  ISETP.GE.U32.AND P3, PT, R236, 0x7fffff75, PT ;  /* 0x7fffff75ec00780c */ /* 0x000fe20003f66070 */
[----:B------:R3:W-:Y:S01]  /*1c980*/  STL.64 [R1+0x1468], R18 ;  /* 0x0014681201007387 */ /* 0x0007e20000100a00 */
[----:B-1----:R-:W-:-:S03]  /*1c990*/  VIADD R236, R239, 0xffffffb0 ;  /* 0xffffffb0efec7836 */ /* 0x002fc60000000000 */
[----:B------:R-:W4:Y:S04]  /*1c9a0*/  LDL.LU.64 R128, [R1+0xa90] ;  /* 0x000a900001807983 */ /* 0x000f280000300a00 */
[----:B------:R1:W-:Y:S01]  /*1c9b0*/  LDGSTS.E [R3+0x1ea00], desc[UR74][R20.64], !P5 ;  /* 0x1ea0000014037fae */ /* 0x0003e2000e9a104a */
[----:B------:R-:W-:-:S03]  /*1c9c0*/  ISETP.GE.U32.AND P4, PT, R236, 0x7fffff71, PT ;  /* 0x7fffff71ec00780c */ /* 0x000fc60003f86070 */
[----:B------:R1:W-:Y:S01]  /*1c9d0*/  LDGSTS.E [R3+0x1eb00], desc[UR74][R18.64], !P5 ;  /* 0x1eb0000012037fae */ /* 0x0003e2000e9a104a */
[----:B-----5:R-:W-:-:S05]  /*1c9e0*/  VIADD R236, R238, 0xffffffac ;  /* 0xffffffaceeec7836 */ /* 0x020fca0000000000 */
[----:B------:R-:W-:Y:S01]  /*1c9f0*/  ISETP.GE.U32.AND P5, PT, R236, 0x7fffff6d, PT ;  /* 0x7fffff6dec00780c */ /* 0x000fe20003fa6070 */
[----:B------:R-:W-:Y:S01]  /*1ca00*/  VIADD R16, R16, 0xffffffa4 ;  /* 0xffffffa410107836 */ /* 0x000fe20000000000 */
[----:B-1----:R-:W1:Y:S01]  /*1ca10*/  LDC R20, c[0x0][0x3a0] ;  /* 0x0000e800ff147b82 */ /* 0x002e620000000800 */
[----:B------:R-:W-:Y:S02]  /*1ca20*/  VIADD R236, R237, 0xffffffa8 ;  /* 0xffffffa8edec7836 */ /* 0x000fe40000000000 */
[----:B------:R-:W-:-:S05]  /*1ca30*/  IMAD.WIDE R50, R0, 0x4, R64 ;  /* 0x0000000400327825 */ /* 0x000fca00078e0240 */
[----:B------:R-:W-:Y:S01]  /*1ca40*/  LDGSTS.E [R3+0x1f800], desc[UR74][R50.64], !P2 ;  /* 0x1f80000032037fae */ /* 0x000fe2000d1a104a */
[----:B------:R-:W-:-:S03]  /*1ca50*/  IMAD.WIDE R36, R0, 0x4, R48 ;  /* 0x0000000400247825 */ /* 0x000fc600078e0230 */
[----:B------:R-:W5:Y:S04]  /*1ca60*/  LDL.LU.64 R48, [R1+0xa88] ;  /* 0x000a880001307983 */ /* 0x000f680000300a00 */
[----:B------:R-:W-:Y:S04]  /*1ca70*/  STL.64 [R1+0x1480], R50 ;  /* 0x0014803201007387 */ /* 0x000fe80000100a00 */
[----:B------:R-:W5:Y:S04]  /*1ca80*/  LDL.LU.64 R80, [R1+0xa80] ;  /* 0x000a800001507983 */ /* 0x000f680000300a00 */
[----:B------:R-:W-:Y:S01]  /*1ca90*/  STL.64 [R1+0x1498], R36 ;  /* 0x0014982401007387 */ /* 0x000fe20000100a00 */
[----:B---3--:R-:W-:-:S03]  /*1caa0*/  IMAD.WIDE R34, R0, 0x4, R176 ;  /* 0x0000000400227825 */ /* 0x008fc600078e02b0 */
[----:B------:R-:W3:Y:S01]  /*1cab0*/  LDL.LU.64 R64, [R1+0xa78] ;  /* 0x000a780001407983 */ /* 0x000ee20000300a00 */
[----:B------:R-:W-:-:S03]  /*1cac0*/  IMAD.WIDE R18, R0, 0x4, R160 ;  /* 0x0000000400127825 */ /* 0x000fc600078e02a0 */
[----:B------:R-:W-:Y:S04]  /*1cad0*/  STL.64 [R1+0x14b0], R34 ;  /* 0x0014b02201007387 */ /* 0x000fe80000100a00 */
[----:B------:R1:W-:Y:S04]  /*1cae0*/  STL.64 [R1+0x14c8], R18 ;  /* 0x0014c81201007387 */ /* 0x0003e80000100a00 */
[----:B------:R-:W-:Y:S04]  /*1caf0*/  LDGSTS.E [R3+0x1f900], desc[UR74][R36.64], !P2 ;  /* 0x1f90000024037fae */ /* 0x000fe8000d1a104a */
[----:B------:R-:W-:Y:S01]  /*1cb00*/  LDGSTS.E [R3+0x1fa00], desc[UR74][R34.64], !P2 ;  /* 0x1fa0000022037fae */ /* 0x000fe2000d1a104a */
[----:B------:R-:W-:-:S03]  /*1cb10*/  IMAD.WIDE R242, R0, 0x4, R144 ;  /* 0x0000000400f27825 */ /* 0x000fc600078e0290 */
[----:B------:R1:W-:Y:S01]  /*1cb20*/  LDGSTS.E [R3+0x1fb00], desc[UR74][R18.64], !P2 ;  /* 0x1fb0000012037fae */ /* 0x0003e2000d1a104a */
[----:B--2---:R-:W-:Y:S01]  /*1cb30*/  IMAD.WIDE R240, R0, 0x4, R32 ;  /* 0x0000000400f07825 */ /* 0x004fe200078e0220 */
[----:B------:R-:W-:Y:S02]  /*1cb40*/  ISETP.GE.U32.AND P2, PT, R236, 0x7fffff69, PT ;  /* 0x7fffff69ec00780c */ /* 0x000fe40003f46070 */
[----:B------:R-:W2:Y:S01]  /*1cb50*/  LDL.LU.64 R32, [R1+0xa10] ;  /* 0x000a100001207983 */ /* 0x000ea20000300a00 */
[----:B----4-:R-:W-:-:S03]  /*1cb60*/  IMAD.WIDE R238, R0, 0x4, R112 ;  /* 0x0000000400ee7825 */ /* 0x010fc600078e0270 */
[----:B------:R-:W4:Y:S01]  /*1cb70*/  LDL.LU.64 R176, [R1+0xa08] ;  /* 0x000a080001b07983 */ /* 0x000f220000300a00 */
[----:B-1----:R-:W-:Y:S01]  /*1cb80*/  IADD3 R20, PT, PT, R20, -0x60, RZ ;  /* 0xffffffa014147810 */ /* 0x002fe20007ffe0ff */
[----:B------:R-:W1:Y:S02]  /*1cb90*/  LDC R19, c[0x0][0x3a0] ;  /* 0x0000e800ff137b82 */ /* 0x000e640000000800 */
[----:B------:R-:W4:Y:S01]  /*1cba0*/  LDL.LU.64 R160, [R1+0xa00] ;  /* 0x000a000001a07983 */ /* 0x000f220000300a00 */
[----:B------:R-:W-:-:S03]  /*1cbb0*/  IMAD.WIDE R236, R0, 0x4, R96 ;  /* 0x0000000400ec7825 */ /* 0x000fc600078e0260 */
[----:B------:R-:W4:Y:S02]  /*1cbc0*/  LDL.LU.64 R144, [R1+0x9f8] ;  /* 0x0009f80001907983 */ /* 0x000f240000300a00 */
[----:B------:R-:W1:Y:S02]  /*1cbd0*/  LDC R18, c[0x0][0x3a0] ;  /* 0x0000e800ff127b82 */ /* 0x000e640000000800 */
[----:B------:R-:W-:Y:S04]  /*1cbe0*/  LDGSTS.E [R246+0x10c00], desc[UR74][R242.64], !P0 ;  /* 0x10c00000f2f67fae */ /* 0x000fe8000c1a104a */
[----:B------:R-:W-:Y:S04]  /*1cbf0*/  LDGSTS.E [R246+0x10d00], desc[UR74][R240.64], !P0 ;  /* 0x10d00000f0f67fae */ /* 0x000fe8000c1a104a */
[----:B------:R-:W-:Y:S04]  /*1cc00*/  LDGSTS.E [R246+0x10e00], desc[UR74][R238.64], !P0 ;  /* 0x10e00000eef67fae */ /* 0x000fe8000c1a104a */
[----:B------:R-:W-:Y:S01]  /*1cc10*/  LDGSTS.E [R246+0x10f00], desc[UR74][R236.64], !P0 ;  /* 0x10f00000ecf67fae */ /* 0x000fe2000c1a104a */
[----:B------:R-:W-:-:S03]  /*1cc20*/  ISETP.GE.U32.AND P0, PT, R16, 0x7fffff65, PT ;  /* 0x7fffff651000780c */ /* 0x000fc60003f06070 */
[----:B------:R-:W4:Y:S04]  /*1cc30*/  LDL.LU.64 R112, [R1+0x990] ;  /* 0x0009900001707983 */ /* 0x000f280000300a00 */
[----:B------:R-:W4:Y:S04]  /*1cc40*/  LDL.LU.64 R16, [R1+0x988] ;  /* 0x0009880001107983 */ /* 0x000f280000300a00 */
[----:B------:R-:W4:Y:S01]  /*1cc50*/  LDL.LU.64 R96, [R1+0x980] ;  /* 0x0009800001607983 */ /* 0x000f220000300a00 */
[----:B------:R-:W-:-:S05]  /*1cc60*/  IMAD.WIDE R50, R0, 0x4, R128 ;  /* 0x0000000400327825 */ /* 0x000fca00078e0280 */
[----:B------:R-:W-:Y:S04]  /*1cc70*/  STL.64 [R1+0x7d0], R50 ;  /* 0x0007d03201007387 */ /* 0x000fe80000100a00 */
[----:B------:R4:W-:Y:S01]  /*1cc80*/  LDGSTS.E [R246+0x11c00], desc[UR74][R50.64], !P6 ;  /* 0x11c0000032f67fae */ /* 0x0009e2000f1a104a */
[----:B-----5:R-:W-:-:S05]  /*1cc90*/  IMAD.WIDE R48, R0, 0x4, R48 ;  /* 0x0000000400307825 */ /* 0x020fca00078e0230 */
[----:B------:R-:W-:Y:S01]  /*1cca0*/  LDGSTS.E [R246+0x11d00], desc[UR74][R48.64], !P6 ;  /* 0x11d0000030f67fae */ /* 0x000fe2000f1a104a */
[----:B------:R-:W-:-:S03]  /*1ccb0*/  IMAD.WIDE R36, R0, 0x4, R80 ;  /* 0x0000000400247825 */ /* 0x000fc600078e0250 */
[----:B------:R-:W5:Y:S01]  /*1ccc0*/  LDL.LU.64 R80, [R1+0x978] ;  /* 0x0009780001507983 */ /* 0x000f620000300a00 */
[----:B---3--:R-:W-:-:S03]  /*1ccd0*/  IMAD.WIDE R34, R0, 0x4, R64 ;  /* 0x0000000400227825 */ /* 0x008fc600078e0240 */
[----:B------:R3:W-:Y:S04]  /*1cce0*/  STL.64 [R1+0x7d8], R48 ;  /* 0x0007d83001007387 */ /* 0x0007e80000100a00 */
[----:B------:R1:W-:Y:S04]  /*1ccf0*/  STL.64 [R1+0x7e0], R36 ;  /* 0x0007e02401007387 */ /* 0x0003e80000100a00 */
[----:B------:R1:W-:Y:S04]  /*1cd00*/  STL.64 [R1+0x7e8], R34 ;  /* 0x0007e82201007387 */ /* 0x0003e80000100a00 */
[----:B------:R1:W-:Y:S04]  /*1cd10*/  LDGSTS.E [R246+0x11e00], desc[UR74][R36.64], !P6 ;  /* 0x11e0000024f67fae */ /* 0x0003e8000f1a104a */
[----:B---3--:R-:W3:Y:S04]  /*1cd20*/  LDL.LU.64 R48, [R1+0x910] ;  /* 0x0009100001307983 */ /* 0x008ee80000300a00 */
[----:B------:R-:W3:Y:S04]  /*1cd30*/  LDL.LU.64 R128, [R1+0x908] ;  /* 0x0009080001807983 */ /* 0x000ee80000300a00 */
[----:B------:R-:W3:Y:S04]  /*1cd40*/  LDL.LU.64 R64, [R1+0x900] ;  /* 0x0009000001407983 */ /* 0x000ee80000300a00 */
[----:B------:R1:W-:Y:S01]  /*1cd50*/  LDGSTS.E [R246+0x11f00], desc[UR74][R34.64], !P6 ;  /* 0x11f0000022f67fae */ /* 0x0003e2000f1a104a */
[----:B--2---:R-:W-:-:S05]  /*1cd60*/  IMAD.WIDE R32, R0, 0x4, R32 ;  /* 0x0000000400207825 */ /* 0x004fca00078e0220 */
[----:B------:R2:W-:Y:S04]  /*1cd70*/  STL.64 [R1+0x7f0], R32 ;  /* 0x0007f02001007387 */ /* 0x0005e80000100a00 */
[----:B------:R-:W-:Y:S01]  /*1cd80*/  LDGSTS.E [R246+0x12c00], desc[UR74][R32.64], !P3 ;  /* 0x12c0000020f67fae */ /* 0x000fe2000d9a104a */
[----:B----4-:R-:W-:-:S04]  /*1cd90*/  IMAD.WIDE R50, R0, 0x4, R176 ;  /* 0x0000000400327825 */ /* 0x010fc800078e02b0 */
[C---:B-1----:R-:W-:Y:S01]  /*1cda0*/  IMAD.WIDE R36, R0.reuse, 0x4, R160 ;  /* 0x0000000400247825 */ /* 0x042fe200078e02a0 */
[----:B------:R1:W-:Y:S04]  /*1cdb0*/  STL.64 [R1+0x818], R50 ;  /* 0x0008183201007387 */ /* 0x0003e80000100a00 */
[----:B------:R4:W-:Y:S01]  /*1cdc0*/  STL.64 [R1+0x820], R36 ;  /* 0x0008202401007387 */ /* 0x0009e20000100a00 */
[----:B------:R-:W-:-:S03]  /*1cdd0*/  IMAD.WIDE R34, R0, 0x4, R144 ;  /* 0x0000000400227825 */ /* 0x000fc600078e0290 */
[----:B--2---:R-:W2:Y:S04]  /*1cde0*/  LDL.LU.64 R32, [R1+0x8f8] ;  /* 0x0008f80001207983 */ /* 0x004ea80000300a00 */
[----:B------:R1:W-:Y:S04]  /*1cdf0*/  LDGSTS.E [R246+0x12d00], desc[UR74][R50.64], !P3 ;  /* 0x12d0000032f67fae */ /* 0x0003e8000d9a104a */
[----:B------:R5:W-:Y:S04]  /*1ce00*/  STL.64 [R1+0x828], R34 ;  /* 0x0008282201007387 */ /* 0x000be80000100a00 */
[----:B------:R4:W-:Y:S01]  /*1ce10*/  LDGSTS.E [R246+0x12e00], desc[UR74][R36.64], !P3 ;  /* 0x12e0000024f67fae */ /* 0x0009e2000d9a104a */
[----:B------:R-:W-:-:S03]  /*1ce20*/  IMAD.WIDE R52, R0, 0x4, R112 ;  /* 0x0000000400347825 */ /* 0x000fc600078e0270 */
[----:B------:R5:W-:Y:S01]  /*1ce30*/  LDGSTS.E [R246+0x12f00], desc[UR74][R34.64], !P3 ;  /* 0x12f0000022f67fae */ /* 0x000be2000d9a104a */
[----:B-1----:R-:W-:-:S03]  /*1ce40*/  IMAD.WIDE R50, R0, 0x4, R16 ;  /* 0x0000000400327825 */ /* 0x002fc600078e0210 */
[----:B------:R-:W-:Y:S04]  /*1ce50*/  LDGSTS.E [R246+0x13c00], desc[UR74][R52.64], !P4 ;  /* 0x13c0000034f67fae */ /* 0x000fe8000e1a104a */
[----:B------:R-:W2:Y:S01]  /*1ce60*/  LDL.LU.64 R16, [R1+0x890] ;  /* 0x0008900001107983 */ /* 0x000ea20000300a00 */
[----:B----4-:R-:W-:-:S03]  /*1ce70*/  IMAD.WIDE R36, R0, 0x4, R96 ;  /* 0x0000000400247825 */ /* 0x010fc600078e0260 */
[----:B------:R-:W-:Y:S04]  /*1ce80*/  STL.64 [R1+0x830], R52 ;  /* 0x0008303401007387 */ /* 0x000fe80000100a00 */
[----:B------:R-:W4:Y:S04]  /*1ce90*/  LDL.LU.64 R112, [R1+0x888] ;  /* 0x0008880001707983 */ /* 0x000f280000300a00 */
[----:B------:R-:W-:Y:S04]  /*1cea0*/  STL.64 [R1+0x860], R50 ;  /* 0x0008603201007387 */ /* 0x000fe80000100a00 */
[----:B------:R-:W4:Y:S04]  /*1ceb0*/  LDL.LU.64 R96, [R1+0x880] ;  /* 0x0008800001607983 */ /* 0x000f280000300a00 */
[----:B------:R1:W-:Y:S04]  /*1cec0*/  STL.64 [R1+0x870], R36 ;  /* 0x0008702401007387 */ /* 0x0003e80000100a00 */
[----:B------:R-:W-:Y:S04]  /*1ced0*/  LDGSTS.E [R246+0x13d00], desc[UR74][R50.64], !P4 ;  /* 0x13d0000032f67fae */ /* 0x000fe8000e1a104a */
[----:B------:R1:W-:Y:S01]  /*1cee0*/  LDGSTS.E [R246+0x13e00], desc[UR74][R36.64], !P4 ;  /* 0x13e0000024f67fae */ /* 0x0003e2000e1a104a */
[----:B-----5:R-:W-:-:S03]  /*1cef0*/  IMAD.WIDE R34, R0, 0x4, R80 ;  /* 0x0000000400227825 */ /* 0x020fc600078e0250 */
[----:B------:R-:W5:Y:S04]  /*1cf00*/  LDL.LU.64 R80, [R1+0x878] ;  /* 0x0008780001507983 */ /* 0x000f680000300a00 */
[----:B------:R1:W-:Y:S04]  /*1cf10*/  STL.64 [R1+0x898], R34 ;  /* 0x0008982201007387 */ /* 0x0003e80000100a00 */
[----:B------:R1:W-:Y:S04]  /*1cf20*/  LDGSTS.E [R246+0x13f00], desc[UR74][R34.64], !P4 ;  /* 0x13f0000022f67fae */ /* 0x0003e8000e1a104a */
[----:B------:R-:W5:Y:S01]  /*1cf30*/  LDL.LU.64 R192, [R1+0x810] ;  /* 0x0008100001c07983 */ /* 0x000f620000300a00 */
[----:B---3--:R-:W-:-:S04]  /*1cf40*/  IMAD.WIDE R48, R0, 0x4, R48 ;  /* 0x0000000400307825 */ /* 0x008fc800078e0230 */
[C---:B-1----:R-:W-:Y:S01]  /*1cf50*/  IMAD.WIDE R36, R0.reuse, 0x4, R128 ;  /* 0x0000000400247825 */ /* 0x042fe200078e0280 */
[----:B------:R1:W-:Y:S03]  /*1cf60*/  STL.64 [R1+0x8a0], R48 ;  /* 0x0008a03001007387 */ /* 0x0003e60000100a00 */
[C---:B------:R-:W-:Y:S01]  /*1cf70*/  IMAD.WIDE R34, R0.reuse, 0x4, R64 ;  /* 0x0000000400227825 */ /* 0x040fe200078e0240 */
[----:B------:R-:W3:Y:S04]  /*1cf80*/  LDL.LU.64 R176, [R1+0x808] ;  /* 0x0008080001b07983 */ /* 0x000ee80000300a00 */
[----:B------:R-:W-:Y:S04]  /*1cf90*/  STL.64 [R1+0x8a8], R36 ;  /* 0x0008a82401007387 */ /* 0x000fe80000100a00 */
[----:B------:R-:W3:Y:S04]  /*1cfa0*/  LDL.LU.64 R160, [R1+0x800] ;  /* 0x0008000001a07983 */ /* 0x000ee80000300a00 */
[----:B------:R-:W-:Y:S04]  /*1cfb0*/  STL.64 [R1+0x8b0], R34 ;  /* 0x0008b02201007387 */ /* 0x000fe80000100a00 */
[----:B------:R-:W3:Y:S04]  /*1cfc0*/  LDL.LU.64 R144, [R1+0x7f8] ;  /* 0x0007f80001907983 */ /* 0x000ee80000300a00 */
[----:B------:R-:W-:Y:S04]  /*1cfd0*/  LDGSTS.E [R246+0x14c00], desc[UR74][R48.64], !P5 ;  /* 0x14c0000030f67fae */ /* 0x000fe8000e9a104a */
[----:B------:R1:W-:Y:S04]  /*1cfe0*/  LDGSTS.E [R246+0x14d00], desc[UR74][R36.64], !P5 ;  /* 0x14d0000024f67fae */ /* 0x0003e8000e9a104a */
[----:B------:R5:W-:Y:S01]  /*1cff0*/  LDGSTS.E [R246+0x14e00], desc[UR74][R34.64], !P5 ;  /* 0x14e0000022f67fae */ /* 0x000be2000e9a104a */
[----:B--2---:R-:W-:-:S05]  /*1d000*/  IMAD.WIDE R32, R0, 0x4, R32 ;  /* 0x0000000400207825 */ /* 0x004fca00078e0220 */
[----:B------:R2:W-:Y:S04]  /*1d010*/  STL.64 [R1+0x8f8], R32 ;  /* 0x0008f82001007387 */ /* 0x0005e80000100a00 */
[----:B------:R-:W3:Y:S04]  /*1d020*/  LDL.LU.64 R64, [R1+0x790] ;  /* 0x0007900001407983 */ /* 0x000ee80000300a00 */
[----:B-1----:R-:W3:Y:S04]  /*1d030*/  LDL.LU.64 R48, [R1+0x788] ;  /* 0x0007880001307983 */ /* 0x002ee80000300a00 */
[----:B------:R-:W-:Y:S01]  /*1d040*/  LDGSTS.E [R246+0x14f00], desc[UR74][R32.64], !P5 ;  /* 0x14f0000020f67fae */ /* 0x000fe2000e9a104a */
[----:B------:R-:W-:-:S03]  /*1d050*/  IMAD.WIDE R52, R0, 0x4, R16 ;  /* 0x0000000400347825 */ /* 0x000fc600078e0210 */
[----:B--2---:R-:W2:Y:S04]  /*1d060*/  LDL.LU.64 R32, [R1+0x780] ;  /* 0x0007800001207983 */ /* 0x004ea80000300a00 */
[----:B------:R-:W2:Y:S01]  /*1d070*/  LDL.LU.64 R16, [R1+0x778] ;  /* 0x0007780001107983 */ /* 0x000ea20000300a00 */
[----:B----4-:R-:W-:-:S03]  /*1d080*/  IMAD.WIDE R50, R0, 0x4, R112 ;  /* 0x0000000400327825 */ /* 0x010fc600078e0270 */
[----:B------:R1:W-:Y:S01]  /*1d090*/  STL.64 [R1+0x890], R52 ;  /* 0x0008903401007387 */ /* 0x0003e20000100a00 */
[----:B------:R-:W-:-:S03]  /*1d0a0*/  IMAD.WIDE R36, R0, 0x4, R96 ;  /* 0x0000000400247825 */ /* 0x000fc600078e0260 */
[----:B------:R3:W-:Y:S04]  /*1d0b0*/  STL.64 [R1+0x888], R50 ;  /* 0x0008883201007387 */ /* 0x0007e80000100a00 */
[----:B------:R4:W-:Y:S04]  /*1d0c0*/  STL.64 [R1+0x880], R36 ;  /* 0x0008802401007387 */ /* 0x0009e80000100a00 */
[----:B------:R1:W-:Y:S04]  /*1d0d0*/  LDGSTS.E [R246+0x15c00], desc[UR74][R52.64], !P2 ;  /* 0x15c0000034f67fae */ /* 0x0003e8000d1a104a */
[----:B------:R3:W-:Y:S01]  /*1d0e0*/  LDGSTS.E [R246+0x15d00], desc[UR74][R50.64], !P2 ;  /* 0x15d0000032f67fae */ /* 0x0007e2000d1a104a */
[----:B------:R-:W-:-:S02]  /*1d0f0*/  ISETP.GE.U32.AND P6, PT, R20, 0x7fffff61, PT ;  /* 0x7fffff611400780c */ /* 0x000fc40003fc6070 */
[----:B------:R-:W1:Y:S01]  /*1d100*/  LDC R20, c[0x0][0x3a0] ;  /* 0x0000e800ff147b82 */ /* 0x000e620000000800 */
[----:B------:R4:W-:Y:S01]  /*1d110*/  LDGSTS.E [R246+0x15e00], desc[UR74][R36.64], !P2 ;  /* 0x15e0000024f67fae */ /* 0x0009e2000d1a104a */
[----:B-----5:R-:W-:-:S05]  /*1d120*/  IMAD.WIDE R34, R0, 0x4, R80 ;  /* 0x0000000400227825 */ /* 0x020fca00078e0250 */
[----:B------:R5:W-:Y:S04]  /*1d130*/  STL.64 [R1+0x878], R34 ;  /* 0x0008782201007387 */ /* 0x000be80000100a00 */
[----:B------:R-:W2:Y:S01]  /*1d140*/  LDL.LU.64 R128, [R1+0x710] ;  /* 0x0007100001807983 */ /* 0x000ea20000300a00 */
[----:B-1----:R-:W-:-:S03]  /*1d150*/  IMAD.WIDE R52, R0, 0x4, R192 ;  /* 0x0000000400347825 */ /* 0x002fc600078e02c0 */
[----:B------:R-:W2:Y:S04]  /*1d160*/  LDL.LU.64 R112, [R1+0x708] ;  /* 0x0007080001707983 */ /* 0x000ea80000300a00 */
[----:B------:R-:W2:Y:S04]  /*1d170*/  LDL.LU.64 R96, [R1+0x700] ;  /* 0x0007000001607983 */ /* 0x000ea80000300a00 */
[----:B------:R-:W2:Y:S04]  /*1d180*/  LDL.LU.64 R80, [R1+0x6f8] ;  /* 0x0006f80001507983 */ /* 0x000ea80000300a00 */
[----:B------:R5:W-:Y:S01]  /*1d190*/  LDGSTS.E [R246+0x15f00], desc[UR74][R34.64], !P2 ;  /* 0x15f0000022f67fae */ /* 0x000be2000d1a104a */
[----:B---3--:R-:W-:-:S03]  /*1d1a0*/  IMAD.WIDE R50, R0, 0x4, R176 ;  /* 0x0000000400327825 */ /* 0x008fc600078e02b0 */
[----:B------:R-:W-:Y:S04]  /*1d1b0*/  STL.64 [R1+0x810], R52 ;  /* 0x0008103401007387 */ /* 0x000fe80000100a00 */
[----:B------:R-:W-:Y:S01]  /*1d1c0*/  LDGSTS.E [R246+0x16c00], desc[UR74][R52.64], !P0 ;  /* 0x16c0000034f67fae */ /* 0x000fe2000c1a104a */
[----:B----4-:R-:W-:-:S03]  /*1d1d0*/  IMAD.WIDE R36, R0, 0x4, R160 ;  /* 0x0000000400247825 */ /* 0x010fc600078e02a0 */
[----:B------:R1:W-:Y:S04]  /*1d1e0*/  STL.64 [R1+0x808], R50 ;  /* 0x0008083201007387 */ /* 0x0003e80000100a00 */
[----:B------:R1:W-:Y:S01]  /*1d1f0*/  LDGSTS.E [R246+0x16d00], desc[UR74][R50.64], !P0 ;  /* 0x16d0000032f67fae */ /* 0x0003e2000c1a104a */
[----:B-----5:R-:W-:-:S03]  /*1d200*/  IMAD.WIDE R34, R0, 0x4, R144 ;  /* 0x0000000400227825 */ /* 0x020fc600078e0290 */
[----:B------:R2:W-:Y:S04]  /*1d210*/  STL.64 [R1+0x800], R36 ;  /* 0x0008002401007387 */ /* 0x0005e80000100a00 */
[----:B------:R2:W-:Y:S04]  /*1d220*/  LDGSTS.E [R246+0x16e00], desc[UR74][R36.64], !P0 ;  /* 0x16e0000024f67fae */ /* 0x0005e8000c1a104a */
[----:B------:R3:W-:Y:S04]  /*1d230*/  STL.64 [R1+0x7f8], R34 ;  /* 0x0007f82201007387 */ /* 0x0007e80000100a00 */
[----:B------:R3:W-:Y:S01]  /*1d240*/  LDGSTS.E [R246+0x16f00], desc[UR74][R34.64], !P0 ;  /* 0x16f0000022f67fae */ /* 0x0007e2000c1a104a */
[----:B-1----:R-:W-:-:S04]  /*1d250*/  IMAD.WIDE R50, R0, 0x4, R64 ;  /* 0x0000000400327825 */ /* 0x002fc800078e0240 */
[C---:B------:R-:W-:Y:S01]  /*1d260*/  IMAD.WIDE R48, R0.reuse, 0x4, R48 ;  /* 0x0000000400307825 */ /* 0x040fe200078e0230 */
[----:B------:R1:W-:Y:S04]  /*1d270*/  LDGSTS.E [R246+0x17c00], desc[UR74][R50.64], !P6 ;  /* 0x17c0000032f67fae */ /* 0x0003e8000f1a104a */
[----:B------:R-:W-:Y:S01]  /*1d280*/  LDGSTS.E [R246+0x17d00], desc[UR74][R48.64], !P6 ;  /* 0x17d0000030f67fae */ /* 0x000fe2000f1a104a */
[----:B--2---:R-:W-:-:S03]  /*1d290*/  IMAD.WIDE R36, R0, 0x4, R32 ;  /* 0x0000000400247825 */ /* 0x004fc600078e0220 */
[----:B------:R-:W2:Y:S01]  /*1d2a0*/  LDL.LU.64 R32, [R1+0xc30] ;  /* 0x000c300001207983 */ /* 0x000ea20000300a00 */
[----:B---3--:R-:W-:-:S03]  /*1d2b0*/  IMAD.WIDE R34, R0, 0x4, R16 ;  /* 0x0000000400227825 */ /* 0x008fc600078e0210 */
[----:B------:R-:W-:Y:S04]  /*1d2c0*/  STL.64 [R1+0x900], R50 ;  /* 0x0009003201007387 */ /* 0x000fe80000100a00 */
[----:B------:R3:W-:Y:S04]  /*1d2d0*/  STL.64 [R1+0x908], R48 ;  /* 0x0009083001007387 */ /* 0x0007e80000100a00 */
[----:B------:R-:W4:Y:S04]  /*1d2e0*/  LDL.LU.64 R16, [R1+0xc28] ;  /* 0x000c280001107983 */ /* 0x000f280000300a00 */
[----:B------:R5:W-:Y:S04]  /*1d2f0*/  STL.64 [R1+0x910], R36 ;  /* 0x0009102401007387 */ /* 0x000be80000100a00 */
[----:B------:R1:W-:Y:S04]  /*1d300*/  STL.64 [R1+0x978], R34 ;  /* 0x0009782201007387 */ /* 0x0003e80000100a00 */
[----:B------:R-:W4:Y:S04]  /*1d310*/  LDL.LU.64 R64, [R1+0xc20] ;  /* 0x000c200001407983 */ /* 0x000f280000300a00 */
[----:B---3--:R-:W3:Y:S01]  /*1d320*/  LDL.LU.64 R48, [R1+0xc18] ;  /* 0x000c180001307983 */ /* 0x008ee20000300a00 */
[----:B------:R-:W-:-:S02]  /*1d330*/  VIADD R20, R20, 0xffffff94 ;  /* 0xffffff9414147836 */ /* 0x000fc40000000000 */
[----:B------:R-:W-:Y:S01]  /*1d340*/  VIADD R19, R19, 0xffffff9c ;  /* 0xffffff9c13137836 */ /* 0x000fe20000000000 */
[----:B------:R5:W-:Y:S02]  /*1d350*/  LDGSTS.E [R246+0x17e00], desc[UR74][R36.64], !P6 ;  /* 0x17e0000024f67fae */ /* 0x000be4000f1a104a */
[----:B------:R-:W-:Y:S02]  /*1d360*/  ISETP.GE.U32.AND P5, PT, R20, 0x7fffff55, PT ;  /* 0x7fffff551400780c */ /* 0x000fe40003fa6070 */
[----:B------:R-:W1:Y:S01]  /*1d370*/  LDC R20, c[0x0][0x3a0] ;  /* 0x0000e800ff147b82 */ /* 0x000e620000000800 */
[----:B------:R1:W-:Y:S01]  /*1d380*/  LDGSTS.E [R246+0x17f00], desc[UR74][R34.64], !P6 ;  /* 0x17f0000022f67fae */ /* 0x0003e2000f1a104a */
[----:B------:R-:W-:Y:S01]  /*1d390*/  ISETP.GE.U32.AND P3, PT, R19, 0x7fffff5d, PT ;  /* 0x7fffff5d1300780c */ /* 0x000fe20003f66070 */
[----:B------:R-:W-:-:S05]  /*1d3a0*/  VIADD R18, R18, 0xffffff98 ;  /* 0xffffff9812127836 */ /* 0x000fca0000000000 */
[----:B------:R-:W-:Y:S01]  /*1d3b0*/  ISETP.GE.U32.AND P4, PT, R18, 0x7fffff59, PT ;  /* 0x7fffff591200780c */ /* 0x000fe20003f86070 */
[----:B------:R-:W2:Y:S08]  /*1d3c0*/  LDC R19, c[0x0][0x3a0] ;  /* 0x0000e800ff137b82 */ /* 0x000eb00000000800 */
[----:B------:R-:W2:Y:S01]  /*1d3d0*/  LDC R18, c[0x0][0x3a0] ;  /* 0x0000e800ff127b82 */ /* 0x000ea20000000800 */
[----:B-1----:R-:W-:-:S05]  /*1d3e0*/  VIADD R20, R20, 0xffffff88 ;  /* 0xffffff8814147836 */ /* 0x002fca0000000000 */
[----:B------:R-:W-:Y:S01]  /*1d3f0*/  ISETP.GE.U32.AND P6, PT, R20, 0x7fffff49, PT ;  /* 0x7fffff491400780c */ /* 0x000fe20003fc6070 */
[----:B------:R-:W-:-:S04]  /*1d400*/  IMAD.WIDE R50, R0, 0x4, R128 ;  /* 0x0000000400327825 */ /* 0x000fc800078e0280 */
[C---:B-----5:R-:W-:Y:S01]  /*1d410*/  IMAD.WIDE R36, R0.reuse, 0x4, R112 ;  /* 0x0000000400247825 */ /* 0x060fe200078e0270 */
[----:B------:R-:W-:Y:S03]  /*1d420*/  STL.64 [R1+0x990], R50 ;  /* 0x0009903201007387 */ /* 0x000fe60000100a00 */
[C---:B------:R-:W-:Y:S01]  /*1d430*/  IMAD.WIDE R34, R0.reuse, 0x4, R96 ;  /* 0x0000000400227825 */ /* 0x040fe200078e0260 */
[----:B------:R-:W-:Y:S03]  /*1d440*/  STL.64 [R1+0x9f8], R36 ;  /* 0x0009f82401007387 */ /* 0x000fe60000100a00 */
[C---:B------:R-:W-:Y:S01]  /*1d450*/  IMAD.WIDE R20, R0.reuse, 0x4, R80 ;  /* 0x0000000400147825 */ /* 0x040fe200078e0250 */
[----:B------:R1:W-:Y:S04]  /*1d460*/  STL.64 [R1+0xa90], R34 ;  /* 0x000a902201007387 */ /* 0x0003e80000100a00 */
[----:B------:R3:W-:Y:S04]  /*1d470*/  STL.64 [R1+0xaa8], R20 ;  /* 0x000aa81401007387 */ /* 0x0007e80000100a00 */
[----:B------:R-:W5:Y:S04]  /*1d480*/  LDL.LU.64 R224, [R1+0x450] ;  /* 0x0004500001e07983 */ /* 0x000f680000300a00 */
[----:B------:R-:W5:Y:S04]  /*1d490*/  LDL.LU.64 R208, [R1+0x410] ;  /* 0x0004100001d07983 */ /* 0x000f680000300a00 */
[----:B------:R-:W5:Y:S04]  /*1d4a0*/  LDL.LU.64 R192, [R1+0x3d0] ;  /* 0x0003d00001c07983 */ /* 0x000f680000300a00 */
[----:B------:R-:W5:Y:S04]  /*1d4b0*/  LDL.LU.64 R176, [R1+0x390] ;  /* 0x0003900001b07983 */ /* 0x000f680000300a00 */
[----:B------:R-:W5:Y:S04]  /*1d4c0*/  LDL.LU.64 R160, [R1+0x350] ;  /* 0x0003500001a07983 */ /* 0x000f680000300a00 */
[----:B------:R-:W5:Y:S04]  /*1d4d0*/  LDL.LU.64 R144, [R1+0x310] ;  /* 0x0003100001907983 */ /* 0x000f680000300a00 */
[----:B------:R-:W-:Y:S04]  /*1d4e0*/  STL [R1+0x5b0], RZ ;  /* 0x0005b0ff01007387 */ /* 0x000fe80000100800 */
[----:B------:R-:W-:Y:S04]  /*1d4f0*/  LDGSTS.E [R246+0x18c00], desc[UR74][R50.64], !P3 ;  /* 0x18c0000032f67fae */ /* 0x000fe8000d9a104a */
[----:B------:R-:W-:Y:S04]  /*1d500*/  STL [R1+0x5b4], RZ ;  /* 0x0005b4ff01007387 */ /* 0x000fe80000100800 */
[----:B------:R-:W-:Y:S04]  /*1d510*/  LDGSTS.E [R246+0x18d00], desc[UR74][R36.64], !P3 ;  /* 0x18d0000024f67fae */ /* 0x000fe8000d9a104a */
[----:B------:R-:W5:Y:S04]  /*1d520*/  LDL.LU.64 R128, [R1+0x2d0] ;  /* 0x0002d00001807983 */ /* 0x000f680000300a00 */
[----:B------:R1:W-:Y:S04]  /*1d530*/  LDGSTS.E [R246+0x18e00], desc[UR74][R34.64], !P3 ;  /* 0x18e0000022f67fae */ /* 0x0003e8000d9a104a */
[----:B------:R-:W5:Y:S04]  /*1d540*/  LDL.LU.64 R112, [R1+0x290] ;  /* 0x0002900001707983 */ /* 0x000f680000300a00 */
[----:B------:R-:W5:Y:S04]  /*1d550*/  LDL.LU.64 R96, [R1+0x250] ;  /* 0x0002500001607983 */ /* 0x000f680000300a00 */
[----:B------:R3:W-:Y:S01]  /*1d560*/  LDGSTS.E [R246+0x18f00], desc[UR74][R20.64], !P3 ;  /* 0x18f0000014f67fae */ /* 0x0007e2000d9a104a */
[----:B--2---:R-:W-:-:S05]  /*1d570*/  IMAD.WIDE R32, R0, 0x4, R32 ;  /* 0x0000000400207825 */ /* 0x004fca00078e0220 */
[----:B------:R2:W-:Y:S04]  /*1d580*/  STL.64 [R1+0xaf8], R32 ;  /* 0x000af82001007387 */ /* 0x0005e80000100a00 */
[----:B------:R-:W5:Y:S01]  /*1d590*/  LDL.LU.64 R80, [R1+0x210] ;  /* 0x0002100001507983 */ /* 0x000f620000300a00 */
[----:B----4-:R-:W-:-:S03]  /*1d5a0*/  IMAD.WIDE R16, R0, 0x4, R16 ;  /* 0x0000000400107825 */ /* 0x010fc600078e0210 */
[----:B------:R4:W-:Y:S04]  /*1d5b0*/  LDGSTS.E [R246+0x19c00], desc[UR74][R32.64], !P4 ;  /* 0x19c0000020f67fae */ /* 0x0009e8000e1a104a */
[----:B------:R2:W-:Y:S04]  /*1d5c0*/  STL.64 [R1+0xb10], R16 ;  /* 0x000b101001007387 */ /* 0x0005e80000100a00 */
[----:B------:R2:W-:Y:S01]  /*1d5d0*/  LDGSTS.E [R246+0x19d00], desc[UR74][R16.64], !P4 ;  /* 0x19d0000010f67fae */ /* 0x0005e2000e1a104a */
[----:B-1----:R-:W-:-:S03]  /*1d5e0*/  IMAD.WIDE R34, R0, 0x4, R64 ;  /* 0x0000000400227825 */ /* 0x002fc600078e0240 */
[----:B------:R-:W4:Y:S01]  /*1d5f0*/  LDL.LU.64 R64, [R1+0x1d0] ;  /* 0x0001d00001407983 */ /* 0x000f220000300a00 */
[----:B---3--:R-:W-:-:S03]  /*1d600*/  IMAD.WIDE R20, R0, 0x4, R48 ;  /* 0x0000000400147825 */ /* 0x008fc600078e0230 */
[----:B------:R1:W-:Y:S04]  /*1d610*/  STL.64 [R1+0xb30], R34 ;  /* 0x000b302201007387 */ /* 0x0003e80000100a00 */
[----:B------:R-:W3:Y:S04]  /*1d620*/  LDL.LU.64 R48, [R1+0x190] ;  /* 0x0001900001307983 */ /* 0x000ee80000300a00 */
[----:B------:R1:W-:Y:S04]  /*1d630*/  STL.64 [R1+0xd08], R20 ;  /* 0x000d081401007387 */ /* 0x0003e80000100a00 */
[----:B--2---:R-:W2:Y:S04]  /*1d640*/  LDL.LU.64 R32, [R1+0x150] ;  /* 0x0001500001207983 */ /* 0x004ea80000300a00 */
[----:B------:R-:W2:Y:S01]  /*1d650*/  LDL.LU.64 R16, [R1+0x110] ;  /* 0x0001100001107983 */ /* 0x000ea20000300a00 */
[----:B------:R-:W-:-:S02]  /*1d660*/  VIADD R19, R19, 0xffffff90 ;  /* 0xffffff9013137836 */ /* 0x000fc40000000000 */
[----:B------:R-:W-:Y:S01]  /*1d670*/  VIADD R18, R18, 0xffffff8c ;  /* 0xffffff8c12127836 */ /* 0x000fe20000000000 */
[----:B------:R-:W2:Y:S02]  /*1d680*/  LDL.LU.64 R66, [R1+0xd0] ;  /* 0x0000d00001427983 */ /* 0x000ea40000300a00 */
[----:B------:R-:W-:Y:S02]  /*1d690*/  ISETP.GE.U32.AND P2, PT, R19, 0x7fffff51, PT ;  /* 0x7fffff511300780c */ /* 0x000fe40003f46070 */
[----:B------:R-:W-:Y:S01]  /*1d6a0*/  ISETP.GE.U32.AND P0, PT, R18, 0x7fffff4d, PT ;  /* 0x7fffff4d1200780c */ /* 0x000fe20003f06070 */
[----:B------:R-:W1:Y:S01]  /*1d6b0*/  LDC R19, c[0x0][0x3a0] ;  /* 0x0000e800ff137b82 */ /* 0x000e620000000800 */
[----:B------:R-:W2:Y:S01]  /*1d6c0*/  LDL.LU.64 R50, [R1+0x90] ;  /* 0x0000900001327983 */ /* 0x000ea20000300a00 */
[----:B------:R-:W-:-:S03]  /*1d6d0*/  IMAD.SHL.U32 R245, R245, 0x40, RZ ;  /* 0x00000040f5f57824 */ /* 0x000fc600078e00ff */
[----:B------:R1:W-:Y:S03]  /*1d6e0*/  LDGSTS.E [R246+0x19e00], desc[UR74][R34.64], !P4 ;  /* 0x19e0000022f67fae */ /* 0x0003e6000e1a104a */
[----:B------:R-:W1:Y:S01]  /*1d6f0*/  LDC R18, c[0x0][0x3a0] ;  /* 0x0000e800ff127b82 */ /* 0x000e620000000800 */
[----:B------:R1:W-:Y:S04]  /*1d700*/  LDGSTS.E [R246+0x19f00], desc[UR74][R20.64], !P4 ;  /* 0x19f0000014f67fae */ /* 0x0003e8000e1a104a */
[----:B-1----:R-:W2:Y:S01]  /*1d710*/  LDL.LU.64 R34, [R1+0x50] ;  /* 0x0000500001227983 */ /* 0x002ea20000300a00 */
[----:B------:R-:W-:Y:S02]  /*1d720*/  VIADD R19, R19, 0xffffff84 ;  /* 0xffffff8413137836 */ /* 0x000fe40000000000 */
[----:B------:R-:W-:-:S03]  /*1d730*/  VIADD R18, R18, 0xffffff80 ;  /* 0xffffff8012127836 */ /* 0x000fc60000000000 */
[----:B------:R-:W-:Y:S02]  /*1d740*/  ISETP.GE.U32.AND P3, PT, R19, 0x7fffff45, PT ;  /* 0x7fffff451300780c */ /* 0x000fe40003f66070 */
[----:B------:R-:W-:Y:S02]  /*1d750*/  ISETP.GE.U32.AND P4, PT, R18, 0x7fffff41, PT ;  /* 0x7fffff411200780c */ /* 0x000fe40003f86070 */
[----:B------:R-:W2:Y:S01]  /*1d760*/  LDL.LU.64 R18, [R1+0x10] ;  /* 0x0000100001127983 */ /* 0x000ea20000300a00 */
[----:B-----5:R-:W-:-:S04]  /*1d770*/  IMAD.WIDE R224, R245, 0x4, R224 ;  /* 0x00000004f5e07825 */ /* 0x020fc800078e02e0 */
[C---:B------:R-:W-:Y:S01]  /*1d780*/  IMAD.WIDE R208, R245.reuse, 0x4, R208 ;  /* 0x00000004f5d07825 */ /* 0x040fe200078e02d0 */
[----:B------:R-:W-:Y:S03]  /*1d790*/  STL.64 [R1+0x1740], R224 ;  /* 0x001740e001007387 */ /* 0x000fe60000100a00 */
[C---:B------:R-:W-:Y:S01]  /*1d7a0*/  IMAD.WIDE R192, R245.reuse, 0x4, R192 ;  /* 0x00000004f5c07825 */ /* 0x040fe200078e02c0 */
[----:B------:R-:W-:Y:S03]  /*1d7b0*/  STL.64 [R1+0x17b0], R208 ;  /* 0x0017b0d001007387 */ /* 0x000fe60000100a00 */
[C---:B------:R-:W-:Y:S01]  /*1d7c0*/  IMAD.WIDE R176, R245.reuse, 0x4, R176 ;  /* 0x00000004f5b07825 */ /* 0x040fe200078e02b0 */
[----:B------:R-:W-:Y:S03]  /*1d7d0*/  STL.64 [R1+0x1830], R192 ;  /* 0x001830c001007387 */ /* 0x000fe60000100a00 */
[C---:B------:R-:W-:Y:S01]  /*1d7e0*/  IMAD.WIDE R160, R245.reuse, 0x4, R160 ;  /* 0x00000004f5a07825 */ /* 0x040fe200078e02a0 */
[----:B------:R-:W-:Y:S03]  /*1d7f0*/  STL.64 [R1+0x1890], R176 ;  /* 0x001890b001007387 */ /* 0x000fe60000100a00 */
[C---:B------:R-:W-:Y:S01]  /*1d800*/  IMAD.WIDE R144, R245.reuse, 0x4, R144 ;  /* 0x00000004f5907825 */ /* 0x040fe200078e0290 */
[----:B------:R-:W-:Y:S04]  /*1d810*/  STL.64 [R1+0x18e8], R160 ;  /* 0x0018e8a001007387 */ /* 0x000fe80000100a00 */
[----:B------:R-:W-:Y:S01]  /*1d820*/  STL.64 [R1+0x1948], R144 ;  /* 0x0019489001007387 */ /* 0x000fe20000100a00 */
[----:B------:R-:W-:-:S04]  /*1d830*/  IMAD.WIDE R128, R245, 0x4, R128 ;  /* 0x00000004f5807825 */ /* 0x000fc800078e0280 */
[C---:B------:R-:W-:Y:S01]  /*1d840*/  IMAD.WIDE R112, R245.reuse, 0x4, R112 ;  /* 0x00000004f5707825 */ /* 0x040fe200078e0270 */
[----:B------:R-:W-:Y:S03]  /*1d850*/  STL.64 [R1+0x1998], R128 ;  /* 0x0019988001007387 */ /* 0x000fe60000100a00 */
[C---:B------:R-:W-:Y:S01]  /*1d860*/  IMAD.WIDE R96, R245.reuse, 0x4, R96 ;  /* 0x00000004f5607825 */ /* 0x040fe200078e0260 */
[----:B------:R-:W-:Y:S04]  /*1d870*/  STL.64 [R1+0x19d0], R112 ;  /* 0x0019d07001007387 */ /* 0x000fe80000100a00 */
[----:B------:R-:W-:Y:S01]  /*1d880*/  STL.64 [R1+0x1a08], R96 ;  /* 0x001a086001007387 */ /* 0x000fe20000100a00 */
[----:B------:R-:W-:-:S05]  /*1d890*/  IMAD.WIDE R80, R245, 0x4, R80 ;  /* 0x00000004f5507825 */ /* 0x000fca00078e0250 */
[----:B------:R-:W-:Y:S01]  /*1d8a0*/  STL.64 [R1+0x1a28], R80 ;  /* 0x001a285001007387 */ /* 0x000fe20000100a00 */
[----:B----4-:R-:W-:-:S04]  /*1d8b0*/  IMAD.WIDE R64, R245, 0x4, R64 ;  /* 0x00000004f5407825 */ /* 0x010fc800078e0240 */
[C---:B---3--:R-:W-:Y:S01]  /*1d8c0*/  IMAD.WIDE R48, R245.reuse, 0x4, R48 ;  /* 0x00000004f5307825 */ /* 0x048fe200078e0230 */
[----:B------:R-:W-:Y:S03]  /*1d8d0*/  STL.64 [R1+0x1a40], R64 ;  /* 0x001a404001007387 */ /* 0x000fe60000100a00 */
[C---:B--2---:R-:W-:Y:S01]  /*1d8e0*/  IMAD.WIDE R32, R245.reuse, 0x4, R32 ;  /* 0x00000004f5207825 */ /* 0x044fe200078e0220 */
[----:B------:R-:W-:Y:S03]  /*1d8f0*/  STL.64 [R1+0x1a50], R48 ;  /* 0x001a503001007387 */ /* 0x000fe60000100a00 */
[C---:B------:R-:W-:Y:S01]  /*1d900*/  IMAD.WIDE R16, R245.reuse, 0x4, R16 ;  /* 0x00000004f5107825 */ /* 0x040fe200078e0210 */
[----:B------:R-:W-:Y:S04]  /*1d910*/  STL.64 [R1+0x1a60], R32 ;  /* 0x001a602001007387 */ /* 0x000fe80000100a00 */
[----:B------:R-:W-:Y:S04]  /*1d920*/  STL.64 [R1+0x1a70], R16 ;  /* 0x001a701001007387 */ /* 0x000fe80000100a00 */
[----:B------:R-:W2:Y:S04]  /*1d930*/  LDL.LU.64 R210, [R1+0xc10] ;  /* 0x000c100001d27983 */ /* 0x000ea80000300a00 */
[----:B------:R-:W3:Y:S01]  /*1d940*/  LDL.LU.64 R194, [R1+0xbf0] ;  /* 0x000bf00001c27983 */ /* 0x000ee20000300a00 */
[----:B------:R-:W-:-:S03]  /*1d950*/  IMAD.WIDE R250, R245, 0x4, R66 ;  /* 0x00000004f5fa7825 */ /* 0x000fc600078e0242 */
[----:B------:R-:W4:Y:S01]  /*1d960*/  LDL.LU.64 R212, [R1+0xbd0] ;  /* 0x000bd00001d47983 */ /* 0x000f220000300a00 */
[----:B------:R-:W-:-:S03]  /*1d970*/  IMAD.WIDE R178, R245, 0x4, R50 ;  /* 0x00000004f5b27825 */ /* 0x000fc600078e0232 */
[----:B------:R-:W5:Y:S04]  /*1d980*/  LDL.LU.64 R148, [R1+0xbb0] ;  /* 0x000bb00001947983 */ /* 0x000f680000300a00 */
[----:B------:R-:W4:Y:S01]  /*1d990*/  LDL.LU.64 R226, [R1+0xb90] ;  /* 0x000b900001e27983 */ /* 0x000f220000300a00 */
[----:B------:R-:W-:-:S03]  /*1d9a0*/  IMAD.WIDE R162, R245, 0x4, R34 ;  /* 0x00000004f5a27825 */ /* 0x000fc600078e0222 */
[----:B------:R-:W4:Y:S01]  /*1d9b0*/  LDL.LU.64 R196, [R1+0xbc8] ;  /* 0x000bc80001c47983 */ /* 0x000f220000300a00 */
[----:B------:R-:W-:-:S03]  /*1d9c0*/  IMAD.WIDE R130, R245, 0x4, R14 ;  /* 0x00000004f5827825 */ /* 0x000fc600078e020e */
[----:B------:R-:W4:Y:S04]  /*1d9d0*/  LDL.LU.64 R180, [R1+0xbc0] ;  /* 0x000bc00001b47983 */ /* 0x000f280000300a00 */
[----:B------:R-:W4:Y:S01]  /*1d9e0*/  LDL.LU.64 R164, [R1+0xbb8] ;  /* 0x000bb80001a47983 */ /* 0x000f220000300a00 */
[----:B------:R-:W-:-:S03]  /*1d9f0*/  IMAD.WIDE R114, R245, 0x4, R30 ;  /* 0x00000004f5727825 */ /* 0x000fc600078e021e */
[----:B------:R-:W4:Y:S04]  /*1da00*/  LDL.LU.64 R132, [R1+0xba8] ;  /* 0x000ba80001847983 */ /* 0x000f280000300a00 */
[----:B------:R-:W-:Y:S01]  /*1da10*/  STL.64 [R1+0x1a80], R250 ;  /* 0x001a80fa01007387 */ /* 0x000fe20000100a00 */
[----:B------:R-:W-:-:S03]  /*1da20*/  IMAD.WIDE R146, R245, 0x4, R18 ;  /* 0x00000004f5927825 */ /* 0x000fc600078e0212 */
[----:B------:R-:W5:Y:S04]  /*1da30*/  LDL.LU.64 R14, [R1+0xc08] ;  /* 0x000c0800010e7983 */ /* 0x000f680000300a00 */
[----:B------:R-:W-:Y:S01]  /*1da40*/  STL.64 [R1+0x1a88], R178 ;  /* 0x001a88b201007387 */ /* 0x000fe20000100a00 */
[----:B------:R-:W-:-:S03]  /*1da50*/  IMAD.WIDE R98, R245, 0x4, R46 ;  /* 0x00000004f5627825 */ /* 0x000fc600078e022e */
[----:B------:R-:W5:Y:S01]  /*1da60*/  LDL.LU.64 R30, [R1+0xc00] ;  /* 0x000c0000011e7983 */ /* 0x000f620000300a00 */
[----:B------:R-:W-:-:S03]  /*1da70*/  IMAD.WIDE R82, R245, 0x4, R62 ;  /* 0x00000004f5527825 */ /* 0x000fc600078e023e */
[----:B------:R-:W-:Y:S01]  /*1da80*/  STL.64 [R1+0x1a90], R162 ;  /* 0x001a90a201007387 */ /* 0x000fe20000100a00 */
[----:B------:R-:W-:-:S03]  /*1da90*/  IMAD.WIDE R66, R245, 0x4, R78 ;  /* 0x00000004f5427825 */ /* 0x000fc600078e024e */
[----:B------:R-:W5:Y:S01]  /*1daa0*/  LDL.LU.64 R46, [R1+0xbf8] ;  /* 0x000bf800012e7983 */ /* 0x000f620000300a00 */
[----:B------:R-:W-:-:S03]  /*1dab0*/  IMAD.WIDE R50, R245, 0x4, R94 ;  /* 0x00000004f5327825 */ /* 0x000fc600078e025e */
[----:B------:R-:W-:Y:S04]  /*1dac0*/  STL.64 [R1+0x1a98], R146 ;  /* 0x001a989201007387 */ /* 0x000fe80000100a00 */
[----:B------:R-:W-:Y:S01]  /*1dad0*/  STL.64 [R1+0x1aa0], R130 ;  /* 0x001aa08201007387 */ /* 0x000fe20000100a00 */
[----:B------:R-:W-:-:S03]  /*1dae0*/  IMAD.WIDE R34, R245, 0x4, R110 ;  /* 0x00000004f5227825 */ /* 0x000fc600078e026e */
[----:B------:R-:W5:Y:S01]  /*1daf0*/  LDL.LU.64 R78, [R1+0xbe8] ;  /* 0x000be800014e7983 */ /* 0x000f620000300a00 */
[----:B------:R-:W-:-:S03]  /*1db00*/  IMAD.WIDE R18, R245, 0x4, R126 ;  /* 0x00000004f5127825 */ /* 0x000fc600078e027e */
[----:B------:R-:W-:Y:S04]  /*1db10*/  STL.64 [R1+0x1aa8], R114 ;  /* 0x001aa87201007387 */ /* 0x000fe80000100a00 */
[----:B------:R-:W5:Y:S01]  /*1db20*/  LDL.LU.64 R94, [R1+0xbe0] ;  /* 0x000be000015e7983 */ /* 0x000f620000300a00 */
[----:B------:R-:W-:-:S03]  /*1db30*/  IMAD.WIDE R142, R245, 0x4, R142 ;  /* 0x00000004f58e7825 */ /* 0x000fc600078e028e */
[----:B------:R-:W-:Y:S01]  /*1db40*/  STL.64 [R1+0x1ab0], R98 ;  /* 0x001ab06201007387 */ /* 0x000fe20000100a00 */
[----:B------:R-:W-:-:S03]  /*1db50*/  IMAD.WIDE R84, R245, 0x4, R158 ;  /* 0x00000004f5547825 */ /* 0x000fc600078e029e */
[----:B------:R-:W-:Y:S01]  /*1db60*/  STL.64 [R1+0x1ab8], R82 ;  /* 0x001ab85201007387 */ /* 0x000fe20000100a00 */
[----:B------:R-:W-:-:S03]  /*1db70*/  IMAD.WIDE R68, R245, 0x4, R174 ;  /* 0x00000004f5447825 */ /* 0x000fc600078e02ae */
[----:B------:R-:W-:Y:S01]  /*1db80*/  STL.64 [R1+0x2948], R66 ;  /* 0x0029484201007387 */ /* 0x000fe20000100a00 */
[----:B------:R-:W-:-:S03]  /*1db90*/  IMAD.WIDE R52, R245, 0x4, R190 ;  /* 0x00000004f5347825 */ /* 0x000fc600078e02be */
[----:B------:R-:W-:Y:S04]  /*1dba0*/  STL.64 [R1+0x2958], R50 ;  /* 0x0029583201007387 */ /* 0x000fe80000100a00 */
[----:B------:R-:W5:Y:S04]  /*1dbb0*/  LDL.LU.64 R158, [R1+0xbd8] ;  /* 0x000bd800019e7983 */ /* 0x000f680000300a00 */
[----:B------:R-:W-:Y:S04]  /*1dbc0*/  STL.64 [R1+0x2960], R34 ;  /* 0x0029602201007387 */ /* 0x000fe80000100a00 */
[----:B------:R-:W-:Y:S04]  /*1dbd0*/  STL.64 [R1+0x2968], R18 ;  /* 0x0029681201007387 */ /* 0x000fe80000100a00 */
[----:B------:R-:W5:Y:S01]  /*1dbe0*/  LDL.LU.64 R190, [R1+0xb70] ;  /* 0x000b700001be7983 */ /* 0x000f620000300a00 */
[----:B------:R-:W-:-:S03]  /*1dbf0*/  IMAD.WIDE R36, R245, 0x4, R206 ;  /* 0x00000004f5247825 */ /* 0x000fc600078e02ce */
[----:B------:R-:W-:Y:S04]  /*1dc00*/  STL.64 [R1+0x2970], R142 ;  /* 0x0029708e01007387 */ /* 0x000fe80000100a00 */
[----:B------:R-:W-:Y:S01]  /*1dc10*/  STL.64 [R1+0x2978], R84 ;  /* 0x0029785401007387 */ /* 0x000fe20000100a00 */
[----:B------:R-:W-:-:S03]  /*1dc20*/  IMAD.WIDE R20, R245, 0x4, R222 ;  /* 0x00000004f5147825 */ /* 0x000fc600078e02de */
[----:B------:R-:W-:Y:S04]  /*1dc30*/  STL.64 [R1+0x2980], R68 ;  /* 0x0029804401007387 */ /* 0x000fe80000100a00 */
[----:B------:R-:W5:Y:S04]  /*1dc40*/  LDL.LU.64 R116, [R1+0xba0] ;  /* 0x000ba00001747983 */ /* 0x000f680000300a00 */
[----:B------:R-:W5:Y:S04]  /*1dc50*/  LDL.LU.64 R100, [R1+0xb98] ;  /* 0x000b980001647983 */ /* 0x000f680000300a00 */
[----:B------:R-:W-:Y:S01]  /*1dc60*/  STL.64 [R1+0x2988], R52 ;  /* 0x0029883401007387 */ /* 0x000fe20000100a00 */
[----:B--2---:R-:W-:-:S03]  /*1dc70*/  IMAD.WIDE R62, R0, 0x4, R210 ;  /* 0x00000004003e7825 */ /* 0x004fc600078e02d2 */
[----:B------:R-:W2:Y:S01]  /*1dc80*/  LDL.LU.64 R210, [R1+0xb88] ;  /* 0x000b880001d27983 */ /* 0x000ea20000300a00 */
[----:B---3--:R-:W-:-:S03]  /*1dc90*/  IMAD.WIDE R222, R0, 0x4, R194 ;  /* 0x0000000400de7825 */ /* 0x008fc600078e02c2 */
[----:B------:R-:W3:Y:S04]  /*1dca0*/  LDL.LU.64 R194, [R1+0xb80] ;  /* 0x000b800001c27983 */ /* 0x000ee80000300a00 */
[----:B------:R-:W-:Y:S04]  /*1dcb0*/  STL.64 [R1+0x2990], R36 ;  /* 0x0029902401007387 */ /* 0x000fe80000100a00 */
[----:B------:R-:W3:Y:S04]  /*1dcc0*/  LDL.LU.64 R206, [R1+0xb78] ;  /* 0x000b780001ce7983 */ /* 0x000ee80000300a00 */
[----:B------:R-:W3:Y:S04]  /*1dcd0*/  LDL.LU.64 R174, [R1+0xb68] ;  /* 0x000b680001ae7983 */ /* 0x000ee80000300a00 */
[----:B------:R-:W-:Y:S04]  /*1dce0*/  STL.64 [R1+0x2998], R20 ;  /* 0x0029981401007387 */ /* 0x000fe80000100a00 */
[----:B------:R-:W3:Y:S04]  /*1dcf0*/  LDL.LU.64 R126, [R1+0xb60] ;  /* 0x000b6000017e7983 */ /* 0x000ee80000300a00 */
[----:B------:R-:W3:Y:S01]  /*1dd00*/  LDL.LU.64 R110, [R1+0xb58] ;  /* 0x000b5800016e7983 */ /* 0x000ee20000300a00 */
[----:B----4-:R-:W-:-:S03]  /*1dd10*/  IMAD.WIDE R212, R0, 0x4, R212 ;  /* 0x0000000400d47825 */ /* 0x010fc600078e02d4 */
[----:B------:R-:W-:Y:S01]  /*1dd20*/  LDGSTS.E [R246+0x1ac00], desc[UR74][R62.64], !P5 ;  /* 0x1ac000003ef67fae */ /* 0x000fe2000e9a104a */
[----:B-----5:R-:W-:-:S04]  /*1dd30*/  IMAD.WIDE R148, R0, 0x4, R148 ;  /* 0x0000000400947825 */ /* 0x020fc800078e0294 */
[----:B------:R-:W-:-:S04]  /*1dd40*/  IMAD.WIDE R226, R0, 0x4, R226 ;  /* 0x0000000400e27825 */ /* 0x000fc800078e02e2 */
[C---:B------:R-:W-:Y:S01]  /*1dd50*/  IMAD.WIDE R14, R0.reuse, 0x4, R14 ;  /* 0x00000004000e7825 */ /* 0x040fe200078e020e */
[----:B------:R1:W-:Y:S03]  /*1dd60*/  STL.64 [R1+0xea8], R212 ;  /* 0x000ea8d401007387 */ /* 0x0003e60000100a00 */
[C---:B------:R-:W-:Y:S01]  /*1dd70*/  IMAD.WIDE R30, R0.reuse, 0x4, R30 ;  /* 0x00000004001e7825 */ /* 0x040fe200078e021e */
[----:B------:R-:W-:Y:S03]  /*1dd80*/  STL.64 [R1+0x1148], R148 ;  /* 0x0011489401007387 */ /* 0x000fe60000100a00 */
[C---:B------:R-:W-:Y:S01]  /*1dd90*/  IMAD.WIDE R196, R0.reuse, 0x4, R196 ;  /* 0x0000000400c47825 */ /* 0x040fe200078e02c4 */
[----:B------:R-:W-:Y:S03]  /*1dda0*/  LDGSTS.E [R246+0x1ad00], desc[UR74][R14.64], !P5 ;  /* 0x1ad000000ef67fae */ /* 0x000fe6000e9a104a */
[C---:B------:R-:W-:Y:S01]  /*1ddb0*/  IMAD.WIDE R46, R0.reuse, 0x4, R46 ;  /* 0x00000004002e7825 */ /* 0x040fe200078e022e */
[----:B------:R-:W-:Y:S03]  /*1ddc0*/  STL.64 [R1+0x1238], R226 ;  /* 0x001238e201007387 */ /* 0x000fe60000100a00 */
[C---:B------:R-:W-:Y:S01]  /*1ddd0*/  IMAD.WIDE R180, R0.reuse, 0x4, R180 ;  /* 0x0000000400b47825 */ /* 0x040fe200078e02b4 */
[----:B------:R-:W-:Y:S03]  /*1dde0*/  LDGSTS.E [R246+0x1ae00], desc[UR74][R30.64], !P5 ;  /* 0x1ae000001ef67fae */ /* 0x000fe6000e9a104a */
[C---:B------:R-:W-:Y:S01]  /*1ddf0*/  IMAD.WIDE R164, R0.reuse, 0x4, R164 ;  /* 0x0000000400a47825 */ /* 0x040fe200078e02a4 */
[----:B------:R-:W-:Y:S03]  /*1de00*/  LDGSTS.E [R246+0x1af00], desc[UR74][R46.64], !P5 ;  /* 0x1af000002ef67fae */ /* 0x000fe6000e9a104a */
[C---:B------:R-:W-:Y:S01]  /*1de10*/  IMAD.WIDE R78, R0.reuse, 0x4, R78 ;  /* 0x00000004004e7825 */ /* 0x040fe200078e024e */
[----:B------:R-:W-:Y:S03]  /*1de20*/  LDGSTS.E [R246+0x1bc00], desc[UR74][R222.64], !P2 ;  /* 0x1bc00000def67fae */ /* 0x000fe6000d1a104a */
[C---:B------:R-:W-:Y:S01]  /*1de30*/  IMAD.WIDE R132, R0.reuse, 0x4, R132 ;  /* 0x0000000400847825 */ /* 0x040fe200078e0284 */
[----:B------:R-:W-:Y:S03]  /*1de40*/  LDGSTS.E [R246+0x1bd00], desc[UR74][R78.64], !P2 ;  /* 0x1bd000004ef67fae */ /* 0x000fe6000d1a104a */
[----:B------:R-:W-:-:S05]  /*1de50*/  IMAD.WIDE R94, R0, 0x4, R94 ;  /* 0x00000004005e7825 */ /* 0x000fca00078e025e */
[----:B------:R-:W-:Y:S01]  /*1de60*/  LDGSTS.E [R246+0x1be00], desc[UR74][R94.64], !P2 ;  /* 0x1be000005ef67fae */ /* 0x000fe2000d1a104a */
[----:B------:R-:W-:-:S05]  /*1de70*/  IMAD.WIDE R158, R0, 0x4, R158 ;  /* 0x00000004009e7825 */ /* 0x000fca00078e029e */
[----:B------:R-:W-:Y:S04]  /*1de80*/  LDGSTS.E [R246+0x1bf00], desc[UR74][R158.64], !P2 ;  /* 0x1bf000009ef67fae */ /* 0x000fe8000d1a104a */
[----:B------:R-:W-:Y:S01]  /*1de90*/  LDGSTS.E [R246+0x1cc00], desc[UR74][R212.64], !P0 ;  /* 0x1cc00000d4f67fae */ /* 0x000fe2000c1a104a */
[----:B------:R-:W-:-:S03]  /*1dea0*/  IMAD.WIDE R190, R0, 0x4, R190 ;  /* 0x0000000400be7825 */ /* 0x000fc600078e02be */
[----:B------:R-:W-:Y:S04]  /*1deb0*/  LDGSTS.E [R246+0x1cd00], desc[UR74][R196.64], !P0 ;  /* 0x1cd00000c4f67fae */ /* 0x000fe8000c1a104a */
[----:B------:R-:W-:Y:S04]  /*1dec0*/  STL.64 [R1+0x1398], R190 ;  /* 0x001398be01007387 */ /* 0x000fe80000100a00 */
[----:B------:R4:W-:Y:S04]  /*1ded0*/  STL.64 [R1+0xb90], R196 ;  /* 0x000b90c401007387 */ /* 0x0009e80000100a00 */
[----:B------:R5:W-:Y:S01]  /*1dee0*/  STL.64 [R1+0xbd0], R180 ;  /* 0x000bd0b401007387 */ /* 0x000be20000100a00 */
[----:B------:R-:W-:-:S03]  /*1def0*/  IMAD.WIDE R116, R0, 0x4, R116 ;  /* 0x0000000400747825 */ /* 0x000fc600078e0274 */
[----:B------:R1:W-:Y:S01]  /*1df00*/  STL.64 [R1+0xbd8], R164 ;  /* 0x000bd8a401007387 */ /* 0x0003e20000100a00 */
[----:B------:R-:W-:-:S03]  /*1df10*/  IMAD.WIDE R100, R0, 0x4, R100 ;  /* 0x0000000400647825 */ /* 0x000fc600078e0264 */
[----:B------:R1:W-:Y:S04]  /*1df20*/  STL.64 [R1+0xba8], R132 ;  /* 0x000ba88401007387 */ /* 0x0003e80000100a00 */
[----:B------:R1:W-:Y:S04]  /*1df30*/  STL.64 [R1+0xba0], R116 ;  /* 0x000ba07401007387 */ /* 0x0003e80000100a00 */
[----:B------:R1:W-:Y:S04]  /*1df40*/  STL.64 [R1+0xb98], R100 ;  /* 0x000b986401007387 */ /* 0x0003e80000100a00 */
[----:B------:R-:W-:Y:S04]  /*1df50*/  LDGSTS.E [R246+0x1ce00], desc[UR74][R180.64], !P0 ;  /* 0x1ce00000b4f67fae */ /* 0x000fe8000c1a104a */
[----:B------:R-:W-:Y:S04]  /*1df60*/  LDGSTS.E [R246+0x1cf00], desc[UR74][R164.64], !P0 ;  /* 0x1cf00000a4f67fae */ /* 0x000fe8000c1a104a */
[----:B------:R-:W-:Y:S04]  /*1df70*/  LDGSTS.E [R246+0x1dc00], desc[UR74][R148.64], !P6 ;  /* 0x1dc0000094f67fae */ /* 0x000fe8000f1a104a */
[----:B------:R-:W-:Y:S04]  /*1df80*/  LDGSTS.E [R246+0x1dd00], desc[UR74][R132.64], !P6 ;  /* 0x1dd0000084f67fae */ /* 0x000fe8000f1a104a */
[----:B------:R-:W-:Y:S04]  /*1df90*/  LDGSTS.E [R246+0x1de00], desc[UR74][R116.64], !P6 ;  /* 0x1de0000074f67fae */ /* 0x000fe8000f1a104a */
[----:B------:R-:W-:Y:S04]  /*1dfa0*/  LDGSTS.E [R246+0x1df00], desc[UR74][R100.64], !P6 ;  /* 0x1df0000064f67fae */ /* 0x000fe8000f1a104a */
[----:B------:R-:W-:Y:S01]  /*1dfb0*/  LDGSTS.E [R246+0x1ec00], desc[UR74][R226.64], !P3 ;  /* 0x1ec00000e2f67fae */ /* 0x000fe2000d9a104a */
[----:B--2---:R-:W-:-:S04]  /*1dfc0*/  IMAD.WIDE R210, R0, 0x4, R210 ;  /* 0x0000000400d27825 */ /* 0x004fc800078e02d2 */
[C---:B---3--:R-:W-:Y:S01]  /*1dfd0*/  IMAD.WIDE R194, R0.reuse, 0x4, R194 ;  /* 0x0000000400c27825 */ /* 0x048fe200078e02c2 */
[----:B------:R2:W-:Y:S03]  /*1dfe0*/  STL.64 [R1+0xc00], R210 ;  /* 0x000c00d201007387 */ /* 0x0005e60000100a00 */
[C---:B------:R-:W-:Y:S01]  /*1dff0*/  IMAD.WIDE R206, R0.reuse, 0x4, R206 ;  /* 0x0000000400ce7825 */ /* 0x040fe200078e02ce */
[----:B------:R3:W-:Y:S03]  /*1e000*/  STL.64 [R1+0xc08], R194 ;  /* 0x000c08c201007387 */ /* 0x0007e60000100a00 */
[C---:B------:R-:W-:Y:S01]  /*1e010*/  IMAD.WIDE R174, R0.reuse, 0x4, R174 ;  /* 0x0000000400ae7825 */ /* 0x040fe200078e02ae */
[----:B------:R-:W-:Y:S03]  /*1e020*/  STL.64 [R1+0x1170], R206 ;  /* 0x001170ce01007387 */ /* 0x000fe60000100a00 */
[C---:B------:R-:W-:Y:S01]  /*1e030*/  IMAD.WIDE R126, R0.reuse, 0x4, R126 ;  /* 0x00000004007e7825 */ /* 0x040fe200078e027e */
[----:B------:R-:W-:Y:S03]  /*1e040*/  STL.64 [R1+0xb68], R174 ;  /* 0x000b68ae01007387 */ /* 0x000fe60000100a00 */
[----:B------:R-:W-:Y:S01]  /*1e050*/  IMAD.WIDE R110, R0, 0x4, R110 ;  /* 0x00000004006e7825 */ /* 0x000fe200078e026e */
[----:B------:R-:W-:Y:S04]  /*1e060*/  STL.64 [R1+0xb60], R126 ;  /* 0x000b607e01007387 */ /* 0x000fe80000100a00 */
[----:B------:R2:W-:Y:S04]  /*1e070*/  STL.64 [R1+0x1240], R110 ;  /* 0x0012406e01007387 */ /* 0x0005e80000100a00 */
[----:B-1----:R-:W3:Y:S04]  /*1e080*/  LDL.LU.64 R212, [R1+0x2b20] ;  /* 0x002b200001d47983 */ /* 0x002ee80000300a00 */
[----:B----4-:R-:W4:Y:S04]  /*1e090*/  LDL.LU.64 R196, [R1+0x2b18] ;  /* 0x002b180001c47983 */ /* 0x010f280000300a00 */
[----:B------:R-:W-:Y:S04]  /*1e0a0*/  LDGSTS.E [R246+0x1ed00], desc[UR74][R210.64], !P3 ;  /* 0x1ed00000d2f67fae */ /* 0x000fe8000d9a104a */
[----:B-----5:R-:W5:Y:S04]  /*1e0b0*/  LDL.LU.64 R180, [R1+0x2b10] ;  /* 0x002b100001b47983 */ /* 0x020f680000300a00 */
[----:B------:R-:W-:Y:S04]  /*1e0c0*/  LDGSTS.E [R246+0x1ee00], desc[UR74][R194.64], !P3 ;  /* 0x1ee00000c2f67fae */ /* 0x000fe8000d9a104a */
[----:B------:R-:W4:Y:S04]  /*1e0d0*/  LDL.LU.64 R164, [R1+0x2b08] ;  /* 0x002b080001a47983 */ /* 0x000f280000300a00 */
[----:B------:R-:W-:Y:S04]  /*1e0e0*/  LDGSTS.E [R246+0x1ef00], desc[UR74][R206.64], !P3 ;  /* 0x1ef00000cef67fae */ /* 0x000fe8000d9a104a */
[----:B------:R-:W4:Y:S04]  /*1e0f0*/  LDL.LU.64 R148, [R1+0x2b00] ;  /* 0x002b000001947983 */ /* 0x000f280000300a00 */
[----:B------:R-:W-:Y:S04]  /*1e100*/  LDGSTS.E [R246+0x1fc00], desc[UR74][R190.64], !P4 ;  /* 0x1fc00000bef67fae */ /* 0x000fe8000e1a104a */
[----:B------:R-:W4:Y:S04]  /*1e110*/  LDL.LU.64 R132, [R1+0x2af8] ;  /* 0x002af80001847983 */ /* 0x000f280000300a00 */
[----:B------:R-:W-:Y:S04]  /*1e120*/  LDGSTS.E [R246+0x1fd00], desc[UR74][R174.64], !P4 ;  /* 0x1fd00000aef67fae */ /* 0x000fe8000e1a104a */
[----:B------:R-:W4:Y:S04]  /*1e130*/  LDL.LU.64 R116, [R1+0x2af0] ;  /* 0x002af00001747983 */ /* 0x000f280000300a00 */
[----:B------:R1:W-:Y:S04]  /*1e140*/  LDGSTS.E [R246+0x1fe00], desc[UR74][R126.64], !P4 ;  /* 0x1fe000007ef67fae */ /* 0x0003e8000e1a104a */
[----:B------:R-:W4:Y:S04]  /*1e150*/  LDL.LU.64 R100, [R1+0x2ae8] ;  /* 0x002ae80001647983 */ /* 0x000f280000300a00 */
[----:B------:R-:W-:Y:S04]  /*1e160*/  LDGSTS.E [R246+0x1ff00], desc[UR74][R110.64], !P4 ;  /* 0x1ff000006ef67fae */ /* 0x000fe8000e1a104a */
[----:B------:R-:W4:Y:S04]  /*1e170*/  LDL.LU.64 R226, [R1+0x2ae0] ;  /* 0x002ae00001e27983 */ /* 0x000f280000300a00 */
[----:B------:R-:W0:Y:S04]  /*1e180*/  LDGDEPBAR ;  /* 0x00000000000079af */ /* 0x000e280000000000 */
[----:B--2---:R-:W2:Y:S04]  /*1e190*/  LDL.LU.64 R210, [R1+0x2ad8] ;  /* 0x002ad80001d27983 */ /* 0x004ea80000300a00 */
[----:B------:R-:W-:Y:S04]  /*1e1a0*/  LDGSTS.E [R252+0x30000], desc[UR74][R224.64], P1 ;  /* 0x30000000e0fc7fae */ /* 0x000fe800089a104a */
[----:B---3--:R-:W3:Y:S04]  /*1e1b0*/  LDL.LU.64 R194, [R1+0x2ad0] ;  /* 0x002ad00001c27983 */ /* 0x008ee80000300a00 */
[----:B------:R-:W-:Y:S04]  /*1e1c0*/  LDGSTS.E [R252+0x30800], desc[UR74][R208.64], P1 ;  /* 0x30800000d0fc7fae */ /* 0x000fe800089a104a */
[----:B------:R-:W2:Y:S04]  /*1e1d0*/  LDL.LU.64 R224, [R1+0x2ac8] ;  /* 0x002ac80001e07983 */ /* 0x000ea80000300a00 */
[----:B------:R1:W-:Y:S04]  /*1e1e0*/  LDGSTS.E [R252+0x31000], desc[UR74][R192.64], P1 ;  /* 0x31000000c0fc7fae */ /* 0x0003e800089a104a */
[----:B------:R-:W1:Y:S04]  /*1e1f0*/  LDL.LU.64 R208, [R1+0x2ac0] ;  /* 0x002ac00001d07983 */ /* 0x000e680000300a00 */
[----:B------:R-:W-:Y:S04]  /*1e200*/  LDGSTS.E [R252+0x31800], desc[UR74][R176.64], P1 ;  /* 0x31800000b0fc7fae */ /* 0x000fe800089a104a */
[----:B------:R-:W2:Y:S04]  /*1e210*/  LDL.LU.64 R192, [R1+0x2ab8] ;  /* 0x002ab80001c07983 */ /* 0x000ea80000300a00 */
[----:B------:R-:W-:Y:S04]  /*1e220*/  LDGSTS.E [R252+0x32000], desc[UR74][R160.64], P1 ;  /* 0x32000000a0fc7fae */ /* 0x000fe800089a104a */
[----:B------:R-:W3:Y:S04]  /*1e230*/  LDL.LU.64 R176, [R1+0x2ab0] ;  /* 0x002ab00001b07983 */ /* 0x000ee80000300a00 */
[----:B------:R-:W-:Y:S04]  /*1e240*/  LDGSTS.E [R252+0x32800], desc[UR74][R144.64], P1 ;  /* 0x3280000090fc7fae */ /* 0x000fe800089a104a */
[----:B------:R-:W4:Y:S04]  /*1e250*/  LDL.LU.64 R160, [R1+0x2aa8] ;  /* 0x002aa80001a07983 */ /* 0x000f280000300a00 */
[----:B------:R-:W-:Y:S04]  /*1e260*/  LDGSTS.E [R252+0x33000], desc[UR74][R128.64], P1 ;  /* 0x3300000080fc7fae */ /* 0x000fe800089a104a */
[----:B------:R-:W5:Y:S04]  /*1e270*/  LDL.LU.64 R144, [R1+0x2aa0] ;  /* 0x002aa00001907983 */ /* 0x000f680000300a00 */
        /* <DEDUP_REMOVED lines=17> */
[----:B------:R-:W-:Y:S04]  /*1e390*/  LDGSTS.E [R252+0x38000], desc[UR74][R162.64], P1 ;  /* 0x38000000a2fc7fae */ /* 0x000fe800089a104a */
[----:B------:R-:W-:Y:S04]  /*1e3a0*/  LDGSTS.E [R252+0x38800], desc[UR74][R146.64], P1 ;  /* 0x3880000092fc7fae */ /* 0x000fe800089a104a */
[----:B------:R-:W5:Y:S04]  /*1e3b0*/  LDL.LU.64 R178, [R1+0x448] ;  /* 0x0004480001b27983 */ /* 0x000f680000300a00 */
        /* <DEDUP_REMOVED lines=17> */
[----:B------:R3:W-:Y:S04]  /*1e4d0*/  LDGSTS.E [R252+0x3d000], desc[UR74][R142.64], P1 ;  /* 0x3d0000008efc7fae */ /* 0x0007e800089a104a */
[----:B------:R-:W5:Y:S04]  /*1e4e0*/  LDL.LU.64 R18, [R1+0x1c8] ;  /* 0x0001c80001127983 */ /* 0x000f680000300a00 */
[----:B------:R-:W5:Y:S04]  /*1e4f0*/  LDL.LU.64 R250, [R1+0x188] ;  /* 0x0001880001fa7983 */ /* 0x000f680000300a00 */
[----:B------:R1:W-:Y:S04]  /*1e500*/  LDGSTS.E [R252+0x3d800], desc[UR74][R84.64], P1 ;  /* 0x3d80000054fc7fae */ /* 0x0003e800089a104a */
        /* <DEDUP_REMOVED lines=9> */
[----:B------:R-:W5:Y:S01]  /*1e5a0*/  LDL.LU.64 R20, [R1+0x8] ;  /* 0x0000080001147983 */ /* 0x000f620000300a00 */
[----:B-1----:R-:W-:-:S04]  /*1e5b0*/  IMAD.WIDE R126, R245, 0x4, R208 ;  /* 0x00000004f57e7825 */ /* 0x002fc800078e02d0 */
[----:B--2---:R-:W-:-:S04]  /*1e5c0*/  IMAD.WIDE R192, R245, 0x4, R192 ;  /* 0x00000004f5c07825 */ /* 0x004fc800078e02c0 */
[----:B---3--:R-:W-:-:S04]  /*1e5d0*/  IMAD.WIDE R142, R245, 0x4, R176 ;  /* 0x00000004f58e7825 */ /* 0x008fc800078e02b0 */
[----:B----4-:R-:W-:-:S04]  /*1e5e0*/  IMAD.WIDE R160, R245, 0x4, R160 ;  /* 0x00000004f5a07825 */ /* 0x010fc800078e02a0 */
[----:B-----5:R-:W-:-:S04]  /*1e5f0*/  IMAD.WIDE R144, R245, 0x4, R144 ;  /* 0x00000004f5907825 */ /* 0x020fc800078e0290 */
[----:B------:R-:W-:-:S04]  /*1e600*/  IMAD.WIDE R128, R245, 0x4, R128 ;  /* 0x00000004f5807825 */ /* 0x000fc800078e0280 */
[----:B------:R-:W-:-:S04]  /*1e610*/  IMAD.WIDE R112, R245, 0x4, R112 ;  /* 0x00000004f5707825 */ /* 0x000fc800078e0270 */
[----:B------:R-:W-:-:S04]  /*1e620*/  IMAD.WIDE R174, R245, 0x4, R96 ;  /* 0x00000004f5ae7825 */ /* 0x000fc800078e0260 */
[----:B------:R-:W-:-:S04]  /*1e630*/  IMAD.WIDE R80, R245, 0x4, R80 ;  /* 0x00000004f5507825 */ /* 0x000fc800078e0250 */
[----:B------:R-:W-:-:S04]  /*1e640*/  IMAD.WIDE R64, R245, 0x4, R64 ;  /* 0x00000004f5407825 */ /* 0x000fc800078e0240 */
[----:B------:R-:W-:-:S04]  /*1e650*/  IMAD.WIDE R48, R245, 0x4, R48 ;  /* 0x00000004f5307825 */ /* 0x000fc800078e0230 */
[----:B------:R-:W-:-:S04]  /*1e660*/  IMAD.WIDE R178, R245, 0x4, R178 ;  /* 0x00000004f5b27825 */ /* 0x000fc800078e02b2 */
[C---:B------:R-:W-:Y:S01]  /*1e670*/  IMAD.WIDE R162, R245.reuse, 0x4, R162 ;  /* 0x00000004f5a27825 */ /* 0x040fe200078e02a2 */
[----:B------:R1:W-:Y:S03]  /*1e680*/  STL.64 [R1+0x1630], R178 ;  /* 0x001630b201007387 */ /* 0x0003e60000100a00 */
        /* <DEDUP_REMOVED lines=21> */
[----:B------:R-:W-:Y:S03]  /*1e7e0*/  STL.64 [R1+0x1980], R250 ;  /* 0x001980fa01007387 */ /* 0x000fe60000100a00 */
[C---:B------:R-:W-:Y:S01]  /*1e7f0*/  IMAD.WIDE R190, R245.reuse, 0x4, R84 ;  /* 0x00000004f5be7825 */ /* 0x040fe200078e0254 */
[----:B------:R-:W-:Y:S03]  /*1e800*/  STL.64 [R1+0x19a8], R206 ;  /* 0x0019a8ce01007387 */ /* 0x000fe60000100a00 */
[C---:B------:R-:W-:Y:S01]  /*1e810*/  IMAD.WIDE R16, R245.reuse, 0x4, R16 ;  /* 0x00000004f5107825 */ /* 0x040fe200078e0210 */
[----:B------:R-:W-:Y:S03]  /*1e820*/  LDGSTS.E [R244+0x30100], desc[UR74][R178.64], P1 ;  /* 0x30100000b2f47fae */ /* 0x000fe600089a104a */
[C---:B------:R-:W-:Y:S01]  /*1e830*/  IMAD.WIDE R84, R245.reuse, 0x4, R68 ;  /* 0x00000004f5547825 */ /* 0x040fe200078e0244 */
[----:B------:R-:W-:Y:S03]  /*1e840*/  STL.64 [R1+0x19c0], R190 ;  /* 0x0019c0be01007387 */ /* 0x000fe60000100a00 */
[C---:B------:R-:W-:Y:S01]  /*1e850*/  IMAD.WIDE R110, R245.reuse, 0x4, R224 ;  /* 0x00000004f56e7825 */ /* 0x040fe200078e02e0 */
[----:B------:R-:W-:Y:S03]  /*1e860*/  LDGSTS.E [R244+0x30900], desc[UR74][R162.64], P1 ;  /* 0x30900000a2f47fae */ /* 0x000fe600089a104a */
[C---:B------:R-:W-:Y:S01]  /*1e870*/  IMAD.WIDE R68, R245.reuse, 0x4, R52 ;  /* 0x00000004f5447825 */ /* 0x040fe200078e0234 */
[----:B------:R1:W-:Y:S04]  /*1e880*/  STL.64 [R1+0x19e0], R84 ;  /* 0x0019e05401007387 */ /* 0x0003e80000100a00 */
[----:B------:R-:W-:Y:S01]  /*1e890*/  LDGSTS.E [R244+0x31100], desc[UR74][R146.64], P1 ;  /* 0x3110000092f47fae */ /* 0x000fe200089a104a */
[----:B------:R-:W-:-:S03]  /*1e8a0*/  IMAD.WIDE R52, R245, 0x4, R36 ;  /* 0x00000004f5347825 */ /* 0x000fc600078e0224 */
[----:B------:R1:W-:Y:S04]  /*1e8b0*/  STL.64 [R1+0x19f8], R68 ;  /* 0x0019f84401007387 */ /* 0x0003e80000100a00 */
[----:B------:R-:W-:Y:S01]  /*1e8c0*/  LDGSTS.E [R244+0x31900], desc[UR74][R130.64], P1 ;  /* 0x3190000082f47fae */ /* 0x000fe200089a104a */
[----:B------:R-:W-:-:S03]  /*1e8d0*/  IMAD.WIDE R36, R245, 0x4, R20 ;  /* 0x00000004f5247825 */ /* 0x000fc600078e0214 */
[----:B------:R1:W-:Y:S01]  /*1e8e0*/  STL.64 [R1+0x1a10], R52 ;  /* 0x001a103401007387 */ /* 0x0003e20000100a00 */
[----:B------:R-:W-:-:S03]  /*1e8f0*/  IMAD.WIDE R20, R245, 0x4, R32 ;  /* 0x00000004f5147825 */ /* 0x000fc600078e0220 */
[----:B------:R1:W-:Y:S04]  /*1e900*/  STL.64 [R1+0x1a20], R36 ;  /* 0x001a202401007387 */ /* 0x0003e80000100a00 */
[----:B------:R-:W-:Y:S04]  /*1e910*/  STL.64 [R1+0x1a38], R16 ;  /* 0x001a381001007387 */ /* 0x000fe80000100a00 */
[----:B------:R1:W-:Y:S04]  /*1e920*/  STL.64 [R1+0x1a48], R20 ;  /* 0x001a481401007387 */ /* 0x0003e80000100a00 */
[----:B------:R-:W-:Y:S04]  /*1e930*/  STL.64 [R1+0x1a58], R48 ;  /* 0x001a583001007387 */ /* 0x000fe80000100a00 */
[----:B------:R-:W-:Y:S04]  /*1e940*/  STL.64 [R1+0x1a68], R64 ;  /* 0x001a684001007387 */ /* 0x000fe80000100a00 */
[----:B------:R1:W-:Y:S04]  /*1e950*/  STL.64 [R1+0x1a78], R80 ;  /* 0x001a785001007387 */ /* 0x0003e80000100a00 */
[----:B------:R1:W-:Y:S04]  /*1e960*/  STL.64 [R1+0x28e8], R174 ;  /* 0x0028e8ae01007387 */ /* 0x0003e80000100a00 */
[----:B------:R-:W-:Y:S04]  /*1e970*/  STL.64 [R1+0x28f8], R112 ;  /* 0x0028f87001007387 */ /* 0x000fe80000100a00 */
[----:B------:R-:W-:Y:S04]  /*1e980*/  STL.64 [R1+0x2908], R128 ;  /* 0x0029088001007387 */ /* 0x000fe80000100a00 */
[----:B------:R-:W-:Y:S04]  /*1e990*/  STL.64 [R1+0x2918], R144 ;  /* 0x0029189001007387 */ /* 0x000fe80000100a00 */
[----:B------:R-:W-:Y:S04]  /*1e9a0*/  STL.64 [R1+0x2928], R160 ;  /* 0x002928a001007387 */ /* 0x000fe80000100a00 */
[----:B------:R2:W-:Y:S04]  /*1e9b0*/  STL.64 [R1+0x2930], R142 ;  /* 0x0029308e01007387 */ /* 0x0005e80000100a00 */
[----:B-1----:R-:W5:Y:S04]  /*1e9c0*/  LDL.LU.64 R178, [R1+0x2a58] ;  /* 0x002a580001b27983 */ /* 0x002f680000300a00 */
[----:B------:R-:W-:Y:S04]  /*1e9d0*/  STL.64 [R1+0x2938], R192 ;  /* 0x002938c001007387 */ /* 0x000fe80000100a00 */
[----:B--2---:R-:W2:Y:S04]  /*1e9e0*/  LDL.LU.64 R162, [R1+0x2a50] ;  /* 0x002a500001a27983 */ /* 0x004ea80000300a00 */
[----:B------:R-:W-:Y:S04]  /*1e9f0*/  LDGSTS.E [R244+0x32100], desc[UR74][R114.64], P1 ;  /* 0x3210000072f47fae */ /* 0x000fe800089a104a */
[----:B------:R1:W-:Y:S04]  /*1ea00*/  STL.64 [R1+0x2940], R126 ;  /* 0x0029407e01007387 */ /* 0x0003e80000100a00 */
[----:B------:R-:W-:Y:S04]  /*1ea10*/  LDGSTS.E [R244+0x32900], desc[UR74][R98.64], P1 ;  /* 0x3290000062f47fae */ /* 0x000fe800089a104a */
[----:B---3--:R-:W3:Y:S04]  /*1ea20*/  LDL.LU.64 R146, [R1+0x2a48] ;  /* 0x002a480001927983 */ /* 0x008ee80000300a00 */
[----:B------:R-:W-:Y:S04]  /*1ea30*/  LDGSTS.E [R244+0x33100], desc[UR74][R82.64], P1 ;  /* 0x3310000052f47fae */ /* 0x000fe800089a104a */
[----:B------:R1:W-:Y:S04]  /*1ea40*/  STL.64 [R1+0x2950], R110 ;  /* 0x0029506e01007387 */ /* 0x0003e80000100a00 */
[----:B------:R-:W-:Y:S04]  /*1ea50*/  LDGSTS.E [R244+0x33900], desc[UR74][R66.64], P1 ;  /* 0x3390000042f47fae */ /* 0x000fe800089a104a */
[----:B----4-:R-:W4:Y:S04]  /*1ea60*/  LDL.LU.64 R130, [R1+0x2a40] ;  /* 0x002a400001827983 */ /* 0x010f280000300a00 */
[----:B------:R-:W-:Y:S04]  /*1ea70*/  LDGSTS.E [R244+0x34100], desc[UR74][R50.64], P1 ;  /* 0x3410000032f47fae */ /* 0x000fe800089a104a */
[----:B-----5:R-:W5:Y:S04]  /*1ea80*/  LDL.LU.64 R114, [R1+0x2a38] ;  /* 0x002a380001727983 */ /* 0x020f680000300a00 */
[----:B------:R-:W-:Y:S04]  /*1ea90*/  LDGSTS.E [R244+0x34900], desc[UR74][R34.64], P1 ;  /* 0x3490000022f47fae */ /* 0x000fe800089a104a */
[----:B------:R-:W2:Y:S04]  /*1eaa0*/  LDL.LU.64 R98, [R1+0x2a30] ;  /* 0x002a300001627983 */ /* 0x000ea80000300a00 */
[----:B------:R-:W-:Y:S04]  /*1eab0*/  LDGSTS.E [R244+0x35100], desc[UR74][R18.64], P1 ;  /* 0x3510000012f47fae */ /* 0x000fe800089a104a */
[----:B------:R-:W3:Y:S04]  /*1eac0*/  LDL.LU.64 R82, [R1+0x2a28] ;  /* 0x002a280001527983 */ /* 0x000ee80000300a00 */
        /* <DEDUP_REMOVED lines=9> */
[----:B------:R-:W-:Y:S04]  /*1eb60*/  LDGSTS.E [R244+0x38100], desc[UR74][R52.64], P1 ;  /* 0x3810000034f47fae */ /* 0x000fe800089a104a */
[----:B------:R-:W5:Y:S04]  /*1eb70*/  LDL.LU.64 R84, [R1+0x440] ;  /* 0x0004400001547983 */ /* 0x000f680000300a00 */
[----:B------:R-:W-:Y:S04]  /*1eb80*/  LDGSTS.E [R244+0x38900], desc[UR74][R36.64], P1 ;  /* 0x3890000024f47fae */ /* 0x000fe800089a104a */
[----:B------:R-:W5:Y:S04]  /*1eb90*/  LDL.LU.64 R68, [R1+0x400] ;  /* 0x0004000001447983 */ /* 0x000f680000300a00 */
[----:B------:R-:W-:Y:S04]  /*1eba0*/  LDGSTS.E [R244+0x39100], desc[UR74][R16.64], P1 ;  /* 0x3910000010f47fae */ /* 0x000fe800089a104a */
[----:B------:R-:W5:Y:S04]  /*1ebb0*/  LDL.LU.64 R52, [R1+0x3c0] ;  /* 0x0003c00001347983 */ /* 0x000f680000300a00 */
[----:B------:R-:W5:Y:S04]  /*1ebc0*/  LDL.LU.64 R36, [R1+0x380] ;  /* 0x0003800001247983 */ /* 0x000f680000300a00 */
[----:B------:R-:W-:Y:S04]  /*1ebd0*/  LDGSTS.E [R244+0x39900], desc[UR74][R20.64], P1 ;  /* 0x3990000014f47fae */ /* 0x000fe800089a104a */
[----:B------:R-:W-:Y:S04]  /*1ebe0*/  LDGSTS.E [R244+0x3a100], desc[UR74][R48.64], P1 ;  /* 0x3a10000030f47fae */ /* 0x000fe800089a104a */
[----:B------:R-:W-:Y:S04]  /*1ebf0*/  LDGSTS.E [R244+0x3a900], desc[UR74][R64.64], P1 ;  /* 0x3a90000040f47fae */ /* 0x000fe800089a104a */
[----:B------:R-:W5:Y:S04]  /*1ec00*/  LDL.LU.64 R20, [R1+0x340] ;  /* 0x0003400001147983 */ /* 0x000f680000300a00 */
        /* <DEDUP_REMOVED lines=15> */
[----:B------:R1:W-:Y:S04]  /*1ed00*/  LDGSTS.E [R244+0x3e900], desc[UR74][R192.64], P1 ;  /* 0x3e900000c0f47fae */ /* 0x0003e800089a104a */
[----:B------:R1:W-:Y:S04]  /*1ed10*/  LDGSTS.E [R244+0x3f100], desc[UR74][R126.64], P1 ;  /* 0x3f1000007ef47fae */ /* 0x0003e800089a104a */
[----:B------:R-:W5:Y:S04]  /*1ed20*/  LDL.LU.64 R142, [R1+0x100] ;  /* 0x00010000018e7983 */ /* 0x000f680000300a00 */
[----:B------:R-:W5:Y:S04]  /*1ed30*/  LDL.LU.64 R32, [R1+0xc0] ;  /* 0x0000c00001207983 */ /* 0x000f680000300a00 */
[----:B------:R-:W5:Y:S04]  /*1ed40*/  LDL.LU.64 R16, [R1+0x80] ;  /* 0x0000800001107983 */ /* 0x000f680000300a00 */
[----:B------:R2:W-:Y:S04]  /*1ed50*/  LDGSTS.E [R244+0x3f900], desc[UR74][R110.64], P1 ;  /* 0x3f9000006ef47fae */ /* 0x0005e800089a104a */
[----:B-1----:R-:W5:Y:S04]  /*1ed60*/  LDL.LU.64 R126, [R1+0x40] ;  /* 0x00004000017e7983 */ /* 0x002f680000300a00 */
[----:B------:R-:W5:Y:S01]  /*1ed70*/  LDL.LU.64 R110, [R1] ;  /* 0x00000000016e7983 */ /* 0x000f620000300a00 */
[----:B------:R-:W-:-:S04]  /*1ed80*/  IMAD.WIDE R194, R245, 0x4, R194 ;  /* 0x00000004f5c27825 */ /* 0x000fc800078e02c2 */
[----:B------:R-:W-:-:S04]  /*1ed90*/  IMAD.WIDE R208, R245, 0x4, R210 ;  /* 0x00000004f5d07825 */ /* 0x000fc800078e02d2 */
[----:B------:R-:W-:-:S04]  /*1eda0*/  IMAD.WIDE R192, R245, 0x4, R226 ;  /* 0x00000004f5c07825 */ /* 0x000fc800078e02e2 */
[----:B--2---:R-:W-:-:S04]  /*1edb0*/  IMAD.WIDE R98, R245, 0x4, R98 ;  /* 0x00000004f5627825 */ /* 0x004fc800078e0262 */
[----:B---3--:R-:W-:-:S04]  /*1edc0*/  IMAD.WIDE R66, R245, 0x4, R66 ;  /* 0x00000004f5427825 */ /* 0x008fc800078e0242 */
[----:B----4-:R-:W-:-:S04]  /*1edd0*/  IMAD.WIDE R50, R245, 0x4, R50 ;  /* 0x00000004f5327825 */ /* 0x010fc800078e0232 */
[----:B-----5:R-:W-:-:S04]  /*1ede0*/  IMAD.WIDE R34, R245, 0x4, R34 ;  /* 0x00000004f5227825 */ /* 0x020fc800078e0222 */
[----:B------:R-:W-:-:S04]  /*1edf0*/  IMAD.WIDE R84, R245, 0x4, R84 ;  /* 0x00000004f5547825 */ /* 0x000fc800078e0254 */
[C---:B------:R-:W-:Y:S01]  /*1ee00*/  IMAD.WIDE R68, R245.reuse, 0x4, R68 ;  /* 0x00000004f5447825 */ /* 0x040fe200078e0244 */
[----:B------:R1:W-:Y:S03]  /*1ee10*/  STL.64 [R1+0x15c8], R84 ;  /* 0x0015c85401007387 */ /* 0x0003e60000100a00 */
[C---:B------:R-:W-:Y:S01]  /*1ee20*/  IMAD.WIDE R52, R245.reuse, 0x4, R52 ;  /* 0x00000004f5347825 */ /* 0x040fe200078e0234 */
[----:B------:R2:W-:Y:S03]  /*1ee30*/  STL.64 [R1+0x15f0], R68 ;  /* 0x0015f04401007387 */ /* 0x0005e60000100a00 */
[C---:B------:R-:W-:Y:S01]  /*1ee40*/  IMAD.WIDE R36, R245.reuse, 0x4, R36 ;  /* 0x00000004f5247825 */ /* 0x040fe200078e0224 */
[----:B------:R3:W-:Y:S04]  /*1ee50*/  STL.64 [R1+0x1620], R52 ;  /* 0x0016203401007387 */ /* 0x0007e80000100a00 */
[----:B------:R4:W-:Y:S01]  /*1ee60*/  STL.64 [R1+0x1668], R36 ;  /* 0x0016682401007387 */ /* 0x0009e20000100a00 */
[----:B------:R-:W-:-:S03]  /*1ee70*/  IMAD.WIDE R18, R245, 0x4, R18 ;  /* 0x00000004f5127825 */ /* 0x000fc600078e0212 */
[----:B------:R-:W-:Y:S04]  /*1ee80*/  LDGSTS.E [R2+0x30200], desc[UR74][R84.64], P1 ;  /* 0x3020000054027fae */ /* 0x000fe800089a104a */
[----:B------:R-:W-:Y:S01]  /*1ee90*/  LDGSTS.E [R2+0x30a00], desc[UR74][R68.64], P1 ;  /* 0x30a0000044027fae */ /* 0x000fe200089a104a */
[----:B------:R-:W-:-:S03]  /*1eea0*/  IMAD.WIDE R20, R245, 0x4, R20 ;  /* 0x00000004f5147825 */ /* 0x000fc600078e0214 */
[----:B------:R-:W-:Y:S01]  /*1eeb0*/  LDGSTS.E [R2+0x31200], desc[UR74][R52.64], P1 ;  /* 0x3120000034027fae */ /* 0x000fe200089a104a */
[----:B------:R-:W-:-:S03]  /*1eec0*/  IMAD.WIDE R250, R245, 0x4, R250 ;  /* 0x00000004f5fa7825 */ /* 0x000fc600078e02fa */
[----:B------:R5:W-:Y:S01]  /*1eed0*/  STL.64 [R1+0x16a8], R20 ;  /* 0x0016a81401007387 */ /* 0x000be20000100a00 */
[----:B------:R-:W-:-:S03]  /*1eee0*/  IMAD.WIDE R224, R245, 0x4, R96 ;  /* 0x00000004f5e07825 */ /* 0x000fc600078e0260 */
[----:B------:R1:W-:Y:S01]  /*1eef0*/  STL.64 [R1+0x1700], R250 ;  /* 0x001700fa01007387 */ /* 0x0003e20000100a00 */
[----:B------:R-:W-:-:S03]  /*1ef00*/  IMAD.WIDE R206, R245, 0x4, R206 ;  /* 0x00000004f5ce7825 */ /* 0x000fc600078e02ce */
[----:B------:R-:W-:Y:S01]  /*1ef10*/  STL.64 [R1+0x1760], R224 ;  /* 0x001760e001007387 */ /* 0x000fe20000100a00 */
        /* <DEDUP_REMOVED lines=10> */
[----:B------:R-:W-:Y:S01]  /*1efc0*/  STL.64 [R1+0x18f8], R144 ;  /* 0x0018f89001007387 */ /* 0x000fe20000100a00 */
[----:B------:R-:W-:-:S03]  /*1efd0*/  IMAD.WIDE R64, R245, 0x4, R82 ;  /* 0x00000004f5407825 */ /* 0x000fc600078e0252 */
[----:B------:R-:W-:Y:S01]  /*1efe0*/  LDGSTS.E [R2+0x31a00], desc[UR74][R36.64], P1 ;  /* 0x31a0000024027fae */ /* 0x000fe200089a104a */
[----:B------:R-:W-:-:S03]  /*1eff0*/  IMAD.WIDE R142, R245, 0x4, R142 ;  /* 0x00000004f58e7825 */ /* 0x000fc600078e028e */
[----:B------:R-:W-:Y:S01]  /*1f000*/  LDGSTS.E [R2+0x32200], desc[UR74][R20.64], P1 ;  /* 0x3220000014027fae */ /* 0x000fe200089a104a */
        /* <DEDUP_REMOVED lines=18> */
[----:B------:R1:W-:Y:S04]  /*1f130*/  STL.64 [R1+0x1a30], R64 ;  /* 0x001a304001007387 */ /* 0x0003e80000100a00 */
[----:B------:R-:W-:Y:S04]  /*1f140*/  STL.64 [R1+0x28a0], R98 ;  /* 0x0028a06201007387 */ /* 0x000fe80000100a00 */
[----:B------:R1:W-:Y:S04]  /*1f150*/  STL.64 [R1+0x28b0], R48 ;  /* 0x0028b03001007387 */ /* 0x0003e80000100a00 */
[----:B------:R1:W-:Y:S04]  /*1f160*/  STL.64 [R1+0x28c0], R32 ;  /* 0x0028c02001007387 */ /* 0x0003e80000100a00 */
[----:B------:R-:W-:Y:S04]  /*1f170*/  LDGSTS.E [R2+0x32a00], desc[UR74][R250.64], P1 ;  /* 0x32a00000fa027fae */ /* 0x000fe800089a104a */
[----:B------:R1:W-:Y:S04]  /*1f180*/  STL.64 [R1+0x28d0], R126 ;  /* 0x0028d07e01007387 */ /* 0x0003e80000100a00 */
[----:B------:R-:W-:Y:S04]  /*1f190*/  LDGSTS.E [R2+0x33200], desc[UR74][R224.64], P1 ;  /* 0x33200000e0027fae */ /* 0x000fe800089a104a */
[----:B------:R1:W-:Y:S04]  /*1f1a0*/  STL.64 [R1+0x28e0], R16 ;  /* 0x0028e01001007387 */ /* 0x0003e80000100a00 */
[----:B------:R-:W-:Y:S04]  /*1f1b0*/  LDGSTS.E [R2+0x33a00], desc[UR74][R206.64], P1 ;  /* 0x33a00000ce027fae */ /* 0x000fe800089a104a */
[----:B------:R2:W-:Y:S04]  /*1f1c0*/  STL.64 [R1+0x28f0], R110 ;  /* 0x0028f06e01007387 */ /* 0x0005e80000100a00 */
[----:B------:R-:W-:Y:S04]  /*1f1d0*/  LDGSTS.E [R2+0x34200], desc[UR74][R190.64], P1 ;  /* 0x34200000be027fae */ /* 0x000fe800089a104a */
[----:B-1----:R-:W5:Y:S04]  /*1f1e0*/  LDL.LU.64 R84, [R1+0x2a00] ;  /* 0x002a000001547983 */ /* 0x002f680000300a00 */
[----:B------:R-:W-:Y:S04]  /*1f1f0*/  LDGSTS.E [R2+0x34a00], desc[UR74][R176.64], P1 ;  /* 0x34a00000b0027fae */ /* 0x000fe800089a104a */
[----:B------:R-:W-:Y:S04]  /*1f200*/  STL.64 [R1+0x2900], R194 ;  /* 0x002900c201007387 */ /* 0x000fe80000100a00 */
[----:B------:R-:W-:Y:S04]  /*1f210*/  LDGSTS.E [R2+0x35200], desc[UR74][R174.64], P1 ;  /* 0x35200000ae027fae */ /* 0x000fe800089a104a */
[----:B--2---:R-:W2:Y:S04]  /*1f220*/  LDL.LU.64 R68, [R1+0x29f8] ;  /* 0x0029f80001447983 */ /* 0x004ea80000300a00 */
[----:B------:R-:W-:Y:S04]  /*1f230*/  LDGSTS.E [R2+0x35a00], desc[UR74][R160.64], P1 ;  /* 0x35a00000a0027fae */ /* 0x000fe800089a104a */
[----:B------:R-:W-:Y:S04]  /*1f240*/  STL.64 [R1+0x2910], R208 ;  /* 0x002910d001007387 */ /* 0x000fe80000100a00 */
        /* <DEDUP_REMOVED lines=11> */
[----:B------:R-:W-:Y:S04]  /*1f300*/  LDGSTS.E [R2+0x39200], desc[UR74][R18.64], P1 ;  /* 0x3920000012027fae */ /* 0x000fe800089a104a */
[----:B------:R-:W-:Y:S04]  /*1f310*/  LDGSTS.E [R2+0x39a00], desc[UR74][R34.64], P1 ;  /* 0x39a0000022027fae */ /* 0x000fe800089a104a */
[----:B------:R-:W2:Y:S04]  /*1f320*/  LDL.LU.64 R80, [R1+0x438] ;  /* 0x0004380001507983 */ /* 0x000ea80000300a00 */
[----:B------:R-:W1:Y:S04]  /*1f330*/  LDL.LU.64 R176, [R1+0x3f8] ;  /* 0x0003f80001b07983 */ /* 0x000e680000300a00 */
[----:B------:R-:W2:Y:S04]  /*1f340*/  LDL.LU.64 R190, [R1+0x3b8] ;  /* 0x0003b80001be7983 */ /* 0x000ea80000300a00 */
[----:B------:R-:W3:Y:S04]  /*1f350*/  LDL.LU.64 R160, [R1+0x378] ;  /* 0x0003780001a07983 */ /* 0x000ee80000300a00 */
[----:B------:R-:W3:Y:S04]  /*1f360*/  LDL.LU.64 R144, [R1+0x338] ;  /* 0x0003380001907983 */ /* 0x000ee80000300a00 */
[----:B------:R-:W3:Y:S04]  /*1f370*/  LDL.LU.64 R174, [R1+0x2f8] ;  /* 0x0002f80001ae7983 */ /* 0x000ee80000300a00 */
[----:B------:R-:W3:Y:S04]  /*1f380*/  LDL.LU.64 R128, [R1+0x2b8] ;  /* 0x0002b80001807983 */ /* 0x000ee80000300a00 */
[----:B------:R-:W-:Y:S04]  /*1f390*/  LDGSTS.E [R2+0x3a200], desc[UR74][R50.64], P1 ;  /* 0x3a20000032027fae */ /* 0x000fe800089a104a */
[----:B------:R-:W3:Y:S04]  /*1f3a0*/  LDL.LU.64 R112, [R1+0x278] ;  /* 0x0002780001707983 */ /* 0x000ee80000300a00 */
[----:B------:R-:W-:Y:S04]  /*1f3b0*/  LDGSTS.E [R2+0x3aa00], desc[UR74][R66.64], P1 ;  /* 0x3aa0000042027fae */ /* 0x000fe800089a104a */
[----:B------:R-:W3:Y:S04]  /*1f3c0*/  LDL.LU.64 R96, [R1+0x238] ;  /* 0x0002380001607983 */ /* 0x000ee80000300a00 */
[----:B------:R-:W-:Y:S04]  /*1f3d0*/  LDGSTS.E [R2+0x3b200], desc[UR74][R64.64], P1 ;  /* 0x3b20000040027fae */ /* 0x000fe800089a104a */
[----:B------:R4:W-:Y:S04]  /*1f3e0*/  LDGSTS.E [R2+0x3ba00], desc[UR74][R98.64], P1 ;  /* 0x3ba0000062027fae */ /* 0x0009e800089a104a */
[----:B------:R-:W-:Y:S04]  /*1f3f0*/  LDGSTS.E [R2+0x3c200], desc[UR74][R48.64], P1 ;  /* 0x3c20000030027fae */ /* 0x000fe800089a104a */
[----:B------:R-:W3:Y:S04]  /*1f400*/  LDL.LU.64 R64, [R1+0x1f8] ;  /* 0x0001f80001407983 */ /* 0x000ee80000300a00 */
[----:B------:R-:W3:Y:S04]  /*1f410*/  LDL.LU.64 R142, [R1+0x1b8] ;  /* 0x0001b800018e7983 */ /* 0x000ee80000300a00 */
[----:B------:R-:W3:Y:S04]  /*1f420*/  LDL.LU.64 R48, [R1+0x178] ;  /* 0x0001780001307983 */ /* 0x000ee80000300a00 */
[----:B------:R-:W-:Y:S04]  /*1f430*/  LDGSTS.E [R2+0x3ca00], desc[UR74][R32.64], P1 ;  /* 0x3ca0000020027fae */ /* 0x000fe800089a104a */
[----:B------:R-:W-:Y:S04]  /*1f440*/  LDGSTS.E [R2+0x3d200], desc[UR74][R126.64], P1 ;  /* 0x3d2000007e027fae */ /* 0x000fe800089a104a */
        /* <DEDUP_REMOVED lines=9> */
[----:B------:R1:W-:Y:S01]  /*1f4e0*/  LDGSTS.E [R2+0x3fa00], desc[UR74][R192.64], P1 ;  /* 0x3fa00000c0027fae */ /* 0x0003e200089a104a */
[----:B------:R-:W-:-:S04]  /*1f4f0*/  IMAD.WIDE R116, R245, 0x4, R116 ;  /* 0x00000004f5747825 */ /* 0x000fc800078e0274 */
[----:B------:R-:W-:-:S04]  /*1f500*/  IMAD.WIDE R114, R245, 0x4, R132 ;  /* 0x00000004f5727825 */ /* 0x000fc800078e0284 */
[----:B----4-:R-:W-:-:S04]  /*1f510*/  IMAD.WIDE R98, R245, 0x4, R148 ;  /* 0x00000004f5627825 */ /* 0x010fc800078e0294 */
[----:B------:R-:W-:-:S04]  /*1f520*/  IMAD.WIDE R82, R245, 0x4, R164 ;  /* 0x00000004f5527825 */ /* 0x000fc800078e02a4 */
[----:B------:R-:W-:-:S04]  /*1f530*/  IMAD.WIDE R66, R245, 0x4, R180 ;  /* 0x00000004f5427825 */ /* 0x000fc800078e02b4 */
[----:B------:R-:W-:-:S04]  /*1f540*/  IMAD.WIDE R50, R245, 0x4, R196 ;  /* 0x00000004f5327825 */ /* 0x000fc800078e02c4 */
[----:B------:R-:W-:-:S04]  /*1f550*/  IMAD.WIDE R34, R245, 0x4, R212 ;  /* 0x00000004f5227825 */ /* 0x000fc800078e02d4 */
[----:B------:R-:W-:-:S04]  /*1f560*/  IMAD.WIDE R18, R245, 0x4, R228 ;  /* 0x00000004f5127825 */ /* 0x000fc800078e02e4 */
[----:B------:R-:W-:-:S04]  /*1f570*/  IMAD.WIDE R84, R245, 0x4, R84 ;  /* 0x00000004f5547825 */ /* 0x000fc800078e0254 */
[----:B------:R-:W-:-:S04]  /*1f580*/  IMAD.WIDE R36, R245, 0x4, R36 ;  /* 0x00000004f5247825 */ /* 0x000fc800078e0224 */
[----:B-----5:R-:W-:-:S04]  /*1f590*/  IMAD.WIDE R20, R245, 0x4, R20 ;  /* 0x00000004f5147825 */ /* 0x020fc800078e0214 */
[----:B-1----:R-:W-:-:S04]  /*1f5a0*/  IMAD.WIDE R192, R245, 0x4, R176 ;  /* 0x00000004f5c07825 */ /* 0x002fc800078e02b0 */
[C---:B--2---:R-:W-:Y:S01]  /*1f5b0*/  IMAD.WIDE R190, R245.reuse, 0x4, R190 ;  /* 0x00000004f5be7825 */ /* 0x044fe200078e02be */
[----:B------:R1:W-:Y:S03]  /*1f5c0*/  STL.64 [R1], R192 ;  /* 0x000000c001007387 */ /* 0x0003e60000100a00 */
[C---:B---3--:R-:W-:Y:S01]  /*1f5d0*/  IMAD.WIDE R178, R245.reuse, 0x4, R160 ;  /* 0x00000004f5b27825 */ /* 0x048fe200078e02a0 */
        /* <DEDUP_REMOVED lines=12> */
[----:B------:R-:W-:-:S05]  /*1f6a0*/  IMAD.WIDE R80, R245, 0x4, R80 ;  /* 0x00000004f5507825 */ /* 0x000fca00078e0250 */
[----:B------:R-:W-:Y:S04]  /*1f6b0*/  LDGSTS.E [R247+0x30300], desc[UR74][R80.64], P1 ;  /* 0x3030000050f77fae */ /* 0x000fe800089a104a */
[----:B------:R-:W-:Y:S01]  /*1f6c0*/  LDGSTS.E [R247+0x30b00], desc[UR74][R192.64], P1 ;  /* 0x30b00000c0f77fae */ /* 0x000fe200089a104a */
[----:B------:R-:W-:-:S03]  /*1f6d0*/  IMAD.WIDE R144, R245, 0x4, R64 ;  /* 0x00000004f5907825 */ /* 0x000fc600078e0240 */
[----:B------:R-:W-:Y:S01]  /*1f6e0*/  LDGSTS.E [R247+0x31300], desc[UR74][R190.64], P1 ;  /* 0x31300000bef77fae */ /* 0x000fe200089a104a */
[----:B------:R-:W-:-:S04]  /*1f6f0*/  IMAD.WIDE R142, R245, 0x4, R142 ;  /* 0x00000004f58e7825 */ /* 0x000fc800078e028e */
[C---:B------:R-:W-:Y:S01]  /*1f700*/  IMAD.WIDE R130, R245.reuse, 0x4, R48 ;  /* 0x00000004f5827825 */ /* 0x040fe200078e0230 */
[----:B------:R-:W-:Y:S04]  /*1f710*/  STL.64 [R1+0x1788], R144 ;  /* 0x0017889001007387 */ /* 0x000fe80000100a00 */
[----:B------:R-:W-:Y:S01]  /*1f720*/  STL.64 [R1+0x17b8], R142 ;  /* 0x0017b88e01007387 */ /* 0x000fe20000100a00 */
[----:B------:R-:W-:-:S03]  /*1f730*/  IMAD.WIDE R64, R245, 0x4, R250 ;  /* 0x00000004f5407825 */ /* 0x000fc600078e02fa */
[----:B------:R-:W-:Y:S01]  /*1f740*/  STL.64 [R1+0x17f0], R130 ;  /* 0x0017f08201007387 */ /* 0x000fe20000100a00 */
        /* <DEDUP_REMOVED lines=9> */
[----:B------:R-:W-:Y:S01]  /*1f7e0*/  LDGSTS.E [R247+0x32300], desc[UR74][R176.64], P1 ;  /* 0x32300000b0f77fae */ /* 0x000fe200089a104a */
[----:B------:R-:W-:-:S03]  /*1f7f0*/  IMAD.WIDE R110, R245, 0x4, R110 ;  /* 0x00000004f56e7825 */ /* 0x000fc600078e026e */
[----:B------:R-:W-:Y:S01]  /*1f800*/  LDGSTS.E [R247+0x32b00], desc[UR74][R174.64], P1 ;  /* 0x32b00000aef77fae */ /* 0x000fe200089a104a */
[----:B------:R-:W-:-:S03]  /*1f810*/  IMAD.WIDE R96, R245, 0x4, R206 ;  /* 0x00000004f5607825 */ /* 0x000fc600078e02ce */
[----:B------:R-:W-:Y:S04]  /*1f820*/  STL.64 [R1+0x18c0], R110 ;  /* 0x0018c06e01007387 */ /* 0x000fe80000100a00 */
[----:B------:R-:W-:Y:S01]  /*1f830*/  STL.64 [R1+0x18e0], R96 ;  /* 0x0018e06001007387 */ /* 0x000fe20000100a00 */
[----:B------:R-:W-:-:S03]  /*1f840*/  IMAD.WIDE R16, R245, 0x4, R100 ;  /* 0x00000004f5107825 */ /* 0x000fc600078e0264 */
[----:B------:R2:W-:Y:S04]  /*1f850*/  STL.64 [R1+0x1908], R64 ;  /* 0x0019084001007387 */ /* 0x0005e80000100a00 */
[----:B------:R-:W-:Y:S04]  /*1f860*/  STL.64 [R1+0x1930], R20 ;  /* 0x0019301401007387 */ /* 0x000fe80000100a00 */
[----:B------:R-:W-:Y:S04]  /*1f870*/  STL.64 [R1+0x1958], R36 ;  /* 0x0019582401007387 */ /* 0x000fe80000100a00 */
[----:B------:R3:W-:Y:S04]  /*1f880*/  STL.64 [R1+0x1978], R48 ;  /* 0x0019783001007387 */ /* 0x0007e80000100a00 */
[----:B------:R4:W-:Y:S04]  /*1f890*/  STL.64 [R1+0x19a0], R32 ;  /* 0x0019a02001007387 */ /* 0x0009e80000100a00 */
        /* <DEDUP_REMOVED lines=9> */
[----:B------:R1:W-:Y:S04]  /*1f930*/  STL.64 [R1+0x2888], R98 ;  /* 0x0028886201007387 */ /* 0x0003e80000100a00 */
[----:B------:R-:W-:Y:S04]  /*1f940*/  LDGSTS.E [R247+0x35b00], desc[UR74][R130.64], P1 ;  /* 0x35b0000082f77fae */ /* 0x000fe800089a104a */
[----:B------:R1:W-:Y:S04]  /*1f950*/  STL.64 [R1+0x2898], R82 ;  /* 0x0028985201007387 */ /* 0x0003e80000100a00 */
[----:B------:R-:W-:Y:S04]  /*1f960*/  LDGSTS.E [R247+0x36300], desc[UR74][R128.64], P1 ;  /* 0x3630000080f77fae */ /* 0x000fe800089a104a */
[----:B------:R1:W-:Y:S04]  /*1f970*/  STL.64 [R1+0x28a8], R66 ;  /* 0x0028a84201007387 */ /* 0x0003e80000100a00 */
[----:B------:R-:W-:Y:S04]  /*1f980*/  LDGSTS.E [R247+0x36b00], desc[UR74][R126.64], P1 ;  /* 0x36b000007ef77fae */ /* 0x000fe800089a104a */
[----:B------:R-:W-:Y:S04]  /*1f990*/  STL.64 [R1+0x28b8], R50 ;  /* 0x0028b83201007387 */ /* 0x000fe80000100a00 */
[----:B------:R-:W-:Y:S04]  /*1f9a0*/  LDGSTS.E [R247+0x37300], desc[UR74][R112.64], P1 ;  /* 0x3730000070f77fae */ /* 0x000fe800089a104a */
[----:B------:R1:W-:Y:S04]  /*1f9b0*/  STL.64 [R1+0x28c8], R34 ;  /* 0x0028c82201007387 */ /* 0x0003e80000100a00 */
[----:B------:R-:W-:Y:S04]  /*1f9c0*/  LDGSTS.E [R247+0x37b00], desc[UR74][R110.64], P1 ;  /* 0x37b000006ef77fae */ /* 0x000fe800089a104a */
[----:B------:R1:W-:Y:S04]  /*1f9d0*/  STL.64 [R1+0x28d8], R18 ;  /* 0x0028d81201007387 */ /* 0x0003e80000100a00 */
[----:B------:R-:W-:Y:S04]  /*1f9e0*/  LDGSTS.E [R247+0x38300], desc[UR74][R96.64], P1 ;  /* 0x3830000060f77fae */ /* 0x000fe800089a104a */
[----:B------:R-:W-:Y:S04]  /*1f9f0*/  LDGSTS.E [R247+0x38b00], desc[UR74][R64.64], P1 ;  /* 0x38b0000040f77fae */ /* 0x000fe800089a104a */
[----:B-1----:R-:W5:Y:S04]  /*1fa00*/  LDL.LU.64 R192, [R1+0x430] ;  /* 0x0004300001c07983 */ /* 0x002f680000300a00 */
[----:B------:R-:W-:Y:S04]  /*1fa10*/  LDGSTS.E [R247+0x39300], desc[UR74][R20.64], P1 ;  /* 0x3930000014f77fae */ /* 0x000fe800089a104a */
[----:B--2---:R-:W2:Y:S04]  /*1fa20*/  LDL.LU.64 R64, [R1+0x3f0] ;  /* 0x0003f00001407983 */ /* 0x004ea80000300a00 */
[----:B------:R-:W2:Y:S04]  /*1fa30*/  LDL.LU.64 R176, [R1+0x3b0] ;  /* 0x0003b00001b07983 */ /* 0x000ea80000300a00 */
[----:B------:R-:W2:Y:S04]  /*1fa40*/  LDL.LU.64 R160, [R1+0x370] ;  /* 0x0003700001a07983 */ /* 0x000ea80000300a00 */
[----:B------:R-:W2:Y:S04]  /*1fa50*/  LDL.LU.64 R142, [R1+0x330] ;  /* 0x00033000018e7983 */ /* 0x000ea80000300a00 */
[----:B------:R-:W2:Y:S04]  /*1fa60*/  LDL.LU.64 R144, [R1+0x2f0] ;  /* 0x0002f00001907983 */ /* 0x000ea80000300a00 */
[----:B------:R-:W2:Y:S04]  /*1fa70*/  LDL.LU.64 R128, [R1+0x2b0] ;  /* 0x0002b00001807983 */ /* 0x000ea80000300a00 */
[----:B------:R-:W2:Y:S04]  /*1fa80*/  LDL.LU.64 R112, [R1+0x270] ;  /* 0x0002700001707983 */ /* 0x000ea80000300a00 */
[----:B------:R-:W2:Y:S04]  /*1fa90*/  LDL.LU.64 R126, [R1+0x230] ;  /* 0x00023000017e7983 */ /* 0x000ea80000300a00 */
[----:B------:R-:W-:Y:S04]  /*1faa0*/  LDGSTS.E [R247+0x39b00], desc[UR74][R36.64], P1 ;  /* 0x39b0000024f77fae */ /* 0x000fe800089a104a */
[----:B------:R-:W2:Y:S04]  /*1fab0*/  LDL.LU.64 R96, [R1+0x1f0] ;  /* 0x0001f00001607983 */ /* 0x000ea80000300a00 */
[----:B------:R-:W-:Y:S04]  /*1fac0*/  LDGSTS.E [R247+0x3a300], desc[UR74][R48.64], P1 ;  /* 0x3a30000030f77fae */ /* 0x000fe800089a104a */
[----:B------:R-:W-:Y:S04]  /*1fad0*/  LDGSTS.E [R247+0x3ab00], desc[UR74][R32.64], P1 ;  /* 0x3ab0000020f77fae */ /* 0x000fe800089a104a */
[----:B------:R-:W-:Y:S04]  /*1fae0*/  LDGSTS.E [R247+0x3b300], desc[UR74][R84.64], P1 ;  /* 0x3b30000054f77fae */ /* 0x000fe800089a104a */
[----:B---3--:R-:W3:Y:S04]  /*1faf0*/  LDL.LU.64 R48, [R1+0x1b0] ;  /* 0x0001b00001307983 */ /* 0x008ee80000300a00 */
[----:B----4-:R-:W4:Y:S04]  /*1fb00*/  LDL.LU.64 R32, [R1+0x170] ;  /* 0x0001700001207983 */ /* 0x010f280000300a00 */
[----:B------:R-:W4:Y:S04]  /*1fb10*/  LDL.LU.64 R110, [R1+0x130] ;  /* 0x00013000016e7983 */ /* 0x000f280000300a00 */
[----:B------:R-:W-:Y:S04]  /*1fb20*/  LDGSTS.E [R247+0x3bb00], desc[UR74][R16.64], P1 ;  /* 0x3bb0000010f77fae */ /* 0x000fe800089a104a */
[----:B------:R-:W-:Y:S04]  /*1fb30*/  LDGSTS.E [R247+0x3c300], desc[UR74][R116.64], P1 ;  /* 0x3c30000074f77fae */ /* 0x000fe800089a104a */
[----:B------:R-:W-:Y:S04]  /*1fb40*/  LDGSTS.E [R247+0x3cb00], desc[UR74][R114.64], P1 ;  /* 0x3cb0000072f77fae */ /* 0x000fe800089a104a */
[----:B-----5:R-:W5:Y:S04]  /*1fb50*/  LDL.LU.64 R16, [R1+0xf0] ;  /* 0x0000f00001107983 */ /* 0x020f680000300a00 */
[----:B------:R-:W5:Y:S04]  /*1fb60*/  LDL.LU.64 R206, [R1+0xb0] ;  /* 0x0000b00001ce7983 */ /* 0x000f680000300a00 */
[----:B------:R-:W5:Y:S04]  /*1fb70*/  LDL.LU.64 R190, [R1+0x70] ;  /* 0x0000700001be7983 */ /* 0x000f680000300a00 */
[----:B------:R-:W5:Y:S04]  /*1fb80*/  LDL.LU.64 R174, [R1+0x30] ;  /* 0x0000300001ae7983 */ /* 0x000f680000300a00 */
[----:B------:R1:W-:Y:S04]  /*1fb90*/  LDGSTS.E [R247+0x3d300], desc[UR74][R98.64], P1 ;  /* 0x3d30000062f77fae */ /* 0x0003e800089a104a */
[----:B------:R1:W-:Y:S04]  /*1fba0*/  LDGSTS.E [R247+0x3db00], desc[UR74][R82.64], P1 ;  /* 0x3db0000052f77fae */ /* 0x0003e800089a104a */
[----:B------:R1:W-:Y:S01]  /*1fbb0*/  LDGSTS.E [R247+0x3e300], desc[UR74][R66.64], P1 ;  /* 0x3e30000042f77fae */ /* 0x0003e200089a104a */
[----:B------:R-:W-:-:S03]  /*1fbc0*/  IMAD.WIDE R6, R245, 0x4, R6 ;  /* 0x00000004f5067825 */ /* 0x000fc600078e0206 */
[----:B------:R-:W-:Y:S01]  /*1fbd0*/  LDGSTS.E [R247+0x3eb00], desc[UR74][R50.64], P1 ;  /* 0x3eb0000032f77fae */ /* 0x000fe200089a104a */
[----:B------:R-:W-:-:S03]  /*1fbe0*/  IMAD.WIDE R38, R245, 0x4, R38 ;  /* 0x00000004f5267825 */ /* 0x000fc600078e0226 */
[----:B------:R1:W-:Y:S01]  /*1fbf0*/  LDGSTS.E [R247+0x3f300], desc[UR74][R34.64], P1 ;  /* 0x3f30000022f77fae */ /* 0x0003e200089a104a */
[----:B------:R-:W-:-:S03]  /*1fc00*/  IMAD.WIDE R54, R245, 0x4, R54 ;  /* 0x00000004f5367825 */ /* 0x000fc600078e0236 */
[----:B------:R1:W-:Y:S01]  /*1fc10*/  LDGSTS.E [R247+0x3fb00], desc[UR74][R18.64], P1 ;  /* 0x3fb0000012f77fae */ /* 0x0003e200089a104a */
[----:B------:R-:W-:-:S04]  /*1fc20*/  IMAD.WIDE R70, R245, 0x4, R70 ;  /* 0x00000004f5467825 */ /* 0x000fc800078e0246 */
[----:B------:R-:W-:-:S04]  /*1fc30*/  IMAD.WIDE R86, R245, 0x4, R86 ;  /* 0x00000004f5567825 */ /* 0x000fc800078e0256 */
[----:B-1----:R-:W-:-:S04]  /*1fc40*/  IMAD.WIDE R98, R245, 0x4, R102 ;  /* 0x00000004f5627825 */ /* 0x002fc800078e0266 */
[----:B------:R-:W-:-:S04]  /*1fc50*/  IMAD.WIDE R84, R245, 0x4, R118 ;  /* 0x00000004f5547825 */ /* 0x000fc800078e0276 */
[----:B------:R-:W-:-:S04]  /*1fc60*/  IMAD.WIDE R82, R245, 0x4, R134 ;  /* 0x00000004f5527825 */ /* 0x000fc800078e0286 */
[----:B------:R-:W-:-:S04]  /*1fc70*/  IMAD.WIDE R66, R245, 0x4, R150 ;  /* 0x00000004f5427825 */ /* 0x000fc800078e0296 */
[----:B------:R-:W-:-:S04]  /*1fc80*/  IMAD.WIDE R52, R245, 0x4, R166 ;  /* 0x00000004f5347825 */ /* 0x000fc800078e02a6 */
[----:B------:R-:W-:-:S04]  /*1fc90*/  IMAD.WIDE R36, R245, 0x4, R182 ;  /* 0x00000004f5247825 */ /* 0x000fc800078e02b6 */
[----:B------:R-:W-:-:S04]  /*1fca0*/  IMAD.WIDE R34, R245, 0x4, R198 ;  /* 0x00000004f5227825 */ /* 0x000fc800078e02c6 */
[----:B------:R-:W-:-:S04]  /*1fcb0*/  IMAD.WIDE R20, R245, 0x4, R214 ;  /* 0x00000004f5147825 */ /* 0x000fc800078e02d6 */
[----:B------:R-:W-:-:S04]  /*1fcc0*/  IMAD.WIDE R18, R245, 0x4, R230 ;  /* 0x00000004f5127825 */ /* 0x000fc800078e02e6 */
[----:B------:R-:W-:-:S05]  /*1fcd0*/  IMAD.WIDE R50, R245, 0x4, R192 ;  /* 0x00000004f5327825 */ /* 0x000fca00078e02c0 */
[----:B------:R-:W-:Y:S01]  /*1fce0*/  LDGSTS.E [R3+0x30400], desc[UR74][R50.64], P1 ;  /* 0x3040000032037fae */ /* 0x000fe200089a104a */
[----:B--2---:R-:W-:-:S04]  /*1fcf0*/  IMAD.WIDE R64, R245, 0x4, R64 ;  /* 0x00000004f5407825 */ /* 0x004fc800078e0240 */
[C---:B------:R-:W-:Y:S01]  /*1fd00*/  IMAD.WIDE R68, R245.reuse, 0x4, R176 ;  /* 0x00000004f5447825 */ /* 0x040fe200078e02b0 */
[----:B------:R-:W-:Y:S03]  /*1fd10*/  LDGSTS.E [R3+0x30c00], desc[UR74][R64.64], P1 ;  /* 0x30c0000040037fae */ /* 0x000fe600089a104a */
[C---:B------:R-:W-:Y:S01]  /*1fd20*/  IMAD.WIDE R210, R245.reuse, 0x4, R160 ;  /* 0x00000004f5d27825 */ /* 0x040fe200078e02a0 */
[----:B------:R-:W-:Y:S03]  /*1fd30*/  LDGSTS.E [R3+0x31400], desc[UR74][R68.64], P1 ;  /* 0x3140000044037fae */ /* 0x000fe600089a104a */
[C---:B------:R-:W-:Y:S01]  /*1fd40*/  IMAD.WIDE R142, R245.reuse, 0x4, R142 ;  /* 0x00000004f58e7825 */ /* 0x040fe200078e028e */
[----:B------:R-:W-:Y:S03]  /*1fd50*/  LDGSTS.E [R3+0x31c00], desc[UR74][R210.64], P1 ;  /* 0x31c00000d2037fae */ /* 0x000fe600089a104a */
        /* <DEDUP_REMOVED lines=10> */
[----:B------:R-:W-:Y:S04]  /*1fe00*/  STL.64 [R1+0x16c0], R116 ;  /* 0x0016c07401007387 */ /* 0x000fe80000100a00 */
[----:B------:R-:W-:Y:S04]  /*1fe10*/  LDGSTS.E [R3+0x32400], desc[UR74][R142.64], P1 ;  /* 0x324000008e037fae */ /* 0x000fe800089a104a */
[----:B------:R-:W-:Y:S01]  /*1fe20*/  LDGSTS.E [R3+0x32c00], desc[UR74][R132.64], P1 ;  /* 0x32c0000084037fae */ /* 0x000fe200089a104a */
[----:B---3--:R-:W-:-:S03]  /*1fe30*/  IMAD.WIDE R114, R245, 0x4, R48 ;  /* 0x00000004f5727825 */ /* 0x008fc600078e0230 */
[----:B------:R-:W-:Y:S01]  /*1fe40*/  LDGSTS.E [R3+0x33400], desc[UR74][R130.64], P1 ;  /* 0x3340000082037fae */ /* 0x000fe200089a104a */
[----:B----4-:R-:W-:-:S03]  /*1fe50*/  IMAD.WIDE R112, R245, 0x4, R32 ;  /* 0x00000004f5707825 */ /* 0x010fc600078e0220 */
[----:B------:R-:W-:Y:S01]  /*1fe60*/  STL.64 [R1+0x16e0], R114 ;  /* 0x0016e07201007387 */ /* 0x000fe20000100a00 */
[----:B------:R-:W-:-:S03]  /*1fe70*/  IMAD.WIDE R110, R245, 0x4, R110 ;  /* 0x00000004f56e7825 */ /* 0x000fc600078e026e */
[----:B------:R-:W-:Y:S04]  /*1fe80*/  STL.64 [R1+0x1718], R112 ;  /* 0x0017187001007387 */ /* 0x000fe80000100a00 */
[----:B------:R-:W-:Y:S04]  /*1fe90*/  STL.64 [R1+0x1738], R110 ;  /* 0x0017386e01007387 */ /* 0x000fe80000100a00 */
[----:B------:R-:W-:Y:S04]  /*1fea0*/  LDGSTS.E [R3+0x33c00], desc[UR74][R128.64], P1 ;  /* 0x33c0000080037fae */ /* 0x000fe800089a104a */
[----:B------:R-:W-:Y:S01]  /*1feb0*/  LDGSTS.E [R3+0x34400], desc[UR74][R126.64], P1 ;  /* 0x344000007e037fae */ /* 0x000fe200089a104a */
[----:B-----5:R-:W-:-:S03]  /*1fec0*/  IMAD.WIDE R100, R245, 0x4, R16 ;  /* 0x00000004f5647825 */ /* 0x020fc600078e0210 */
        /* <DEDUP_REMOVED lines=11> */
[----:B------:R-:W-:Y:S04]  /*1ff80*/  STL.64 [R1+0x18a0], R38 ;  /* 0x0018a02601007387 */ /* 0x000fe80000100a00 */
[----:B------:R-:W-:Y:S04]  /*1ff90*/  STL.64 [R1+0x18c8], R54 ;  /* 0x0018c83601007387 */ /* 0x000fe80000100a00 */
[----:B------:R-:W-:Y:S04]  /*1ffa0*/  STL.64 [R1+0x18f0], R70 ;  /* 0x0018f04601007387 */ /* 0x000fe80000100a00 */
[----:B------:R3:W-:Y:S04]  /*1ffb0*/  STL.64 [R1+0x1918], R86 ;  /* 0x0019185601007387 */ /* 0x0007e80000100a00 */
        /* <DEDUP_REMOVED lines=17> */
[----:B------:R-:W-:Y:S04]  /*200d0*/  LDGSTS.E [R3+0x39400], desc[UR74][R16.64], P1 ;  /* 0x3940000010037fae */ /* 0x000fe800089a104a */
[----:B-1----:R-:W5:Y:S04]  /*200e0*/  LDL.LU.64 R32, [R1+0x428] ;  /* 0x0004280001207983 */ /* 0x002f680000300a00 */
[----:B------:R-:W5:Y:S04]  /*200f0*/  LDL.LU.64 R208, [R1+0x3e8] ;  /* 0x0003e80001d07983 */ /* 0x000f680000300a00 */
        /* <DEDUP_REMOVED lines=9> */
[----:B--2---:R-:W2:Y:S04]  /*20190*/  LDL.LU.64 R16, [R1+0x168] ;  /* 0x0001680001107983 */ /* 0x004ea80000300a00 */
[----:B------:R-:W2:Y:S04]  /*201a0*/  LDL.LU.64 R206, [R1+0x128] ;  /* 0x0001280001ce7983 */ /* 0x000ea80000300a00 */
[----:B------:R-:W2:Y:S04]  /*201b0*/  LDL.LU.64 R190, [R1+0xe8] ;  /* 0x0000e80001be7983 */ /* 0x000ea80000300a00 */
[----:B------:R-:W2:Y:S04]  /*201c0*/  LDL.LU.64 R174, [R1+0xa8] ;  /* 0x0000a80001ae7983 */ /* 0x000ea80000300a00 */
[----:B------:R-:W2:Y:S04]  /*201d0*/  LDL.LU.64 R142, [R1+0x68] ;  /* 0x00006800018e7983 */ /* 0x000ea80000300a00 */
[----:B------:R-:W2:Y:S04]  /*201e0*/  LDL.LU.64 R126, [R1+0x28] ;  /* 0x00002800017e7983 */ /* 0x000ea80000300a00 */
[----:B------:R-:W-:Y:S04]  /*201f0*/  LDGSTS.E [R3+0x39c00], desc[UR74][R38.64], P1 ;  /* 0x39c0000026037fae */ /* 0x000fe800089a104a */
[----:B------:R-:W-:Y:S04]  /*20200*/  LDGSTS.E [R3+0x3a400], desc[UR74][R54.64], P1 ;  /* 0x3a40000036037fae */ /* 0x000fe800089a104a */
[----:B------:R-:W-:Y:S04]  /*20210*/  LDGSTS.E [R3+0x3ac00], desc[UR74][R70.64], P1 ;  /* 0x3ac0000046037fae */ /* 0x000fe800089a104a */
[----:B------:R3:W-:Y:S04]  /*20220*/  LDGSTS.E [R3+0x3b400], desc[UR74][R86.64], P1 ;  /* 0x3b40000056037fae */ /* 0x0007e800089a104a */
[----:B------:R-:W-:Y:S04]  /*20230*/  LDGSTS.E [R3+0x3bc00], desc[UR74][R98.64], P1 ;  /* 0x3bc0000062037fae */ /* 0x000fe800089a104a */
[----:B------:R4:W-:Y:S04]  /*20240*/  LDGSTS.E [R3+0x3c400], desc[UR74][R84.64], P1 ;  /* 0x3c40000054037fae */ /* 0x0009e800089a104a */
[----:B------:R5:W-:Y:S04]  /*20250*/  LDGSTS.E [R3+0x3cc00], desc[UR74][R82.64], P1 ;  /* 0x3cc0000052037fae */ /* 0x000be800089a104a */
[----:B------:R-:W-:Y:S04]  /*20260*/  LDGSTS.E [R3+0x3d400], desc[UR74][R66.64], P1 ;  /* 0x3d40000042037fae */ /* 0x000fe800089a104a */
[----:B------:R1:W-:Y:S04]  /*20270*/  LDGSTS.E [R3+0x3dc00], desc[UR74][R52.64], P1 ;  /* 0x3dc0000034037fae */ /* 0x0003e800089a104a */
[----:B------:R-:W-:Y:S04]  /*20280*/  LDGSTS.E [R3+0x3e400], desc[UR74][R36.64], P1 ;  /* 0x3e40000024037fae */ /* 0x000fe800089a104a */
[----:B------:R-:W-:Y:S04]  /*20290*/  LDGSTS.E [R3+0x3ec00], desc[UR74][R34.64], P1 ;  /* 0x3ec0000022037fae */ /* 0x000fe800089a104a */
[----:B------:R1:W-:Y:S01]  /*202a0*/  LDGSTS.E [R3+0x3f400], desc[UR74][R20.64], P1 ;  /* 0x3f40000014037fae */ /* 0x0003e200089a104a */
[----:B------:R-:W-:-:S03]  /*202b0*/  IMAD.WIDE R8, R245, 0x4, R8 ;  /* 0x00000004f5087825 */ /* 0x000fc600078e0208 */
[----:B------:R1:W-:Y:S01]  /*202c0*/  LDGSTS.E [R3+0x3fc00], desc[UR74][R18.64], P1 ;  /* 0x3fc0000012037fae */ /* 0x0003e200089a104a */
[----:B------:R-:W-:-:S04]  /*202d0*/  IMAD.WIDE R24, R245, 0x4, R24 ;  /* 0x00000004f5187825 */ /* 0x000fc800078e0218 */
[----:B------:R-:W-:-:S04]  /*202e0*/  IMAD.WIDE R40, R245, 0x4, R40 ;  /* 0x00000004f5287825 */ /* 0x000fc800078e0228 */
[----:B------:R-:W-:-:S04]  /*202f0*/  IMAD.WIDE R56, R245, 0x4, R56 ;  /* 0x00000004f5387825 */ /* 0x000fc800078e0238 */
[----:B------:R-:W-:-:S04]  /*20300*/  IMAD.WIDE R72, R245, 0x4, R72 ;  /* 0x00000004f5487825 */ /* 0x000fc800078e0248 */
[----:B---3--:R-:W-:-:S04]  /*20310*/  IMAD.WIDE R86, R245, 0x4, R88 ;  /* 0x00000004f5567825 */ /* 0x008fc800078e0258 */
[----:B----4-:R-:W-:-:S04]  /*20320*/  IMAD.WIDE R84, R245, 0x4, R104 ;  /* 0x00000004f5547825 */ /* 0x010fc800078e0268 */
[----:B-----5:R-:W-:-:S04]  /*20330*/  IMAD.WIDE R82, R245, 0x4, R120 ;  /* 0x00000004f5527825 */ /* 0x020fc800078e0278 */
        /* <DEDUP_REMOVED lines=8> */
[C---:B------:R-:W-:Y:S01]  /*203c0*/  IMAD.WIDE R36, R245.reuse, 0x4, R208 ;  /* 0x00000004f5247825 */ /* 0x040fe200078e02d0 */
[----:B------:R-:W-:Y:S03]  /*203d0*/  LDGSTS.E [R248+0x30500], desc[UR74][R32.64], P1 ;  /* 0x3050000020f87fae */ /* 0x000fe600089a104a */
        /* <DEDUP_REMOVED lines=14> */
[C---:B--2---:R-:W-:Y:S01]  /*204c0*/  IMAD.WIDE R100, R245.reuse, 0x4, R16 ;  /* 0x00000004f5647825 */ /* 0x044fe200078e0210 */
        /* <DEDUP_REMOVED lines=12> */
[----:B------:R1:W-:Y:S03]  /*20590*/  STL.64 [R1+0x1728], R16 ;  /* 0x0017281001007387 */ /* 0x0003e60000100a00 */
[C---:B------:R-:W-:Y:S01]  /*205a0*/  IMAD.WIDE R250, R245.reuse, 0x4, R144 ;  /* 0x00000004f5fa7825 */ /* 0x040fe200078e0290 */
[----:B------:R-:W-:Y:S04]  /*205b0*/  STL.64 [R1+0x1748], R8 ;  /* 0x0017480801007387 */ /* 0x000fe80000100a00 */
[----:B------:R-:W-:Y:S04]  /*205c0*/  STL.64 [R1+0x1780], R24 ;  /* 0x0017801801007387 */ /* 0x000fe80000100a00 */
[----:B------:R-:W-:Y:S04]  /*205d0*/  STL.64 [R1+0x17a8], R40 ;  /* 0x0017a82801007387 */ /* 0x000fe80000100a00 */
        /* <DEDUP_REMOVED lines=43> */
[----:B------:R-:W-:Y:S04]  /*20890*/  LDGSTS.E [R248+0x39d00], desc[UR74][R40.64], P1 ;  /* 0x39d0000028f87fae */ /* 0x000fe800089a104a */
[----:B------:R-:W-:Y:S04]  /*208a0*/  LDGSTS.E [R248+0x3a500], desc[UR74][R56.64], P1 ;  /* 0x3a50000038f87fae */ /* 0x000fe800089a104a */
[----:B------:R-:W-:Y:S01]  /*208b0*/  LDGSTS.E [R248+0x3ad00], desc[UR74][R72.64], P1 ;  /* 0x3ad0000048f87fae */ /* 0x000fe200089a104a */
[----:B------:R-:W-:-:S03]  /*208c0*/  IMAD.WIDE R10, R245, 0x4, R10 ;  /* 0x00000004f50a7825 */ /* 0x000fc600078e020a */
[----:B------:R2:W-:Y:S01]  /*208d0*/  LDGSTS.E [R248+0x3b500], desc[UR74][R86.64], P1 ;  /* 0x3b50000056f87fae */ /* 0x0005e200089a104a */
[----:B------:R-:W-:-:S03]  /*208e0*/  IMAD.WIDE R26, R245, 0x4, R26 ;  /* 0x00000004f51a7825 */ /* 0x000fc600078e021a */
[----:B------:R3:W-:Y:S01]  /*208f0*/  LDGSTS.E [R248+0x3bd00], desc[UR74][R84.64], P1 ;  /* 0x3bd0000054f87fae */ /* 0x0007e200089a104a */
[----:B------:R-:W-:-:S03]  /*20900*/  IMAD.WIDE R42, R245, 0x4, R42 ;  /* 0x00000004f52a7825 */ /* 0x000fc600078e022a */
[----:B------:R-:W-:Y:S01]  /*20910*/  LDGSTS.E [R248+0x3c500], desc[UR74][R82.64], P1 ;  /* 0x3c50000052f87fae */ /* 0x000fe200089a104a */
[----:B------:R-:W-:-:S03]  /*20920*/  IMAD.WIDE R58, R245, 0x4, R58 ;  /* 0x00000004f53a7825 */ /* 0x000fc600078e023a */
[----:B------:R4:W-:Y:S01]  /*20930*/  LDGSTS.E [R248+0x3cd00], desc[UR74][R70.64], P1 ;  /* 0x3cd0000046f87fae */ /* 0x0009e200089a104a */
[----:B------:R-:W-:-:S03]  /*20940*/  IMAD.WIDE R74, R245, 0x4, R74 ;  /* 0x00000004f54a7825 */ /* 0x000fc600078e024a */
[----:B------:R-:W-:Y:S01]  /*20950*/  LDGSTS.E [R248+0x3d500], desc[UR74][R52.64], P1 ;  /* 0x3d50000034f87fae */ /* 0x000fe200089a104a */
[----:B--2---:R-:W-:-:S03]  /*20960*/  IMAD.WIDE R86, R245, 0x4, R90 ;  /* 0x00000004f5567825 */ /* 0x004fc600078e025a */
[----:B------:R-:W-:Y:S01]  /*20970*/  LDGSTS.E [R248+0x3dd00], desc[UR74][R38.64], P1 ;  /* 0x3dd0000026f87fae */ /* 0x000fe200089a104a */
[----:B---3--:R-:W-:-:S03]  /*20980*/  IMAD.WIDE R84, R245, 0x4, R106 ;  /* 0x00000004f5547825 */ /* 0x008fc600078e026a */
[----:B------:R-:W-:Y:S01]  /*20990*/  LDGSTS.E [R248+0x3e500], desc[UR74][R22.64], P1 ;  /* 0x3e50000016f87fae */ /* 0x000fe200089a104a */
[----:B------:R-:W-:-:S03]  /*209a0*/  IMAD.WIDE R72, R245, 0x4, R122 ;  /* 0x00000004f5487825 */ /* 0x000fc600078e027a */
[----:B------:R5:W-:Y:S01]  /*209b0*/  LDGSTS.E [R248+0x3ed00], desc[UR74][R20.64], P1 ;  /* 0x3ed0000014f87fae */ /* 0x000be200089a104a */
[----:B----4-:R-:W-:-:S03]  /*209c0*/  IMAD.WIDE R70, R245, 0x4, R138 ;  /* 0x00000004f5467825 */ /* 0x010fc600078e028a */
[----:B------:R1:W-:Y:S01]  /*209d0*/  LDGSTS.E [R248+0x3f500], desc[UR74][R6.64], P1 ;  /* 0x3f50000006f87fae */ /* 0x0003e200089a104a */
[----:B------:R-:W-:-:S03]  /*209e0*/  IMAD.WIDE R40, R245, 0x4, R154 ;  /* 0x00000004f5287825 */ /* 0x000fc600078e029a */
[----:B------:R2:W-:Y:S01]  /*209f0*/  LDGSTS.E [R248+0x3fd00], desc[UR74][R2.64], P1 ;  /* 0x3fd0000002f87fae */ /* 0x0005e200089a104a */
[----:B------:R-:W-:-:S04]  /*20a00*/  IMAD.WIDE R24, R245, 0x4, R170 ;  /* 0x00000004f5187825 */ /* 0x000fc800078e02aa */
[----:B-----5:R-:W-:-:S04]  /*20a10*/  IMAD.WIDE R20, R245, 0x4, R186 ;  /* 0x00000004f5147825 */ /* 0x020fc800078e02ba */
[----:B------:R-:W-:-:S04]  /*20a20*/  IMAD.WIDE R8, R245, 0x4, R202 ;  /* 0x00000004f5087825 */ /* 0x000fc800078e02ca */
[----:B-1----:R-:W-:-:S04]  /*20a30*/  IMAD.WIDE R6, R245, 0x4, R218 ;  /* 0x00000004f5067825 */ /* 0x002fc800078e02da */
[----:B--2---:R-:W-:-:S04]  /*20a40*/  IMAD.WIDE R2, R245, 0x4, R234 ;  /* 0x00000004f5027825 */ /* 0x004fc800078e02ea */
        /* <DEDUP_REMOVED lines=32> */
[----:B------:R2:W-:Y:S04]  /*20c50*/  STL.64 [R1+0x1648], R96 ;  /* 0x0016486001007387 */ /* 0x0005e80000100a00 */
[----:B------:R3:W-:Y:S04]  /*20c60*/  STL.64 [R1+0x1678], R88 ;  /* 0x0016785801007387 */ /* 0x0007e80000100a00 */
[----:B------:R-:W-:Y:S04]  /*20c70*/  STL.64 [R1+0x1688], R10 ;  /* 0x0016880a01007387 */ /* 0x000fe80000100a00 */
[----:B------:R-:W-:Y:S04]  /*20c80*/  STL.64 [R1+0x16b8], R26 ;  /* 0x0016b81a01007387 */ /* 0x000fe80000100a00 */
[----:B------:R-:W-:Y:S04]  /*20c90*/  STL.64 [R1+0x16d8], R42 ;  /* 0x0016d82a01007387 */ /* 0x000fe80000100a00 */
        /* <DEDUP_REMOVED lines=10> */
[----:B------:R-:W-:Y:S04]  /*20d40*/  STL.64 [R1+0x2828], R6 ;  /* 0x0028280601007387 */ /* 0x000fe80000100a00 */
[----:B------:R-:W-:Y:S04]  /*20d50*/  LDGSTS.E [R246+0x35e00], desc[UR74][R104.64], P1 ;  /* 0x35e0000068f67fae */ /* 0x000fe800089a104a */
[----:B------:R1:W-:Y:S04]  /*20d60*/  STL.64 [R1+0x2830], R2 ;  /* 0x0028300201007387 */ /* 0x0003e80000100a00 */
[----:B------:R-:W-:Y:S04]  /*20d70*/  LDGSTS.E [R246+0x36600], desc[UR74][R102.64], P1 ;  /* 0x3660000066f67fae */ /* 0x000fe800089a104a */
[----:B------:R-:W-:Y:S04]  /*20d80*/  LDGSTS.E [R246+0x36e00], desc[UR74][R100.64], P1 ;  /* 0x36e0000064f67fae */ /* 0x000fe800089a104a */
[----:B------:R-:W5:Y:S04]  /*20d90*/  LDL.LU.64 R130, [R1+0x418] ;  /* 0x0004180001827983 */ /* 0x000f680000300a00 */
[----:B------:R-:W-:Y:S04]  /*20da0*/  LDGSTS.E [R246+0x37600], desc[UR74][R98.64], P1 ;  /* 0x3760000062f67fae */ /* 0x000fe800089a104a */
[----:B------:R-:W5:Y:S04]  /*20db0*/  LDL.LU.64 R114, [R1+0x3d8] ;  /* 0x0003d80001727983 */ /* 0x000f680000300a00 */
        /* <DEDUP_REMOVED lines=10> */
[----:B------:R3:W-:Y:S04]  /*20e60*/  LDGSTS.E [R246+0x38600], desc[UR74][R88.64], P1 ;  /* 0x3860000058f67fae */ /* 0x0007e800089a104a */
[----:B------:R-:W-:Y:S04]  /*20e70*/  LDGSTS.E [R246+0x38e00], desc[UR74][R10.64], P1 ;  /* 0x38e000000af67fae */ /* 0x000fe800089a104a */
[----:B------:R-:W-:Y:S04]  /*20e80*/  LDGSTS.E [R246+0x39600], desc[UR74][R26.64], P1 ;  /* 0x396000001af67fae */ /* 0x000fe800089a104a */
[----:B------:R-:W-:Y:S04]  /*20e90*/  LDGSTS.E [R246+0x39e00], desc[UR74][R42.64], P1 ;  /* 0x39e000002af67fae */ /* 0x000fe800089a104a */
[----:B------:R-:W-:Y:S04]  /*20ea0*/  LDGSTS.E [R246+0x3a600], desc[UR74][R58.64], P1 ;  /* 0x3a6000003af67fae */ /* 0x000fe800089a104a */
[----:B------:R-:W-:Y:S04]  /*20eb0*/  LDGSTS.E [R246+0x3ae00], desc[UR74][R74.64], P1 ;  /* 0x3ae000004af67fae */ /* 0x000fe800089a104a */
[----:B------:R4:W-:Y:S04]  /*20ec0*/  LDGSTS.E [R246+0x3b600], desc[UR74][R86.64], P1 ;  /* 0x3b60000056f67fae */ /* 0x0009e800089a104a */
[----:B------:R5:W-:Y:S04]  /*20ed0*/  LDGSTS.E [R246+0x3be00], desc[UR74][R84.64], P1 ;  /* 0x3be0000054f67fae */ /* 0x000be800089a104a */
[----:B------:R-:W-:Y:S04]  /*20ee0*/  LDGSTS.E [R246+0x3c600], desc[UR74][R72.64], P1 ;  /* 0x3c60000048f67fae */ /* 0x000fe800089a104a */
[----:B------:R-:W-:Y:S04]  /*20ef0*/  LDGSTS.E [R246+0x3ce00], desc[UR74][R70.64], P1 ;  /* 0x3ce0000046f67fae */ /* 0x000fe800089a104a */
[----:B------:R-:W-:Y:S04]  /*20f00*/  LDGSTS.E [R246+0x3d600], desc[UR74][R40.64], P1 ;  /* 0x3d60000028f67fae */ /* 0x000fe800089a104a */
[----:B------:R-:W-:Y:S04]  /*20f10*/  LDGSTS.E [R246+0x3de00], desc[UR74][R24.64], P1 ;  /* 0x3de0000018f67fae */ /* 0x000fe800089a104a */
[----:B------:R-:W-:Y:S04]  /*20f20*/  LDGSTS.E [R246+0x3e600], desc[UR74][R20.64], P1 ;  /* 0x3e60000014f67fae */ /* 0x000fe800089a104a */
[----:B------:R1:W-:Y:S01]  /*20f30*/  LDGSTS.E [R246+0x3ee00], desc[UR74][R8.64], P1 ;  /* 0x3ee0000008f67fae */ /* 0x0003e200089a104a */
[----:B------:R-:W-:-:S03]  /*20f40*/  IMAD.WIDE R90, R245, 0x4, R140 ;  /* 0x00000004f55a7825 */ /* 0x000fc600078e028c */
[----:B------:R-:W2:Y:S01]  /*20f50*/  LDL.LU.64 R206, [R1+0x158] ;  /* 0x0001580001ce7983 */ /* 0x000ea20000300a00 */
[----:B---3--:R-:W-:-:S03]  /*20f60*/  IMAD.WIDE R88, R245, 0x4, R172 ;  /* 0x00000004f5587825 */ /* 0x008fc600078e02ac */
[----:B------:R-:W3:Y:S01]  /*20f70*/  LDL.LU.64 R190, [R1+0x118] ;  /* 0x0001180001be7983 */ /* 0x000ee20000300a00 */
[----:B----4-:R-:W-:-:S03]  /*20f80*/  IMAD.WIDE R86, R245, 0x4, R188 ;  /* 0x00000004f5567825 */ /* 0x010fc600078e02bc */
[----:B------:R-:W4:Y:S01]  /*20f90*/  LDL.LU.64 R174, [R1+0xd8] ;  /* 0x0000d80001ae7983 */ /* 0x000f220000300a00 */
[----:B-----5:R-:W-:-:S03]  /*20fa0*/  IMAD.WIDE R84, R245, 0x4, R204 ;  /* 0x00000004f5547825 */ /* 0x020fc600078e02cc */
[----:B------:R-:W5:Y:S04]  /*20fb0*/  LDL.LU.64 R142, [R1+0x98] ;  /* 0x00009800018e7983 */ /* 0x000f680000300a00 */
[----:B------:R-:W3:Y:S04]  /*20fc0*/  LDL.LU.64 R126, [R1+0x58] ;  /* 0x00005800017e7983 */ /* 0x000ee80000300a00 */
[----:B------:R-:W3:Y:S04]  /*20fd0*/  LDL.LU.64 R110, [R1+0x18] ;  /* 0x00001800016e7983 */ /* 0x000ee80000300a00 */
[----:B------:R-:W-:Y:S04]  /*20fe0*/  LDGSTS.E [R246+0x3f600], desc[UR74][R6.64], P1 ;  /* 0x3f60000006f67fae */ /* 0x000fe800089a104a */
[----:B------:R1:W-:Y:S02]  /*20ff0*/  LDGSTS.E [R246+0x3fe00], desc[UR74][R2.64], P1 ;  /* 0x3fe0000002f67fae */ /* 0x0003e400089a104a */
[----:B-1----:R-:W-:-:S04]  /*21000*/  IMAD.WIDE R8, R245, 0x4, R98 ;  /* 0x00000004f5087825 */ /* 0x002fc800078e0262 */
[----:B------:R-:W-:-:S05]  /*21010*/  IMAD.WIDE R98, R245, 0x4, R108 ;  /* 0x00000004f5627825 */ /* 0x000fca00078e026c */
[----:B------:R-:W-:Y:S01]  /*21020*/  STL.64 [R1+0x16c8], R98 ;  /* 0x0016c86201007387 */ /* 0x000fe20000100a00 */
[----:B--2---:R-:W-:-:S04]  /*21030*/  IMAD.WIDE R70, R245, 0x4, R96 ;  /* 0x00000004f5467825 */ /* 0x004fc800078e0260 */
[----:B------:R-:W-:-:S05]  /*21040*/  IMAD.WIDE R96, R245, 0x4, R124 ;  /* 0x00000004f5607825 */ /* 0x000fca00078e027c */
[----:B------:R-:W-:Y:S04]  /*21050*/  STL.64 [R1+0x16e8], R96 ;  /* 0x0016e86001007387 */ /* 0x000fe80000100a00 */
[----:B------:R-:W-:Y:S04]  /*21060*/  STL.64 [R1+0x1720], R90 ;  /* 0x0017205a01007387 */ /* 0x000fe80000100a00 */
[----:B------:R1:W-:Y:S04]  /*21070*/  STL.64 [R1+0x1778], R88 ;  /* 0x0017785801007387 */ /* 0x0003e80000100a00 */
[----:B------:R-:W-:Y:S04]  /*21080*/  STL.64 [R1+0x17a0], R86 ;  /* 0x0017a05601007387 */ /* 0x000fe80000100a00 */
[----:B------:R2:W-:Y:S04]  /*21090*/  STL.64 [R1+0x17e0], R84 ;  /* 0x0017e05401007387 */ /* 0x0005e80000100a00 */
[----:B------:R1:W-:Y:S04]  /*210a0*/  STL [R1+0x5b8], RZ ;  /* 0x0005b8ff01007387 */ /* 0x0003e80000100800 */
        /* <DEDUP_REMOVED lines=815> */
[----:B------:R1:W-:Y:S01]  /*243a0*/  STL [R1+0x11b8], RZ ;  /* 0x0011b8ff01007387 */ /* 0x0003e20000100800 */
[----:B------:R-:W-:-:S03]  /*243b0*/  IMAD.WIDE R2, R245, 0x4, R130 ;  /* 0x00000004f5027825 */ /* 0x000fc600078e0282 */
[----:B------:R1:W-:Y:S01]  /*243c0*/  STL [R1+0x11bc], RZ ;  /* 0x0011bcff01007387 */ /* 0x0003e20000100800 */
[----:B------:R-:W-:-:S03]  /*243d0*/  IMAD.WIDE R6, R245, 0x4, R114 ;  /* 0x00000004f5067825 */ /* 0x000fc600078e0272 */
[----:B------:R1:W-:Y:S04]  /*243e0*/  STL [R1+0x11d0], RZ ;  /* 0x0011d0ff01007387 */ /* 0x0003e80000100800 */
[----:B------:R1:W-:Y:S01]  /*243f0*/  STL [R1+0x11d4], RZ ;  /* 0x0011d4ff01007387 */ /* 0x0003e20000100800 */
[----:B------:R-:W-:-:S03]  /*24400*/  IMAD.WIDE R10, R245, 0x4, R224 ;  /* 0x00000004f50a7825 */ /* 0x000fc600078e02e0 */
        /* <DEDUP_REMOVED lines=10> */
[----:B------:R-:W-:Y:S04]  /*244b0*/  LDGSTS.E [R249+0x30700], desc[UR74][R2.64], P1 ;  /* 0x3070000002f97fae */ /* 0x000fe800089a104a */
[----:B------:R1:W-:Y:S01]  /*244c0*/  STL [R1+0x11fc], RZ ;  /* 0x0011fcff01007387 */ /* 0x0003e20000100800 */
[----:B------:R-:W-:-:S03]  /*244d0*/  IMAD.WIDE R58, R245, 0x4, R112 ;  /* 0x00000004f53a7825 */ /* 0x000fc600078e0270 */
[----:B------:R-:W-:Y:S04]  /*244e0*/  LDGSTS.E [R249+0x30f00], desc[UR74][R6.64], P1 ;  /* 0x30f0000006f97fae */ /* 0x000fe800089a104a */
[----:B------:R1:W-:Y:S04]  /*244f0*/  STL [R1+0x13c0], RZ ;  /* 0x0013c0ff01007387 */ /* 0x0003e80000100800 */
[----:B------:R-:W-:Y:S04]  /*24500*/  LDGSTS.E [R249+0x31700], desc[UR74][R8.64], P1 ;  /* 0x3170000008f97fae */ /* 0x000fe800089a104a */
[----:B------:R1:W-:Y:S01]  /*24510*/  STL [R1+0x13c4], RZ ;  /* 0x0013c4ff01007387 */ /* 0x0003e20000100800 */
[----:B------:R-:W-:-:S03]  /*24520*/  IMAD.WIDE R72, R245, 0x4, R206 ;  /* 0x00000004f5487825 */ /* 0x000fc600078e02ce */
[----:B------:R-:W-:Y:S04]  /*24530*/  LDGSTS.E [R249+0x31f00], desc[UR74][R10.64], P1 ;  /* 0x31f000000af97fae */ /* 0x000fe800089a104a */
[----:B------:R1:W-:Y:S01]  /*24540*/  STL [R1+0x13c8], RZ ;  /* 0x0013c8ff01007387 */ /* 0x0003e20000100800 */
[----:B---3--:R-:W-:-:S03]  /*24550*/  IMAD.WIDE R74, R245, 0x4, R190 ;  /* 0x00000004f54a7825 */ /* 0x008fc600078e02be */
[----:B------:R-:W-:Y:S04]  /*24560*/  LDGSTS.E [R249+0x32700], desc[UR74][R20.64], P1 ;  /* 0x3270000014f97fae */ /* 0x000fe800089a104a */
[----:B------:R3:W-:Y:S01]  /*24570*/  STL [R1+0x13cc], RZ ;  /* 0x0013ccff01007387 */ /* 0x0007e20000100800 */
[----:B----4-:R-:W-:-:S03]  /*24580*/  IMAD.WIDE R214, R245, 0x4, R174 ;  /* 0x00000004f5d67825 */ /* 0x010fc600078e02ae */
[----:B------:R-:W-:Y:S04]  /*24590*/  LDGSTS.E [R249+0x32f00], desc[UR74][R24.64], P1 ;  /* 0x32f0000018f97fae */ /* 0x000fe800089a104a */
[----:B------:R3:W-:Y:S01]  /*245a0*/  STL [R1+0x13a0], RZ ;  /* 0x0013a0ff01007387 */ /* 0x0007e20000100800 */
[----:B-----5:R-:W-:-:S03]  /*245b0*/  IMAD.WIDE R218, R245, 0x4, R142 ;  /* 0x00000004f5da7825 */ /* 0x020fc600078e028e */
[----:B------:R-:W-:Y:S04]  /*245c0*/  LDGSTS.E [R249+0x33700], desc[UR74][R26.64], P1 ;  /* 0x337000001af97fae */ /* 0x000fe800089a104a */
[----:B------:R3:W-:Y:S01]  /*245d0*/  STL [R1+0x13a4], RZ ;  /* 0x0013a4ff01007387 */ /* 0x0007e20000100800 */
[C---:B------:R-:W-:Y:S02]  /*245e0*/  IMAD.WIDE R234, R245.reuse, 0x4, R126 ;  /* 0x00000004f5ea7825 */ /* 0x040fe400078e027e */
[----:B------:R-:W4:Y:S01]  /*245f0*/  LDC R127, c[0x0][0x3a0] ;  /* 0x0000e800ff7f7b82 */ /* 0x000f220000000800 */
[----:B------:R-:W-:Y:S04]  /*24600*/  LDGSTS.E [R249+0x33f00], desc[UR74][R40.64], P1 ;  /* 0x33f0000028f97fae */ /* 0x000fe800089a104a */
[----:B------:R3:W-:Y:S01]  /*24610*/  STL [R1+0x13a8], RZ ;  /* 0x0013a8ff01007387 */ /* 0x0007e20000100800 */
[----:B------:R-:W-:-:S03]  /*24620*/  IMAD.WIDE R246, R245, 0x4, R110 ;  /* 0x00000004f5f67825 */ /* 0x000fc600078e026e */
        /* <DEDUP_REMOVED lines=21> */
[----:B------:R3:W-:Y:S04]  /*24780*/  STL [R1+0x1368], RZ ;  /* 0x001368ff01007387 */ /* 0x0007e80000100800 */
[----:B------:R-:W-:Y:S04]  /*24790*/  LDGSTS.E [R249+0x38700], desc[UR74][R246.64], P1 ;  /* 0x38700000f6f97fae */ /* 0x000fe800089a104a */
[----:B------:R3:W-:Y:S04]  /*247a0*/  STL [R1+0x136c], RZ ;  /* 0x00136cff01007387 */ /* 0x0007e80000100800 */
        /* <DEDUP_REMOVED lines=22> */
[----:B------:R3:W-:Y:S04]  /*24910*/  STL [R1+0x1334], RZ ;  /* 0x001334ff01007387 */ /* 0x0007e80000100800 */
[----:B------:R1:W-:Y:S04]  /*24920*/  LDGSTS.E [R249+0x3df00], desc[UR74][R88.64], P1 ;  /* 0x3df0000058f97fae */ /* 0x0003e800089a104a */
[----:B------:R3:W-:Y:S04]  /*24930*/  STL [R1+0x1338], RZ ;  /* 0x001338ff01007387 */ /* 0x0007e80000100800 */
[----:B------:R-:W-:Y:S04]  /*24940*/  LDGSTS.E [R249+0x3e700], desc[UR74][R86.64], P1 ;  /* 0x3e70000056f97fae */ /* 0x000fe800089a104a */
[----:B------:R3:W-:Y:S04]  /*24950*/  STL [R1+0x133c], RZ ;  /* 0x00133cff01007387 */ /* 0x0007e80000100800 */
[----:B------:R2:W-:Y:S04]  /*24960*/  LDGSTS.E [R249+0x3ef00], desc[UR74][R84.64], P1 ;  /* 0x3ef0000054f97fae */ /* 0x0005e800089a104a */
[----:B------:R3:W-:Y:S04]  /*24970*/  STL [R1+0x1320], RZ ;  /* 0x001320ff01007387 */ /* 0x0007e80000100800 */
[----:B------:R3:W-:Y:S04]  /*24980*/  LDGSTS.E [R249+0x3f700], desc[UR74][R220.64], P1 ;  /* 0x3f700000dcf97fae */ /* 0x0007e800089a104a */
[----:B------:R3:W-:Y:S04]  /*24990*/  STL [R1+0x1324], RZ ;  /* 0x001324ff01007387 */ /* 0x0007e80000100800 */
[----:B------:R3:W-:Y:S04]  /*249a0*/  LDGSTS.E [R249+0x3ff00], desc[UR74][R4.64], P1 ;  /* 0x3ff0000004f97fae */ /* 0x0007e800089a104a */
[----:B------:R3:W-:Y:S04]  /*249b0*/  STL [R1+0x1328], RZ ;  /* 0x001328ff01007387 */ /* 0x0007e80000100800 */
[----:B------:R3:W-:Y:S04]  /*249c0*/  STL [R1+0x132c], RZ ;  /* 0x00132cff01007387 */ /* 0x0007e80000100800 */
[----:B------:R-:W0:Y:S01]  /*249d0*/  LDGDEPBAR ;  /* 0x00000000000079af */ /* 0x000e220000000000 */
[----:B----4-:R-:W-:Y:S01]  /*249e0*/  VIADD R244, R127, 0x3f ;  /* 0x0000003f7ff47836 */ /* 0x010fe20000000000 */
[----:B------:R-:W-:-:S02]  /*249f0*/  CS2R R228, SRZ ;  /* 0x0000000000e47805 */ /* 0x000fc4000001ff00 */
[----:B------:R-:W-:Y:S02]  /*24a00*/  CS2R R230, SRZ ;  /* 0x0000000000e67805 */ /* 0x000fe4000001ff00 */
[----:B-1----:R-:W-:Y:S02]  /*24a10*/  CS2R R88, SRZ ;  /* 0x0000000000587805 */ /* 0x002fe4000001ff00 */
[----:B------:R-:W-:Y:S02]  /*24a20*/  CS2R R90, SRZ ;  /* 0x00000000005a7805 */ /* 0x000fe4000001ff00 */
[----:B--2---:R-:W-:Y:S02]  /*24a30*/  CS2R R84, SRZ ;  /* 0x0000000000547805 */ /* 0x004fe4000001ff00 */
[----:B------:R-:W-:Y:S02]  /*24a40*/  CS2R R86, SRZ ;  /* 0x0000000000567805 */ /* 0x000fe4000001ff00 */
[----:B------:R-:W-:-:S02]  /*24a50*/  CS2R R96, SRZ ;  /* 0x0000000000607805 */ /* 0x000fc4000001ff00 */
[----:B------:R-:W-:Y:S02]  /*24a60*/  CS2R R98, SRZ ;  /* 0x0000000000627805 */ /* 0x000fe4000001ff00 */
[----:B------:R-:W-:Y:S02]  /*24a70*/  CS2R R100, SRZ ;  /* 0x0000000000647805 */ /* 0x000fe4000001ff00 */
[----:B------:R-:W-:Y:S02]  /*24a80*/  CS2R R102, SRZ ;  /* 0x0000000000667805 */ /* 0x000fe4000001ff00 */
[----:B------:R-:W-:Y:S02]  /*24a90*/  CS2R R104, SRZ ;  /* 0x0000000000687805 */ /* 0x000fe4000001ff00 */
        /* <DEDUP_REMOVED lines=9> */
[----:B------:R-:W-:Y:S01]  /*24b30*/  ISETP.GE.AND P0, PT, R244, 0x40, PT ;  /* 0x00000040f400780c */ /* 0x000fe20003f06270 */
[----:B------:R3:W-:Y:S01]  /*24b40*/  STL [R1+0x1310], RZ ;  /* 0x001310ff01007387 */ /* 0x0007e20000100800 */
[----:B------:R-:W-:Y:S02]  /*24b50*/  CS2R R124, SRZ ;  /* 0x00000000007c7805 */ /* 0x000fe4000001ff00 */
[----:B------:R-:W-:Y:S02]  /*24b60*/  CS2R R126, SRZ ;  /* 0x00000000007e7805 */ /* 0x000fe4000001ff00 */
[----:B------:R-:W-:Y:S01]  /*24b70*/  CS2R R128, SRZ ;  /* 0x0000000000807805 */ /* 0x000fe2000001ff00 */
[----:B------:R3:W-:Y:S01]  /*24b80*/  STL [R1+0x1314], RZ ;  /* 0x001314ff01007387 */ /* 0x0007e20000100800 */
[----:B------:R-:W-:-:S02]  /*24b90*/  CS2R R130, SRZ ;  /* 0x0000000000827805 */ /* 0x000fc4000001ff00 */
[----:B------:R-:W-:Y:S02]  /*24ba0*/  CS2R R132, SRZ ;  /* 0x0000000000847805 */ /* 0x000fe4000001ff00 */
[----:B------:R-:W-:Y:S01]  /*24bb0*/  CS2R R134, SRZ ;  /* 0x0000000000867805 */ /* 0x000fe2000001ff00 */
        /* <DEDUP_REMOVED lines=74> */
[----:B------:R-:W-:Y:S05]  /*25060*/  @!P0 BRA `(.L_x_0) ;  /* 0x0000056c00548947 */ /* 0x000fea0003800000 */
[----:B------:R-:W2:Y:S04]  /*25070*/  LDL.LU.64 R190, [R1+0x15a0] ;  /* 0x0015a00001be7983 */ /* 0x000ea80000300a00 */
[----:B------:R-:W4:Y:S04]  /*25080*/  LDL.LU.64 R192, [R1+0x15a8] ;  /* 0x0015a80001c07983 */ /* 0x000f280000300a00 */
[----:B------:R-:W5:Y:S04]  /*25090*/  LDL.LU.64 R194, [R1+0x15b0] ;  /* 0x0015b00001c27983 */ /* 0x000f680000300a00 */
[----:B---3--:R-:W3:Y:S04]  /*250a0*/  LDL.LU.64 R196, [R1+0x15b8] ;  /* 0x0015b80001c47983 */ /* 0x008ee80000300a00 */
[----:B------:R-:W3:Y:S04]  /*250b0*/  LDL.LU.64 R198, [R1+0x8d8] ;  /* 0x0008d80001c67983 */ /* 0x000ee80000300a00 */
[----:B------:R-:W3:Y:S04]  /*250c0*/  LDL.LU.64 R200, [R1+0x8e0] ;  /* 0x0008e00001c87983 */ /* 0x000ee80000300a00 */
[----:B------:R-:W3:Y:S04]  /*250d0*/  LDL.LU.64 R202, [R1+0x8f0] ;  /* 0x0008f00001ca7983 */ /* 0x000ee80000300a00 */
[----:B------:R-:W3:Y:S04]  /*250e0*/  LDL.LU.64 R204, [R1+0x958] ;  /* 0x0009580001cc7983 */ /* 0x000ee80000300a00 */
[----:B------:R-:W3:Y:S04]  /*250f0*/  LDL.LU.64 R206, [R1+0x838] ;  /* 0x0008380001ce7983 */ /* 0x000ee80000300a00 */
[----:B------:R-:W3:Y:S04]  /*25100*/  LDL.LU.64 R224, [R1+0x840] ;  /* 0x0008400001e07983 */ /* 0x000ee80000300a00 */
[----:B------:R-:W3:Y:S04]  /*25110*/  LDL.LU.64 R226, [R1+0x848] ;  /* 0x0008480001e27983 */ /* 0x000ee80000300a00 */
[----:B------:R-:W3:Y:S01]  /*25120*/  LDL.LU.64 R248, [R1+0x850] ;  /* 0x0008500001f87983 */ /* 0x000ee20000300a00 */
[----:B--2---:R-:W-:-:S03]  /*25130*/  IMAD.MOV.U32 R84, RZ, RZ, R191 ;  /* 0x000000ffff547224 */ /* 0x004fc600078e00bf */
[----:B------:R-:W-:Y:S04]  /*25140*/  STL [R1+0x27c0], R190 ;  /* 0x0027c0be01007387 */ /* 0x000fe80000100800 */
[----:B----4-:R-:W-:Y:S04]  /*25150*/  STL [R1+0x27c8], R192 ;  /* 0x0027c8c001007387 */ /* 0x010fe80000100800 */
[----:B------:R1:W-:Y:S04]  /*25160*/  STL [R1+0x27bc], R84 ;  /* 0x0027bc5401007387 */ /* 0x0003e80000100800 */
[----:B-----5:R-:W-:Y:S01]  /*25170*/  STL [R1+0x27d0], R194 ;  /* 0x0027d0c201007387 */ /* 0x020fe20000100800 */
[----:B-1----:R-:W-:-:S05]  /*25180*/  IMAD.MOV.U32 R84, RZ, RZ, R193 ;  /* 0x000000ffff547224 */ /* 0x002fca00078e00c1 */
[----:B------:R1:W-:Y:S04]  /*25190*/  STL [R1+0x27c4], R84 ;  /* 0x0027c45401007387 */ /* 0x0003e80000100800 */
[----:B---3--:R-:W-:Y:S01]  /*251a0*/  STL [R1+0x27d8], R196 ;  /* 0x0027d8c401007387 */ /* 0x008fe20000100800 */
[----:B-1----:R-:W-:-:S05]  /*251b0*/  IMAD.MOV.U32 R84, RZ, RZ, R195 ;  /* 0x000000ffff547224 */ /* 0x002fca00078e00c3 */
[----:B------:R1:W-:Y:S04]  /*251c0*/  STL [R1+0x27cc], R84 ;  /* 0x0027cc5401007387 */ /* 0x0003e80000100800 */
[----:B------:R-:W-:Y:S01]  /*251d0*/  STL [R1+0x27e0], R198 ;  /* 0x0027e0c601007387 */ /* 0x000fe20000100800 */
[----:B-1----:R-:W-:-:S05]  /*251e0*/  IMAD.MOV.U32 R84, RZ, RZ, R197 ;  /* 0x000000ffff547224 */ /* 0x002fca00078e00c5 */
[----:B------:R1:W-:Y:S04]  /*251f0*/  STL [R1+0x27d4], R84 ;  /* 0x0027d45401007387 */ /* 0x0003e80000100800 */
[----:B------:R-:W-:Y:S01]  /*25200*/  STL [R1+0x27e8], R200 ;  /* 0x0027e8c801007387 */ /* 0x000fe20000100800 */
[----:B-1----:R-:W-:-:S05]  /*25210*/  MOV R84, R199 ;  /* 0x000000c700547202 */ /* 0x002fca0000000f00 */
[----:B------:R1:W-:Y:S04]  /*25220*/  STL [R1+0x27dc], R84 ;  /* 0x0027dc5401007387 */ /* 0x0003e80000100800 */
[----:B------:R-:W2:Y:S01]  /*25230*/  LDL.LU.64 R196, [R1+0xaf0] ;  /* 0x000af00001c47983 */ /* 0x000ea20000300a00 */
[----:B-1----:R-:W-:-:S05]  /*25240*/  IMAD.MOV.U32 R84, RZ, RZ, R201 ;  /* 0x000000ffff547224 */ /* 0x002fca00078e00c9 */
[----:B------:R1:W-:Y:S04]  /*25250*/  STL [R1+0x27e4], R84 ;  /* 0x0027e45401007387 */ /* 0x0003e80000100800 */
[----:B------:R-:W-:Y:S04]  /*25260*/  STL [R1+0x27f0], R202 ;  /* 0x0027f0ca01007387 */ /* 0x000fe80000100800 */
[----:B------:R-:W3:Y:S01]  /*25270*/  LDL.LU.64 R198, [R1+0xae8] ;  /* 0x000ae80001c67983 */ /* 0x000ee20000300a00 */
[----:B-1----:R-:W-:-:S05]  /*25280*/  IMAD.MOV.U32 R84, RZ, RZ, R203 ;  /* 0x000000ffff547224 */ /* 0x002fca00078e00cb */
[----:B------:R1:W-:Y:S04]  /*25290*/  STL [R1+0x27ec], R84 ;  /* 0x0027ec5401007387 */ /* 0x0003e80000100800 */
[----:B------:R-:W-:Y:S04]  /*252a0*/  STL [R1+0x27f8], R204 ;  /* 0x0027f8cc01007387 */ /* 0x000fe80000100800 */
[----:B------:R-:W4:Y:S01]  /*252b0*/  LDL.LU.64 R192, [R1+0xae0] ;  /* 0x000ae00001c07983 */ /* 0x000f220000300a00 */
[----:B-1----:R-:W-:-:S05]  /*252c0*/  IMAD.MOV.U32 R84, RZ, RZ, R205 ;  /* 0x000000ffff547224 */ /* 0x002fca00078e00cd */
[----:B------:R1:W-:Y:S04]  /*252d0*/  STL [R1+0x27f4], R84 ;  /* 0x0027f45401007387 */ /* 0x0003e80000100800 */
[----:B------:R-:W-:Y:S04]  /*252e0*/  STL [R1+0x2800], R206 ;  /* 0x002800ce01007387 */ /* 0x000fe80000100800 */
[----:B------:R-:W5:Y:S01]  /*252f0*/  LDL.LU.64 R200, [R1+0xc40] ;  /* 0x000c400001c87983 */ /* 0x000f620000300a00 */
        /* <DEDUP_REMOVED lines=10> */
[----:B------:R1:W-:Y:S04]  /*253a0*/  STL [R1+0x2818], R248 ;  /* 0x002818f801007387 */ /* 0x0003e80000100800 */
[----:B------:R-:W5:Y:S01]  /*253b0*/  LDL.LU.64 R204, [R1+0x970] ;  /* 0x0009700001cc7983 */ /* 0x000f620000300a00 */
[----:B-1----:R-:W-:-:S05]  /*253c0*/  IMAD.MOV.U32 R84, RZ, RZ, R249 ;  /* 0x000000ffff547224 */ /* 0x002fca00078e00f9 */
[----:B------:R1:W-:Y:S04]  /*253d0*/  STL [R1+0x2814], R84 ;  /* 0x0028145401007387 */ /* 0x0003e80000100800 */
[----:B------:R-:W-:Y:S04]  /*253e0*/  STL [R1+0x281c], R242 ;  /* 0x00281cf201007387 */ /* 0x000fe80000100800 */
[----:B------:R-:W-:Y:S04]  /*253f0*/  STL [R1+0x27b4], R243 ;  /* 0x0027b4f301007387 */ /* 0x000fe80000100800 */
[----:B------:R-:W5:Y:S04]  /*25400*/  LDL.LU.64 R206, [R1+0x9d8] ;  /* 0x0009d80001ce7983 */ /* 0x000f680000300a00 */
        /* <DEDUP_REMOVED lines=9> */
[----:B--2---:R2:W-:Y:S01]  /*254a0*/  STL [R1+0x1e20], R196 ;  /* 0x001e20c401007387 */ /* 0x0045e20000100800 */
[----:B-1----:R-:W-:-:S03]  /*254b0*/  IMAD.MOV.U32 R84, RZ, RZ, R197 ;  /* 0x000000ffff547224 */ /* 0x002fc600078e00c5 */
[----:B--2---:R-:W2:Y:S04]  /*254c0*/  LDL.LU.64 R196, [R1+0x8c0] ;  /* 0x0008c00001c47983 */ /* 0x004ea80000300a00 */
[----:B------:R1:W-:Y:S04]  /*254d0*/  STL [R1+0x1e1c], R84 ;  /* 0x001e1c5401007387 */ /* 0x0003e80000100800 */
[----:B---3--:R3:W-:Y:S01]  /*254e0*/  STL [R1+0x1e28], R198 ;  /* 0x001e28c601007387 */ /* 0x0087e20000100800 */
[----:B-1----:R-:W-:-:S03]  /*254f0*/  IMAD.MOV.U32 R84, RZ, RZ, R199 ;  /* 0x000000ffff547224 */ /* 0x002fc600078e00c7 */
[----:B---3--:R-:W3:Y:S04]  /*25500*/  LDL.LU.64 R198, [R1+0x7d0] ;  /* 0x0007d00001c67983 */ /* 0x008ee80000300a00 */
[----:B------:R1:W-:Y:S04]  /*25510*/  STL [R1+0x1e24], R84 ;  /* 0x001e245401007387 */ /* 0x0003e80000100800 */
[----:B----4-:R4:W-:Y:S01]  /*25520*/  STL [R1+0x1e30], R192 ;  /* 0x001e30c001007387 */ /* 0x0109e20000100800 */
[----:B-1----:R-:W-:-:S03]  /*25530*/  IMAD.MOV.U32 R84, RZ, RZ, R193 ;  /* 0x000000ffff547224 */ /* 0x002fc600078e00c1 */
[----:B----4-:R-:W4:Y:S04]  /*25540*/  LDL.LU.64 R192, [R1+0x7d8] ;  /* 0x0007d80001c07983 */ /* 0x010f280000300a00 */
[----:B------:R1:W-:Y:S04]  /*25550*/  STL [R1+0x1e2c], R84 ;  /* 0x001e2c5401007387 */ /* 0x0003e80000100800 */
[----:B-----5:R5:W-:Y:S01]  /*25560*/  STL [R1+0x1e38], R200 ;  /* 0x001e38c801007387 */ /* 0x020be20000100800 */
[----:B-1----:R-:W-:-:S03]  /*25570*/  IMAD.MOV.U32 R84, RZ, RZ, R201 ;  /* 0x000000ffff547224 */ /* 0x002fc600078e00c9 */
[----:B-----5:R-:W5:Y:S04]  /*25580*/  LDL.LU.64 R200, [R1+0x7e0] ;  /* 0x0007e00001c87983 */ /* 0x020f680000300a00 */
[----:B------:R1:W-:Y:S04]  /*25590*/  STL [R1+0x1e34], R84 ;  /* 0x001e345401007387 */ /* 0x0003e80000100800 */
[----:B------:R1:W-:Y:S02]  /*255a0*/  STL [R1+0x1e40], R202 ;  /* 0x001e40ca01007387 */ /* 0x0003e40000100800 */
[----:B-1----:R-:W-:-:S02]  /*255b0*/  IMAD.MOV.U32 R84, RZ, RZ, R203 ;  /* 0x000000ffff547224 */ /* 0x002fc400078e00cb */
[----:B------:R-:W5:Y:S04]  /*255c0*/  LDL.LU.64 R202, [R1+0x7e8] ;  /* 0x0007e80001ca7983 */ /* 0x000f680000300a00 */
        /* <DEDUP_REMOVED lines=10> */
[----:B-1----:R-:W-:-:S02]  /*25670*/  MOV R84, R207 ;  /* 0x000000cf00547202 */ /* 0x002fc40000000f00 */
        /* <DEDUP_REMOVED lines=59> */
[----:B-1----:R-:W-:-:S03]  /*25a30*/  MOV R84, R197 ;  /* 0x000000c500547202 */ /* 0x002fc60000000f00 */
        /* <DEDUP_REMOVED lines=179> */
[----:B-1----:R-:W-:-:S03]  /*26570*/  MOV R84, R199 ;  /* 0x000000c700547202 */ /* 0x002fc60000000f00 */
        /* <DEDUP_REMOVED lines=178> */
[----:B----4-:R-:W-:Y:S04]  /*270a0*/  STL [R1+0x21a0], R192 ;  /* 0x0021a0c001007387 */ /* 0x010fe80000100800 */
[----:B------:R-:W4:Y:S01]  /*270b0*/  LDL.LU.64 R190, [R1+0xe38] ;  /* 0x000e380001be7983 */ /* 0x000f220000300a00 */
[----:B-1----:R-:W-:-:S05]  /*270c0*/  MOV R84, R193 ;  /* 0x000000c100547202 */ /* 0x002fca0000000f00 */
        /* <DEDUP_REMOVED lines=9> */
[----:B------:R1:W-:Y:S04]  /*27160*/  STL [R1+0x21b8], R194 ;  /* 0x0021b8c201007387 */ /* 0x0003e80000100800 */
[----:B------:R-:W5:Y:S01]  /*27170*/  LDL.LU.64 R192, [R1+0xa90] ;  /* 0x000a900001c07983 */ /* 0x000f620000300a00 */
[----:B-1----:R-:W-:-:S03]  /*27180*/  IMAD.MOV.U32 R84, RZ, RZ, R195 ;  /* 0x000000ffff547224 */ /* 0x002fc600078e00c3 */
[----:B------:R-:W-:Y:S04]  /*27190*/  STL [R1+0x21c0], R204 ;  /* 0x0021c0cc01007387 */ /* 0x000fe80000100800 */
        /* <DEDUP_REMOVED lines=19> */
[----:B--2---:R-:W-:Y:S04]  /*272d0*/  STL [R1+0x21e8], R196 ;  /* 0x0021e8c401007387 */ /* 0x004fe80000100800 */
[----:B------:R1:W-:Y:S04]  /*272e0*/  STL [R1+0x21dc], R84 ;  /* 0x0021dc5401007387 */ /* 0x0003e80000100800 */
[----:B------:R-:W2:Y:S01]  /*272f0*/  LDL.LU.64 R248, [R1+0x1190] ;  /* 0x0011900001f87983 */ /* 0x000ea20000300a00 */
[----:B-1----:R-:W-:-:S03]  /*27300*/  IMAD.MOV.U32 R84, RZ, RZ, R197 ;  /* 0x000000ffff547224 */ /* 0x002fc600078e00c5 */
[----:B---3--:R-:W-:Y:S04]  /*27310*/  STL [R1+0x21f0], R198 ;  /* 0x0021f0c601007387 */ /* 0x008fe80000100800 */
[----:B------:R1:W-:Y:S04]  /*27320*/  STL [R1+0x21e4], R84 ;  /* 0x0021e45401007387 */ /* 0x0003e80000100800 */
[----:B------:R-:W3:Y:S01]  /*27330*/  LDL.LU.64 R196, [R1+0x11c8] ;  /* 0x0011c80001c47983 */ /* 0x000ee20000300a00 */
[----:B-1----:R-:W-:-:S03]  /*27340*/  IMAD.MOV.U32 R84, RZ, RZ, R199 ;  /* 0x000000ffff547224 */ /* 0x002fc600078e00c7 */
[----:B----4-:R-:W-:Y:S04]  /*27350*/  STL [R1+0x21f8], R190 ;  /* 0x0021f8be01007387 */ /* 0x010fe80000100800 */
[----:B------:R1:W-:Y:S04]  /*27360*/  STL [R1+0x21ec], R84 ;  /* 0x0021ec5401007387 */ /* 0x0003e80000100800 */
[----:B------:R-:W4:Y:S01]  /*27370*/  LDL.LU.64 R198, [R1+0x1200] ;  /* 0x0012000001c67983 */ /* 0x000f220000300a00 */
[----:B-1----:R-:W-:-:S03]  /*27380*/  IMAD.MOV.U32 R84, RZ, RZ, R191 ;  /* 0x000000ffff547224 */ /* 0x002fc600078e00bf */
[----:B-----5:R-:W-:Y:S04]  /*27390*/  STL [R1+0x2200], R200 ;  /* 0x002200c801007387 */ /* 0x020fe80000100800 */
[----:B------:R1:W-:Y:S02]  /*273a0*/  STL [R1+0x21f4], R84 ;  /* 0x0021f45401007387 */ /* 0x0003e40000100800 */
[----:B-1----:R-:W-:Y:S02]  /*273b0*/  IMAD.MOV.U32 R84, RZ, RZ, R201 ;  /* 0x000000ffff547224 */ /* 0x002fe400078e00c9 */
[----:B------:R-:W5:Y:S04]  /*273c0*/  LDL.LU.64 R200, [R1+0x1218] ;  /* 0x0012180001c87983 */ /* 0x000f680000300a00 */
[----:B------:R1:W-:Y:S04]  /*273d0*/  STL [R1+0x21fc], R84 ;  /* 0x0021fc5401007387 */ /* 0x0003e80000100800 */
[----:B------:R1:W-:Y:S02]  /*273e0*/  STL [R1+0x2208], R202 ;  /* 0x002208ca01007387 */ /* 0x0003e40000100800 */
[----:B-1----:R-:W-:-:S02]  /*273f0*/  IMAD.MOV.U32 R84, RZ, RZ, R203 ;  /* 0x000000ffff547224 */ /* 0x002fc400078e00cb */
[----:B------:R-:W-:Y:S04]  /*27400*/  STL [R1+0x2210], R192 ;  /* 0x002210c001007387 */ /* 0x000fe80000100800 */
[----:B------:R1:W-:Y:S04]  /*27410*/  STL [R1+0x2204], R84 ;  /* 0x0022045401007387 */ /* 0x0003e80000100800 */
[----:B------:R-:W5:Y:S01]  /*27420*/  LDL.LU.64 R202, [R1+0xe70] ;  /* 0x000e700001ca7983 */ /* 0x000f620000300a00 */
[----:B-1----:R-:W-:-:S03]  /*27430*/  IMAD.MOV.U32 R84, RZ, RZ, R193 ;  /* 0x000000ffff547224 */ /* 0x002fc600078e00c1 */
[----:B------:R-:W-:Y:S04]  /*27440*/  STL [R1+0x2218], R194 ;  /* 0x002218c201007387 */ /* 0x000fe80000100800 */
[----:B------:R1:W-:Y:S04]  /*27450*/  STL [R1+0x220c], R84 ;  /* 0x00220c5401007387 */ /* 0x0003e80000100800 */
[----:B------:R-:W5:Y:S01]  /*27460*/  LDL.LU.64 R186, [R1+0xeb0] ;  /* 0x000eb00001ba7983 */ /* 0x000f620000300a00 */
[----:B-1----:R-:W-:-:S05]  /*27470*/  MOV R84, R195 ;  /* 0x000000c300547202 */ /* 0x002fca0000000f00 */
[----:B------:R1:W-:Y:S04]  /*27480*/  STL [R1+0x2214], R84 ;  /* 0x0022145401007387 */ /* 0x0003e80000100800 */
[----:B------:R1:W-:Y:S02]  /*27490*/  STL [R1+0x2220], R204 ;  /* 0x002220cc01007387 */ /* 0x0003e40000100800 */
[----:B-1----:R-:W-:Y:S02]  /*274a0*/  IMAD.MOV.U32 R84, RZ, RZ, R205 ;  /* 0x000000ffff547224 */ /* 0x002fe400078e00cd */
[----:B------:R-:W5:Y:S04]  /*274b0*/  LDL.LU.64 R204, [R1+0xec8] ;  /* 0x000ec80001cc7983 */ /* 0x000f680000300a00 */
        /* <DEDUP_REMOVED lines=22> */
[----:B------:R-:W4:Y:S04]  /*27620*/  LDL.LU.64 R190, [R1+0x1430] ;  /* 0x0014300001be7983 */ /* 0x000f280000300a00 */
[----:B------:R-:W4:Y:S01]  /*27630*/  LDL.LU.64 R192, [R1+0x1448] ;  /* 0x0014480001c07983 */ /* 0x000f220000300a00 */
[----:B-1----:R-:W-:-:S05]  /*27640*/  IMAD.MOV.U32 R84, RZ, RZ, R199 ;  /* 0x000000ffff547224 */ /* 0x002fca00078e00c7 */
[----:B------:R1:W-:Y:S04]  /*27650*/  STL [R1+0x224c], R84 ;  /* 0x00224c5401007387 */ /* 0x0003e80000100800 */
[----:B-----5:R-:W-:Y:S04]  /*27660*/  STL [R1+0x2258], R200 ;  /* 0x002258c801007387 */ /* 0x020fe80000100800 */
[----:B------:R-:W5:Y:S01]  /*27670*/  LDL.LU.64 R194, [R1+0x1460] ;  /* 0x0014600001c27983 */ /* 0x000f620000300a00 */
[----:B-1----:R-:W-:-:S03]  /*27680*/  IMAD.MOV.U32 R84, RZ, RZ, R201 ;  /* 0x000000ffff547224 */ /* 0x002fc600078e00c9 */
[----:B------:R-:W5:Y:S04]  /*27690*/  LDL.LU.64 R196, [R1+0x1478] ;  /* 0x0014780001c47983 */ /* 0x000f680000300a00 */
[----:B------:R1:W-:Y:S04]  /*276a0*/  STL [R1+0x2254], R84 ;  /* 0x0022545401007387 */ /* 0x0003e80000100800 */
[----:B------:R1:W-:Y:S04]  /*276b0*/  STL [R1+0x2260], R202 ;  /* 0x002260ca01007387 */ /* 0x0003e80000100800 */
[----:B------:R-:W5:Y:S01]  /*276c0*/  LDL.LU.64 R198, [R1+0x1260] ;  /* 0x0012600001c67983 */ /* 0x000f620000300a00 */
[----:B-1----:R-:W-:-:S03]  /*276d0*/  IMAD.MOV.U32 R84, RZ, RZ, R203 ;  /* 0x000000ffff547224 */ /* 0x002fc600078e00cb */
[----:B------:R-:W5:Y:S04]  /*276e0*/  LDL.LU.64 R200, [R1+0x1288] ;  /* 0x0012880001c87983 */ /* 0x000f680000300a00 */
[----:B------:R1:W-:Y:S04]  /*276f0*/  STL [R1+0x225c], R84 ;  /* 0x00225c5401007387 */ /* 0x0003e80000100800 */
[----:B------:R-:W-:Y:S04]  /*27700*/  STL [R1+0x2268], R186 ;  /* 0x002268ba01007387 */ /* 0x000fe80000100800 */
[----:B------:R-:W5:Y:S01]  /*27710*/  LDL.LU.64 R202, [R1+0x12a0] ;  /* 0x0012a00001ca7983 */ /* 0x000f620000300a00 */
[----:B-1----:R-:W-:-:S03]  /*27720*/  IMAD.MOV.U32 R84, RZ, RZ, R187 ;  /* 0x000000ffff547224 */ /* 0x002fc600078e00bb */
[----:B------:R-:W-:Y:S04]  /*27730*/  STL [R1+0x2270], R204 ;  /* 0x002270cc01007387 */ /* 0x000fe80000100800 */
        /* <DEDUP_REMOVED lines=11> */
[----:B------:R1:W-:Y:S02]  /*277f0*/  STL [R1+0x227c], R84 ;  /* 0x00227c5401007387 */ /* 0x0003e40000100800 */
[----:B-1----:R-:W-:Y:S02]  /*27800*/  IMAD.MOV.U32 R84, RZ, RZ, R225 ;  /* 0x000000ffff547224 */ /* 0x002fe400078e00e1 */
        /* <DEDUP_REMOVED lines=10> */
[----:B----4-:R-:W-:Y:S01]  /*278b0*/  STL [R1+0x22a0], R190 ;  /* 0x0022a0be01007387 */ /* 0x010fe20000100800 */
[----:B-1----:R-:W-:-:S03]  /*278c0*/  IMAD.MOV.U32 R84, RZ, RZ, R191 ;  /* 0x000000ffff547224 */ /* 0x002fc600078e00bf */
[----:B------:R-:W-:Y:S04]  /*278d0*/  STL [R1+0x22a8], R192 ;  /* 0x0022a8c001007387 */ /* 0x000fe80000100800 */
[----:B------:R1:W-:Y:S02]  /*278e0*/  STL [R1+0x229c], R84 ;  /* 0x00229c5401007387 */ /* 0x0003e40000100800 */
[----:B-1----:R-:W-:Y:S02]  /*278f0*/  IMAD.MOV.U32 R84, RZ, RZ, R193 ;  /* 0x000000ffff547224 */ /* 0x002fe400078e00c1 */
[----:B-----5:R-:W-:Y:S04]  /*27900*/  STL [R1+0x22b0], R194 ;  /* 0x0022b0c201007387 */ /* 0x020fe80000100800 */
[----:B------:R1:W-:Y:S04]  /*27910*/  STL [R1+0x22a4], R84 ;  /* 0x0022a45401007387 */ /* 0x0003e80000100800 */
[----:B------:R-:W-:Y:S01]  /*27920*/  STL [R1+0x22b8], R196 ;  /* 0x0022b8c401007387 */ /* 0x000fe20000100800 */
[----:B-1----:R-:W-:-:S05]  /*27930*/  IMAD.MOV.U32 R84, RZ, RZ, R195 ;  /* 0x000000ffff547224 */ /* 0x002fca00078e00c3 */
        /* <DEDUP_REMOVED lines=10> */
[----:B------:R-:W4:Y:S04]  /*279e0*/  LDL.LU.64 R190, [R1+0x1490] ;  /* 0x0014900001be7983 */ /* 0x000f280000300a00 */
[----:B------:R-:W5:Y:S01]  /*279f0*/  LDL.LU.64 R192, [R1+0x14a8] ;  /* 0x0014a80001c07983 */ /* 0x000f620000300a00 */
[----:B-1----:R-:W-:-:S05]  /*27a00*/  IMAD.MOV.U32 R84, RZ, RZ, R203 ;  /* 0x000000ffff547224 */ /* 0x002fca00078e00cb */
[----:B------:R1:W-:Y:S04]  /*27a10*/  STL [R1+0x22cc], R84 ;  /* 0x0022cc5401007387 */ /* 0x0003e80000100800 */
[----:B------:R-:W-:Y:S04]  /*27a20*/  STL [R1+0x22d8], R204 ;  /* 0x0022d8cc01007387 */ /* 0x000fe80000100800 */
[----:B------:R-:W5:Y:S01]  /*27a30*/  LDL.LU.64 R194, [R1+0x14c0] ;  /* 0x0014c00001c27983 */ /* 0x000f620000300a00 */
[----:B-1----:R-:W-:-:S03]  /*27a40*/  IMAD.MOV.U32 R84, RZ, RZ, R205 ;  /* 0x000000ffff547224 */ /* 0x002fc600078e00cd */
[----:B------:R-:W5:Y:S04]  /*27a50*/  LDL.LU.64 R196, [R1+0x14d8] ;  /* 0x0014d80001c47983 */ /* 0x000f680000300a00 */
        /* <DEDUP_REMOVED lines=8> */
[----:B-1----:R-:W-:-:S05]  /*27ae0*/  IMAD.MOV.U32 R84, RZ, RZ, R225 ;  /* 0x000000ffff547224 */ /* 0x002fca00078e00e1 */
[----:B------:R1:W-:Y:S04]  /*27af0*/  STL [R1+0x22e4], R84 ;  /* 0x0022e45401007387 */ /* 0x0003e80000100800 */
[----:B--2---:R-:W-:Y:S01]  /*27b00*/  STL [R1+0x22f0], R226 ;  /* 0x0022f0e201007387 */ /* 0x004fe20000100800 */
[----:B-1----:R-:W-:-:S03]  /*27b10*/  IMAD.MOV.U32 R84, RZ, RZ, R227 ;  /* 0x000000ffff547224 */ /* 0x002fc600078e00e3 */
[----:B------:R-:W2:Y:S04]  /*27b20*/  LDL.LU.64 R206, [R1+0x1410] ;  /* 0x0014100001ce7983 */ /* 0x000ea80000300a00 */
[----:B------:R3:W-:Y:S02]  /*27b30*/  STL [R1+0x22ec], R84 ;  /* 0x0022ec5401007387 */ /* 0x0007e40000100800 */
[----:B---3--:R-:W-:Y:S02]  /*27b40*/  IMAD.MOV.U32 R84, RZ, RZ, R249 ;  /* 0x000000ffff547224 */ /* 0x008fe400078e00f9 */
[----:B------:R1:W-:Y:S04]  /*27b50*/  STL [R1+0x22f8], R248 ;  /* 0x0022f8f801007387 */ /* 0x0003e80000100800 */
[----:B------:R-:W3:Y:S04]  /*27b60*/  LDL.LU.64 R224, [R1+0x1178] ;  /* 0x0011780001e07983 */ /* 0x000ee80000300a00 */
[----:B------:R-:W-:Y:S04]  /*27b70*/  STL [R1+0x22f4], R84 ;  /* 0x0022f45401007387 */ /* 0x000fe80000100800 */
[----:B------:R-:W-:Y:S04]  /*27b80*/  STL [R1+0x2300], R62 ;  /* 0x0023003e01007387 */ /* 0x000fe80000100800 */
[----:B------:R-:W-:Y:S04]  /*27b90*/  STL [R1+0x22fc], R63 ;  /* 0x0022fc3f01007387 */ /* 0x000fe80000100800 */
[----:B------:R-:W3:Y:S04]  /*27ba0*/  LDL.LU.64 R226, [R1+0x11c0] ;  /* 0x0011c00001e27983 */ /* 0x000ee80000300a00 */
[----:B------:R4:W-:Y:S04]  /*27bb0*/  STL [R1+0x2308], R14 ;  /* 0x0023080e01007387 */ /* 0x0009e80000100800 */
[----:B------:R-:W-:Y:S04]  /*27bc0*/  STL [R1+0x2304], R15 ;  /* 0x0023040f01007387 */ /* 0x000fe80000100800 */
[----:B------:R-:W3:Y:S04]  /*27bd0*/  LDL.LU.64 R202, [R1+0x11e8] ;  /* 0x0011e80001ca7983 */ /* 0x000ee80000300a00 */
[----:B------:R-:W-:Y:S04]  /*27be0*/  STL [R1+0x2310], R30 ;  /* 0x0023101e01007387 */ /* 0x000fe80000100800 */
[----:B------:R-:W-:Y:S04]  /*27bf0*/  STL [R1+0x230c], R31 ;  /* 0x00230c1f01007387 */ /* 0x000fe80000100800 */
[----:B-1----:R-:W3:Y:S04]  /*27c00*/  LDL.LU.64 R248, [R1+0x1210] ;  /* 0x0012100001f87983 */ /* 0x002ee80000300a00 */
[----:B------:R-:W-:Y:S04]  /*27c10*/  STL [R1+0x2318], R46 ;  /* 0x0023182e01007387 */ /* 0x000fe80000100800 */
[----:B------:R-:W-:Y:S01]  /*27c20*/  STL [R1+0x2314], R47 ;  /* 0x0023142f01007387 */ /* 0x000fe20000100800 */
[----:B----4-:R-:W-:-:S03]  /*27c30*/  IMAD.MOV.U32 R14, RZ, RZ, R191 ;  /* 0x000000ffff0e7224 */ /* 0x010fc600078e00bf */
[----:B------:R-:W-:Y:S04]  /*27c40*/  STL [R1+0x2320], R190 ;  /* 0x002320be01007387 */ /* 0x000fe80000100800 */
[----:B-----5:R-:W-:Y:S04]  /*27c50*/  STL [R1+0x2328], R192 ;  /* 0x002328c001007387 */ /* 0x020fe80000100800 */
[----:B------:R1:W-:Y:S02]  /*27c60*/  STL [R1+0x231c], R14 ;  /* 0x00231c0e01007387 */ /* 0x0003e40000100800 */
[----:B-1----:R-:W-:-:S02]  /*27c70*/  MOV R14, R193 ;  /* 0x000000c1000e7202 */ /* 0x002fc40000000f00 */
[----:B------:R-:W-:Y:S04]  /*27c80*/  STL [R1+0x2330], R194 ;  /* 0x002330c201007387 */ /* 0x000fe80000100800 */
        /* <DEDUP_REMOVED lines=9> */
[----:B------:R1:W-:Y:S02]  /*27d20*/  STL [R1+0x233c], R14 ;  /* 0x00233c0e01007387 */ /* 0x0003e40000100800 */
[----:B-1----:R-:W-:Y:S02]  /*27d30*/  IMAD.MOV.U32 R14, RZ, RZ, R205 ;  /* 0x000000ffff0e7224 */ /* 0x002fe400078e00cd */
[----:B------:R-:W4:Y:S04]  /*27d40*/  LDL.LU.64 R204, [R1+0x14e8] ;  /* 0x0014e80001cc7983 */ /* 0x000f280000300a00 */
[----:B------:R1:W-:Y:S04]  /*27d50*/  STL [R1+0x2344], R14 ;  /* 0x0023440e01007387 */ /* 0x0003e80000100800 */
[----:B------:R-:W-:Y:S04]  /*27d60*/  STL [R1+0x2350], R200 ;  /* 0x002350c801007387 */ /* 0x000fe80000100800 */
[----:B------:R-:W5:Y:S01]  /*27d70*/  LDL.LU.64 R192, [R1+0x14f8] ;  /* 0x0014f80001c07983 */ /* 0x000f620000300a00 */
[----:B-1----:R-:W-:-:S05]  /*27d80*/  IMAD.MOV.U32 R14, RZ, RZ, R201 ;  /* 0x000000ffff0e7224 */ /* 0x002fca00078e00c9 */
        /* <DEDUP_REMOVED lines=9> */
[----:B------:R1:W-:Y:S02]  /*27e20*/  STL [R1+0x2368], R226 ;  /* 0x002368e201007387 */ /* 0x0003e40000100800 */
[----:B-1----:R-:W-:-:S02]  /*27e30*/  IMAD.MOV.U32 R14, RZ, RZ, R227 ;  /* 0x000000ffff0e7224 */ /* 0x002fc400078e00e3 */
[----:B------:R-:W3:Y:S04]  /*27e40*/  LDL.LU.64 R226, [R1+0x1428] ;  /* 0x0014280001e27983 */ /* 0x000ee80000300a00 */
[----:B------:R1:W-:Y:S04]  /*27e50*/  STL [R1+0x2364], R14 ;  /* 0x0023640e01007387 */ /* 0x0003e80000100800 */
[----:B------:R1:W-:Y:S04]  /*27e60*/  STL [R1+0x2370], R202 ;  /* 0x002370ca01007387 */ /* 0x0003e80000100800 */
[----:B------:R-:W3:Y:S01]  /*27e70*/  LDL.LU.64 R200, [R1+0x1440] ;  /* 0x0014400001c87983 */ /* 0x000ee20000300a00 */
[----:B-1----:R-:W-:-:S05]  /*27e80*/  IMAD.MOV.U32 R14, RZ, RZ, R203 ;  /* 0x000000ffff0e7224 */ /* 0x002fca00078e00cb */
[----:B------:R1:W-:Y:S04]  /*27e90*/  STL [R1+0x236c], R14 ;  /* 0x00236c0e01007387 */ /* 0x0003e80000100800 */
[----:B------:R1:W-:Y:S04]  /*27ea0*/  STL [R1+0x2378], R248 ;  /* 0x002378f801007387 */ /* 0x0003e80000100800 */
[----:B------:R-:W3:Y:S01]  /*27eb0*/  LDL.LU.64 R202, [R1+0x1458] ;  /* 0x0014580001ca7983 */ /* 0x000ee20000300a00 */
[----:B-1----:R-:W-:-:S05]  /*27ec0*/  IMAD.MOV.U32 R14, RZ, RZ, R249 ;  /* 0x000000ffff0e7224 */ /* 0x002fca00078e00f9 */
[----:B------:R1:W-:Y:S04]  /*27ed0*/  STL [R1+0x2374], R14 ;  /* 0x0023740e01007387 */ /* 0x0003e80000100800 */
[----:B------:R-:W-:Y:S04]  /*27ee0*/  STL [R1+0x2380], R222 ;  /* 0x002380de01007387 */ /* 0x000fe80000100800 */
[----:B------:R-:W-:Y:S04]  /*27ef0*/  STL [R1+0x237c], R223 ;  /* 0x00237cdf01007387 */ /* 0x000fe80000100800 */
[----:B------:R-:W3:Y:S04]  /*27f00*/  LDL.LU.64 R194, [R1+0x1470] ;  /* 0x0014700001c27983 */ /* 0x000ee80000300a00 */
        /* <DEDUP_REMOVED lines=9> */
[----:B----4-:R4:W-:Y:S01]  /*27fa0*/  STL [R1+0x23a0], R204 ;  /* 0x0023a0cc01007387 */ /* 0x0109e20000100800 */
[----:B-1----:R-:W-:-:S03]  /*27fb0*/  IMAD.MOV.U32 R14, RZ, RZ, R205 ;  /* 0x000000ffff0e7224 */ /* 0x002fc600078e00cd */
[----:B----4-:R-:W4:Y:S04]  /*27fc0*/  LDL.LU.64 R204, [R1+0x1370] ;  /* 0x0013700001cc7983 */ /* 0x010f280000300a00 */
[----:B------:R1:W-:Y:S04]  /*27fd0*/  STL [R1+0x239c], R14 ;  /* 0x00239c0e01007387 */ /* 0x0003e80000100800 */
[----:B-----5:R-:W-:Y:S04]  /*27fe0*/  STL [R1+0x23a8], R192 ;  /* 0x0023a8c001007387 */ /* 0x020fe80000100800 */
        /* <DEDUP_REMOVED lines=12> */
[----:B-1----:R-:W-:-:S02]  /*280b0*/  MOV R14, R227 ;  /* 0x000000e3000e7202 */ /* 0x002fc40000000f00 */
[----:B------:R-:W3:Y:S04]  /*280c0*/  LDL.LU.64 R226, [R1+0xbd8] ;  /* 0x000bd80001e27983 */ /* 0x000ee80000300a00 */
[----:B------:R1:W-:Y:S04]  /*280d0*/  STL [R1+0x23bc], R14 ;  /* 0x0023bc0e01007387 */ /* 0x0003e80000100800 */
[----:B------:R1:W-:Y:S02]  /*280e0*/  STL [R1+0x23c8], R200 ;  /* 0x0023c8c801007387 */ /* 0x0003e40000100800 */
[----:B-1----:R-:W-:-:S02]  /*280f0*/  IMAD.MOV.U32 R14, RZ, RZ, R201 ;  /* 0x000000ffff0e7224 */ /* 0x002fc400078e00c9 */
[----:B------:R-:W3:Y:S04]  /*28100*/  LDL.LU.64 R200, [R1+0x1528] ;  /* 0x0015280001c87983 */ /* 0x000ee80000300a00 */
[----:B------:R1:W-:Y:S04]  /*28110*/  STL [R1+0x23c4], R14 ;  /* 0x0023c40e01007387 */ /* 0x0003e80000100800 */
[----:B------:R1:W-:Y:S02]  /*28120*/  STL [R1+0x23d0], R202 ;  /* 0x0023d0ca01007387 */ /* 0x0003e40000100800 */
[----:B-1----:R-:W-:-:S02]  /*28130*/  IMAD.MOV.U32 R14, RZ, RZ, R203 ;  /* 0x000000ffff0e7224 */ /* 0x002fc400078e00cb */
[----:B------:R-:W3:Y:S04]  /*28140*/  LDL.LU.64 R202, [R1+0x1538] ;  /* 0x0015380001ca7983 */ /* 0x000ee80000300a00 */
[----:B------:R1:W-:Y:S04]  /*28150*/  STL [R1+0x23cc], R14 ;  /* 0x0023cc0e01007387 */ /* 0x0003e80000100800 */
[----:B------:R-:W-:Y:S04]  /*28160*/  STL [R1+0x23d8], R194 ;  /* 0x0023d8c201007387 */ /* 0x000fe80000100800 */
[----:B------:R-:W3:Y:S01]  /*28170*/  LDL.LU.64 R192, [R1+0x1548] ;  /* 0x0015480001c07983 */ /* 0x000ee20000300a00 */
[----:B-1----:R-:W-:-:S05]  /*28180*/  IMAD.MOV.U32 R14, RZ, RZ, R195 ;  /* 0x000000ffff0e7224 */ /* 0x002fca00078e00c3 */
[----:B------:R1:W-:Y:S04]  /*28190*/  STL [R1+0x23d4], R14 ;  /* 0x0023d40e01007387 */ /* 0x0003e80000100800 */
[----:B------:R1:W-:Y:S02]  /*281a0*/  STL [R1+0x23e0], R248 ;  /* 0x0023e0f801007387 */ /* 0x0003e40000100800 */
[----:B-1----:R-:W-:Y:S02]  /*281b0*/  IMAD.MOV.U32 R14, RZ, RZ, R249 ;  /* 0x000000ffff0e7224 */ /* 0x002fe400078e00f9 */
[----:B------:R-:W3:Y:S04]  /*281c0*/  LDL.LU.64 R248, [R1+0x1558] ;  /* 0x0015580001f87983 */ /* 0x000ee80000300a00 */
[----:B------:R1:W-:Y:S04]  /*281d0*/  STL [R1+0x23dc], R14 ;  /* 0x0023dc0e01007387 */ /* 0x0003e80000100800 */
[----:B------:R1:W-:Y:S04]  /*281e0*/  STL [R1+0x23e8], R196 ;  /* 0x0023e8c401007387 */ /* 0x0003e80000100800 */
[----:B------:R-:W3:Y:S01]  /*281f0*/  LDL.LU.64 R194, [R1+0x1488] ;  /* 0x0014880001c27983 */ /* 0x000ee20000300a00 */
[----:B-1----:R-:W-:-:S05]  /*28200*/  IMAD.MOV.U32 R14, RZ, RZ, R197 ;  /* 0x000000ffff0e7224 */ /* 0x002fca00078e00c5 */
[----:B------:R1:W-:Y:S04]  /*28210*/  STL [R1+0x23e4], R14 ;  /* 0x0023e40e01007387 */ /* 0x0003e80000100800 */
[----:B------:R-:W-:Y:S04]  /*28220*/  STL [R1+0x23f0], R198 ;  /* 0x0023f0c601007387 */ /* 0x000fe80000100800 */
[----:B------:R-:W3:Y:S01]  /*28230*/  LDL.LU.64 R196, [R1+0x14a0] ;  /* 0x0014a00001c47983 */ /* 0x000ee20000300a00 */
[----:B-1----:R-:W-:-:S05]  /*28240*/  IMAD.MOV.U32 R14, RZ, RZ, R199 ;  /* 0x000000ffff0e7224 */ /* 0x002fca00078e00c7 */
[----:B------:R4:W-:Y:S02]  /*28250*/  STL [R1+0x23ec], R14 ;  /* 0x0023ec0e01007387 */ /* 0x0009e40000100800 */
[----:B----4-:R-:W-:Y:S02]  /*28260*/  IMAD.MOV.U32 R14, RZ, RZ, R205 ;  /* 0x000000ffff0e7224 */ /* 0x010fe400078e00cd */
[----:B------:R1:W-:Y:S04]  /*28270*/  STL [R1+0x23f8], R204 ;  /* 0x0023f8cc01007387 */ /* 0x0003e80000100800 */
[----:B-1----:R-:W4:Y:S04]  /*28280*/  LDL.LU.64 R204, [R1+0x14b8] ;  /* 0x0014b80001cc7983 */ /* 0x002f280000300a00 */
[----:B------:R1:W-:Y:S04]  /*28290*/  STL [R1+0x23f4], R14 ;  /* 0x0023f40e01007387 */ /* 0x0003e80000100800 */
[----:B-----5:R-:W-:Y:S04]  /*282a0*/  STL [R1+0x2400], R190 ;  /* 0x002400be01007387 */ /* 0x020fe80000100800 */
[----:B------:R-:W5:Y:S01]  /*282b0*/  LDL.LU.64 R198, [R1+0x14d0] ;  /* 0x0014d00001c67983 */ /* 0x000f620000300a00 */
[----:B-1----:R-:W-:-:S03]  /*282c0*/  IMAD.MOV.U32 R14, RZ, RZ, R191 ;  /* 0x000000ffff0e7224 */ /* 0x002fc600078e00bf */
[----:B--2---:R-:W-:Y:S04]  /*282d0*/  STL [R1+0x2408], R206 ;  /* 0x002408ce01007387 */ /* 0x004fe80000100800 */
[----:B------:R1:W-:Y:S02]  /*282e0*/  STL [R1+0x23fc], R14 ;  /* 0x0023fc0e01007387 */ /* 0x0003e40000100800 */
[----:B-1----:R-:W-:Y:S02]  /*282f0*/  IMAD.MOV.U32 R14, RZ, RZ, R207 ;  /* 0x000000ffff0e7224 */ /* 0x002fe400078e00cf */
[----:B------:R-:W2:Y:S04]  /*28300*/  LDL.LU.64 R206, [R1+0x13b0] ;  /* 0x0013b00001ce7983 */ /* 0x000ea80000300a00 */
        /* <DEDUP_REMOVED lines=32> */
[----:B------:R4:W-:Y:S02]  /*28510*/  STL [R1+0x2444], R14 ;  /* 0x0024440e01007387 */ /* 0x0009e40000100800 */
[----:B----4-:R-:W-:Y:S02]  /*28520*/  IMAD.MOV.U32 R14, RZ, RZ, R205 ;  /* 0x000000ffff0e7224 */ /* 0x010fe400078e00cd */
[----:B------:R1:W-:Y:S04]  /*28530*/  STL [R1+0x2450], R204 ;  /* 0x002450cc01007387 */ /* 0x0003e80000100800 */
[----:B-----5:R-:W-:Y:S04]  /*28540*/  STL [R1+0x2458], R198 ;  /* 0x002458c601007387 */ /* 0x020fe80000100800 */
[----:B------:R4:W-:Y:S04]  /*28550*/  STL [R1+0x244c], R14 ;  /* 0x00244c0e01007387 */ /* 0x0009e80000100800 */
[----:B-1----:R-:W5:Y:S04]  /*28560*/  LDL.LU.64 R204, [R1+0x1568] ;  /* 0x0015680001cc7983 */ /* 0x002f680000300a00 */
[----:B------:R-:W5:Y:S01]  /*28570*/  LDL.LU.64 R190, [R1+0x1570] ;  /* 0x0015700001be7983 */ /* 0x000f620000300a00 */
[----:B----4-:R-:W-:-:S05]  /*28580*/  IMAD.MOV.U32 R14, RZ, RZ, R199 ;  /* 0x000000ffff0e7224 */ /* 0x010fca00078e00c7 */
        /* <DEDUP_REMOVED lines=9> */
[----:B------:R4:W-:Y:S04]  /*28620*/  STL [R1+0x2470], R226 ;  /* 0x002470e201007387 */ /* 0x0009e80000100800 */
[----:B------:R-:W3:Y:S01]  /*28630*/  LDL.LU.64 R198, [R1+0x14f0] ;  /* 0x0014f00001c67983 */ /* 0x000ee20000300a00 */
[----:B-1----:R-:W-:-:S03]  /*28640*/  IMAD.MOV.U32 R14, RZ, RZ, R227 ;  /* 0x000000ffff0e7224 */ /* 0x002fc600078e00e3 */
[----:B------:R-:W-:Y:S04]  /*28650*/  STL [R1+0x2478], R200 ;  /* 0x002478c801007387 */ /* 0x000fe80000100800 */
[----:B------:R1:W-:Y:S04]  /*28660*/  STL [R1+0x246c], R14 ;  /* 0x00246c0e01007387 */ /* 0x0003e80000100800 */
[----:B----4-:R-:W4:Y:S01]  /*28670*/  LDL.LU.64 R226, [R1+0x1500] ;  /* 0x0015000001e27983 */ /* 0x010f220000300a00 */
[----:B-1----:R-:W-:-:S03]  /*28680*/  IMAD.MOV.U32 R14, RZ, RZ, R201 ;  /* 0x000000ffff0e7224 */ /* 0x002fc600078e00c9 */
[----:B------:R-:W-:Y:S04]  /*28690*/  STL [R1+0x2480], R202 ;  /* 0x002480ca01007387 */ /* 0x000fe80000100800 */
[----:B------:R1:W-:Y:S04]  /*286a0*/  STL [R1+0x2474], R14 ;  /* 0x0024740e01007387 */ /* 0x0003e80000100800 */
[----:B------:R-:W4:Y:S01]  /*286b0*/  LDL.LU.64 R200, [R1+0x1510] ;  /* 0x0015100001c87983 */ /* 0x000f220000300a00 */
        /* <DEDUP_REMOVED lines=17> */
[----:B------:R-:W4:Y:S04]  /*287d0*/  LDL.LU.64 R196, [R1+0x1238] ;  /* 0x0012380001c47983 */ /* 0x000f280000300a00 */
[----:B------:R5:W-:Y:S02]  /*287e0*/  STL [R1+0x249c], R14 ;  /* 0x00249c0e01007387 */ /* 0x000be40000100800 */
[----:B-----5:R-:W-:Y:S02]  /*287f0*/  IMAD.MOV.U32 R14, RZ, RZ, R205 ;  /* 0x000000ffff0e7224 */ /* 0x020fe400078e00cd */
[----:B------:R1:W-:Y:S04]  /*28800*/  STL [R1+0x24a8], R204 ;  /* 0x0024a8cc01007387 */ /* 0x0003e80000100800 */
[----:B------:R-:W-:Y:S04]  /*28810*/  STL [R1+0x24b0], R190 ;  /* 0x0024b0be01007387 */ /* 0x000fe80000100800 */
[----:B------:R5:W-:Y:S04]  /*28820*/  STL [R1+0x24a4], R14 ;  /* 0x0024a40e01007387 */ /* 0x000be80000100800 */
[----:B-1----:R-:W4:Y:S01]  /*28830*/  LDL.LU.64 R204, [R1+0xc00] ;  /* 0x000c000001cc7983 */ /* 0x002f220000300a00 */
[----:B-----5:R-:W-:-:S03]  /*28840*/  MOV R14, R191 ;  /* 0x000000bf000e7202 */ /* 0x020fc60000000f00 */
[----:B--2---:R-:W-:Y:S04]  /*28850*/  STL [R1+0x24b8], R206 ;  /* 0x0024b8ce01007387 */ /* 0x004fe80000100800 */
[----:B------:R1:W-:Y:S02]  /*28860*/  STL [R1+0x24ac], R14 ;  /* 0x0024ac0e01007387 */ /* 0x0003e40000100800 */
[----:B-1----:R-:W-:Y:S02]  /*28870*/  IMAD.MOV.U32 R14, RZ, RZ, R207 ;  /* 0x000000ffff0e7224 */ /* 0x002fe400078e00cf */
[----:B------:R-:W2:Y:S04]  /*28880*/  LDL.LU.64 R206, [R1+0xc08] ;  /* 0x000c080001ce7983 */ /* 0x000ea80000300a00 */
[----:B------:R1:W-:Y:S04]  /*28890*/  STL [R1+0x24b4], R14 ;  /* 0x0024b40e01007387 */ /* 0x0003e80000100800 */
[----:B---3--:R3:W-:Y:S01]  /*288a0*/  STL [R1+0x24c0], R224 ;  /* 0x0024c0e001007387 */ /* 0x0087e20000100800 */
[----:B-1----:R-:W-:-:S03]  /*288b0*/  IMAD.MOV.U32 R14, RZ, RZ, R225 ;  /* 0x000000ffff0e7224 */ /* 0x002fc600078e00e1 */
[----:B------:R-:W-:Y:S04]  /*288c0*/  STL [R1+0x24c8], R198 ;  /* 0x0024c8c601007387 */ /* 0x000fe80000100800 */
[----:B------:R1:W-:Y:S04]  /*288d0*/  STL [R1+0x24bc], R14 ;  /* 0x0024bc0e01007387 */ /* 0x0003e80000100800 */
[----:B---3--:R-:W3:Y:S01]  /*288e0*/  LDL.LU.64 R224, [R1+0x1170] ;  /* 0x0011700001e07983 */ /* 0x008ee20000300a00 */
[----:B-1----:R-:W-:-:S03]  /*288f0*/  IMAD.MOV.U32 R14, RZ, RZ, R199 ;  /* 0x000000ffff0e7224 */ /* 0x002fc600078e00c7 */
[----:B----4-:R-:W-:Y:S04]  /*28900*/  STL [R1+0x24d0], R226 ;  /* 0x0024d0e201007387 */ /* 0x010fe80000100800 */
[----:B------:R1:W-:Y:S02]  /*28910*/  STL [R1+0x24c4], R14 ;  /* 0x0024c40e01007387 */ /* 0x0003e40000100800 */
[----:B-1----:R-:W-:Y:S02]  /*28920*/  IMAD.MOV.U32 R14, RZ, RZ, R227 ;  /* 0x000000ffff0e7224 */ /* 0x002fe400078e00e3 */
[----:B------:R-:W4:Y:S04]  /*28930*/  LDL.LU.64 R226, [R1+0x1580] ;  /* 0x0015800001e27983 */ /* 0x000f280000300a00 */
[----:B------:R1:W-:Y:S04]  /*28940*/  STL [R1+0x24cc], R14 ;  /* 0x0024cc0e01007387 */ /* 0x0003e80000100800 */
[----:B------:R5:W-:Y:S04]  /*28950*/  STL [R1+0x24d8], R200 ;  /* 0x0024d8c801007387 */ /* 0x000be80000100800 */
[----:B------:R-:W4:Y:S01]  /*28960*/  LDL.LU.64 R198, [R1+0x1588] ;  /* 0x0015880001c67983 */ /* 0x000f220000300a00 */
[----:B-1----:R-:W-:-:S03]  /*28970*/  IMAD.MOV.U32 R14, RZ, RZ, R201 ;  /* 0x000000ffff0e7224 */ /* 0x002fc600078e00c9 */
[----:B------:R-:W-:Y:S04]  /*28980*/  STL [R1+0x24e0], R202 ;  /* 0x0024e0ca01007387 */ /* 0x000fe80000100800 */
[----:B------:R1:W-:Y:S04]  /*28990*/  STL [R1+0x24d4], R14 ;  /* 0x0024d40e01007387 */ /* 0x0003e80000100800 */
[----:B-----5:R-:W5:Y:S01]  /*289a0*/  LDL.LU.64 R200, [R1+0x1590] ;  /* 0x0015900001c87983 */ /* 0x020f620000300a00 */
[----:B-1----:R-:W-:-:S03]  /*289b0*/  IMAD.MOV.U32 R14, RZ, RZ, R203 ;  /* 0x000000ffff0e7224 */ /* 0x002fc600078e00cb */
        /* <DEDUP_REMOVED lines=9> */
[----:B------:R-:W-:Y:S01]  /*28a50*/  STL [R1+0x24f8], R194 ;  /* 0x0024f8c201007387 */ /* 0x000fe20000100800 */
[----:B-1----:R-:W-:-:S03]  /*28a60*/  IMAD.MOV.U32 R14, RZ, RZ, R195 ;  /* 0x000000ffff0e7224 */ /* 0x002fc600078e00c3 */
[----:B------:R-:W-:Y:S04]  /*28a70*/  STL [R1+0x2500], R196 ;  /* 0x002500c401007387 */ /* 0x000fe80000100800 */
[----:B------:R1:W-:Y:S04]  /*28a80*/  STL [R1+0x24f4], R14 ;  /* 0x0024f40e01007387 */ /* 0x0003e80000100800 */
[----:B------:R-:W5:Y:S04]  /*28a90*/  LDL.LU.64 R186, [R1+0x1530] ;  /* 0x0015300001ba7983 */ /* 0x000f680000300a00 */
        /* <DEDUP_REMOVED lines=8> */
[----:B--2---:R-:W-:Y:S04]  /*28b20*/  STL [R1+0x2510], R206 ;  /* 0x002510ce01007387 */ /* 0x004fe80000100800 */
[----:B------:R-:W2:Y:S01]  /*28b30*/  LDL.LU.64 R194, [R1+0x1498] ;  /* 0x0014980001c27983 */ /* 0x000ea20000300a00 */
[----:B-1----:R-:W-:-:S03]  /*28b40*/  IMAD.MOV.U32 R14, RZ, RZ, R207 ;  /* 0x000000ffff0e7224 */ /* 0x002fc600078e00cf */
[----:B------:R-:W2:Y:S04]  /*28b50*/  LDL.LU.64 R204, [R1+0x14b0] ;  /* 0x0014b00001cc7983 */ /* 0x000ea80000300a00 */
[----:B------:R1:W-:Y:S04]  /*28b60*/  STL [R1+0x250c], R14 ;  /* 0x00250c0e01007387 */ /* 0x0003e80000100800 */
[----:B---3--:R3:W-:Y:S01]  /*28b70*/  STL [R1+0x2518], R224 ;  /* 0x002518e001007387 */ /* 0x0087e20000100800 */
[----:B-1----:R-:W-:-:S03]  /*28b80*/  IMAD.MOV.U32 R14, RZ, RZ, R225 ;  /* 0x000000ffff0e7224 */ /* 0x002fc600078e00e1 */
[----:B------:R-:W2:Y:S04]  /*28b90*/  LDL.LU.64 R206, [R1+0x14c8] ;  /* 0x0014c80001ce7983 */ /* 0x000ea80000300a00 */
[----:B---3--:R-:W3:Y:S04]  /*28ba0*/  LDL.LU.64 R224, [R1+0x1398] ;  /* 0x0013980001e07983 */ /* 0x008ee80000300a00 */
[----:B------:R4:W-:Y:S02]  /*28bb0*/  STL [R1+0x2514], R14 ;  /* 0x0025140e01007387 */ /* 0x0009e40000100800 */
[----:B----4-:R-:W-:-:S02]  /*28bc0*/  IMAD.MOV.U32 R14, RZ, RZ, R227 ;  /* 0x000000ffff0e7224 */ /* 0x010fc400078e00e3 */
[----:B------:R1:W-:Y:S04]  /*28bd0*/  STL [R1+0x2520], R226 ;  /* 0x002520e201007387 */ /* 0x0003e80000100800 */
[----:B------:R-:W-:Y:S04]  /*28be0*/  STL [R1+0x2528], R198 ;  /* 0x002528c601007387 */ /* 0x000fe80000100800 */
[----:B------:R4:W-:Y:S04]  /*28bf0*/  STL [R1+0x251c], R14 ;  /* 0x00251c0e01007387 */ /* 0x0009e80000100800 */
[----:B-1----:R-:W3:Y:S01]  /*28c00*/  LDL.LU.64 R226, [R1+0xb68] ;  /* 0x000b680001e27983 */ /* 0x002ee20000300a00 */
[----:B----4-:R-:W-:-:S03]  /*28c10*/  MOV R14, R199 ;  /* 0x000000c7000e7202 */ /* 0x010fc60000000f00 */
[----:B-----5:R-:W-:Y:S04]  /*28c20*/  STL [R1+0x2530], R200 ;  /* 0x002530c801007387 */ /* 0x020fe80000100800 */
[----:B------:R1:W-:Y:S04]  /*28c30*/  STL [R1+0x2524], R14 ;  /* 0x0025240e01007387 */ /* 0x0003e80000100800 */
[----:B------:R-:W4:Y:S01]  /*28c40*/  LDL.LU.64 R196, [R1+0xb60] ;  /* 0x000b600001c47983 */ /* 0x000f220000300a00 */
[----:B-1----:R-:W-:-:S05]  /*28c50*/  IMAD.MOV.U32 R14, RZ, RZ, R201 ;  /* 0x000000ffff0e7224 */ /* 0x002fca00078e00c9 */
[----:B------:R1:W-:Y:S04]  /*28c60*/  STL [R1+0x252c], R14 ;  /* 0x00252c0e01007387 */ /* 0x0003e80000100800 */
[----:B------:R5:W-:Y:S04]  /*28c70*/  STL [R1+0x2538], R202 ;  /* 0x002538ca01007387 */ /* 0x000be80000100800 */
[----:B------:R-:W4:Y:S01]  /*28c80*/  LDL.LU.64 R198, [R1+0x1240] ;  /* 0x0012400001c67983 */ /* 0x000f220000300a00 */
[----:B-1----:R-:W-:-:S03]  /*28c90*/  IMAD.MOV.U32 R14, RZ, RZ, R203 ;  /* 0x000000ffff0e7224 */ /* 0x002fc600078e00cb */
[----:B------:R-:W4:Y:S04]  /*28ca0*/  LDL.LU.64 R200, [R1+0x1740] ;  /* 0x0017400001c87983 */ /* 0x000f280000300a00 */
[----:B------:R1:W-:Y:S04]  /*28cb0*/  STL [R1+0x2534], R14 ;  /* 0x0025340e01007387 */ /* 0x0003e80000100800 */
[----:B------:R5:W-:Y:S04]  /*28cc0*/  STL [R1+0x2540], R248 ;  /* 0x002540f801007387 */ /* 0x000be80000100800 */
[----:B-----5:R-:W5:Y:S01]  /*28cd0*/  LDL.LU.64 R202, [R1+0x1630] ;  /* 0x0016300001ca7983 */ /* 0x020f620000300a00 */
[----:B-1----:R-:W-:-:S03]  /*28ce0*/  IMAD.MOV.U32 R14, RZ, RZ, R249 ;  /* 0x000000ffff0e7224 */ /* 0x002fc600078e00f9 */
[----:B------:R-:W5:Y:S04]  /*28cf0*/  LDL.LU.64 R248, [R1+0x15c8] ;  /* 0x0015c80001f87983 */ /* 0x000f680000300a00 */
[----:B------:R1:W-:Y:S04]  /*28d00*/  STL [R1+0x253c], R14 ;  /* 0x00253c0e01007387 */ /* 0x0003e80000100800 */
[----:B------:R-:W-:Y:S01]  /*28d10*/  STL [R1+0x2548], R186 ;  /* 0x002548ba01007387 */ /* 0x000fe20000100800 */
[----:B-1----:R-:W-:-:S03]  /*28d20*/  IMAD.MOV.U32 R14, RZ, RZ, R187 ;  /* 0x000000ffff0e7224 */ /* 0x002fc600078e00bb */
[----:B------:R-:W-:Y:S04]  /*28d30*/  STL [R1+0x2550], R188 ;  /* 0x002550bc01007387 */ /* 0x000fe80000100800 */
[----:B------:R1:W-:Y:S02]  /*28d40*/  STL [R1+0x2544], R14 ;  /* 0x0025440e01007387 */ /* 0x0003e40000100800 */
[----:B-1----:R-:W-:Y:S02]  /*28d50*/  IMAD.MOV.U32 R14, RZ, RZ, R189 ;  /* 0x000000ffff0e7224 */ /* 0x002fe400078e00bd */
[----:B------:R-:W-:Y:S04]  /*28d60*/  STL [R1+0x2558], R190 ;  /* 0x002558be01007387 */ /* 0x000fe80000100800 */
[----:B------:R1:W-:Y:S04]  /*28d70*/  STL [R1+0x254c], R14 ;  /* 0x00254c0e01007387 */ /* 0x0003e80000100800 */
[----:B------:R-:W-:Y:S01]  /*28d80*/  STL [R1+0x2560], R192 ;  /* 0x002560c001007387 */ /* 0x000fe20000100800 */
[----:B-1----:R-:W-:-:S05]  /*28d90*/  IMAD.MOV.U32 R14, RZ, RZ, R191 ;  /* 0x000000ffff0e7224 */ /* 0x002fca00078e00bf */
[----:B------:R1:W-:Y:S02]  /*28da0*/  STL [R1+0x2554], R14 ;  /* 0x0025540e01007387 */ /* 0x0003e40000100800 */
[----:B-1----:R-:W-:Y:S02]  /*28db0*/  IMAD.MOV.U32 R14, RZ, RZ, R193 ;  /* 0x000000ffff0e7224 */ /* 0x002fe400078e00c1 */
[----:B--2---:R-:W-:Y:S04]  /*28dc0*/  STL [R1+0x2568], R194 ;  /* 0x002568c201007387 */ /* 0x004fe80000100800 */
[----:B------:R1:W-:Y:S04]  /*28dd0*/  STL [R1+0x255c], R14 ;  /* 0x00255c0e01007387 */ /* 0x0003e80000100800 */
[----:B------:R-:W-:Y:S01]  /*28de0*/  STL [R1+0x2570], R204 ;  /* 0x002570cc01007387 */ /* 0x000fe20000100800 */
[----:B-1----:R-:W-:-:S05]  /*28df0*/  IMAD.MOV.U32 R14, RZ, RZ, R195 ;  /* 0x000000ffff0e7224 */ /* 0x002fca00078e00c3 */
[----:B------:R1:W-:Y:S04]  /*28e00*/  STL [R1+0x2564], R14 ;  /* 0x0025640e01007387 */ /* 0x0003e80000100800 */
[----:B------:R-:W-:Y:S01]  /*28e10*/  STL [R1+0x2578], R206 ;  /* 0x002578ce01007387 */ /* 0x000fe20000100800 */
[----:B-1----:R-:W-:-:S05]  /*28e20*/  IMAD.MOV.U32 R14, RZ, RZ, R205 ;  /* 0x000000ffff0e7224 */ /* 0x002fca00078e00cd */
[----:B------:R1:W-:Y:S04]  /*28e30*/  STL [R1+0x256c], R14 ;  /* 0x00256c0e01007387 */ /* 0x0003e80000100800 */
[----:B---3--:R-:W-:Y:S01]  /*28e40*/  STL [R1+0x2580], R224 ;  /* 0x002580e001007387 */ /* 0x008fe20000100800 */
[----:B-1----:R-:W-:-:S05]  /*28e50*/  IMAD.MOV.U32 R14, RZ, RZ, R207 ;  /* 0x000000ffff0e7224 */ /* 0x002fca00078e00cf */
[----:B------:R1:W-:Y:S04]  /*28e60*/  STL [R1+0x2574], R14 ;  /* 0x0025740e01007387 */ /* 0x0003e80000100800 */
[----:B------:R-:W2:Y:S04]  /*28e70*/  LDL.LU.64 R204, [R1+0x17b0] ;  /* 0x0017b00001cc7983 */ /* 0x000ea80000300a00 */
[----:B------:R-:W3:Y:S01]  /*28e80*/  LDL.LU.64 R206, [R1+0x1670] ;  /* 0x0016700001ce7983 */ /* 0x000ee20000300a00 */
[----:B-1----:R-:W-:-:S05]  /*28e90*/  IMAD.MOV.U32 R14, RZ, RZ, R225 ;  /* 0x000000ffff0e7224 */ /* 0x002fca00078e00e1 */
[----:B------:R1:W-:Y:S04]  /*28ea0*/  STL [R1+0x257c], R14 ;  /* 0x00257c0e01007387 */ /* 0x0003e80000100800 */
[----:B------:R1:W-:Y:S02]  /*28eb0*/  STL [R1+0x2588], R226 ;  /* 0x002588e201007387 */ /* 0x0003e40000100800 */
[----:B-1----:R-:W-:Y:S02]  /*28ec0*/  IMAD.MOV.U32 R14, RZ, RZ, R227 ;  /* 0x000000ffff0e7224 */ /* 0x002fe400078e00e3 */
[----:B------:R-:W3:Y:S04]  /*28ed0*/  LDL.LU.64 R224, [R1+0x15f0] ;  /* 0x0015f00001e07983 */ /* 0x000ee80000300a00 */
[----:B------:R-:W3:Y:S04]  /*28ee0*/  LDL.LU.64 R226, [R1] ;  /* 0x0000000001e27983 */ /* 0x000ee80000300a00 */
[----:B------:R1:W-:Y:S04]  /*28ef0*/  STL [R1+0x2584], R14 ;  /* 0x0025840e01007387 */ /* 0x0003e80000100800 */
[----:B----4-:R-:W-:Y:S01]  /*28f00*/  STL [R1+0x2590], R196 ;  /* 0x002590c401007387 */ /* 0x010fe20000100800 */
[----:B-1----:R-:W-:-:S03]  /*28f10*/  IMAD.MOV.U32 R14, RZ, RZ, R197 ;  /* 0x000000ffff0e7224 */ /* 0x002fc600078e00c5 */
[----:B------:R-:W-:Y:S04]  /*28f20*/  STL [R1+0x2598], R198 ;  /* 0x002598c601007387 */ /* 0x000fe80000100800 */
[----:B------:R1:W-:Y:S04]  /*28f30*/  STL [R1+0x258c], R14 ;  /* 0x00258c0e01007387 */ /* 0x0003e80000100800 */
[----:B------:R-:W-:Y:S01]  /*28f40*/  STL [R1+0x25a0], R200 ;  /* 0x0025a0c801007387 */ /* 0x000fe20000100800 */
[----:B-1----:R-:W-:-:S05]  /*28f50*/  IMAD.MOV.U32 R14, RZ, RZ, R199 ;  /* 0x000000ffff0e7224 */ /* 0x002fca00078e00c7 */
[----:B------:R1:W-:Y:S04]  /*28f60*/  STL [R1+0x2594], R14 ;  /* 0x0025940e01007387 */ /* 0x0003e80000100800 */
[----:B-----5:R-:W-:Y:S01]  /*28f70*/  STL [R1+0x25a8], R202 ;  /* 0x0025a8ca01007387 */ /* 0x020fe20000100800 */
[----:B-1----:R-:W-:-:S05]  /*28f80*/  MOV R14, R201 ;  /* 0x000000c9000e7202 */ /* 0x002fca0000000f00 */
[----:B------:R1:W-:Y:S04]  /*28f90*/  STL [R1+0x259c], R14 ;  /* 0x00259c0e01007387 */ /* 0x0003e80000100800 */
[----:B------:R-:W-:Y:S01]  /*28fa0*/  STL [R1+0x25b0], R248 ;  /* 0x0025b0f801007387 */ /* 0x000fe20000100800 */
[----:B-1----:R-:W-:-:S05]  /*28fb0*/  IMAD.MOV.U32 R14, RZ, RZ, R203 ;  /* 0x000000ffff0e7224 */ /* 0x002fca00078e00cb */
[----:B------:R1:W-:Y:S04]  /*28fc0*/  STL [R1+0x25a4], R14 ;  /* 0x0025a40e01007387 */ /* 0x0003e80000100800 */
[----:B------:R-:W-:Y:S01]  /*28fd0*/  STL [R1+0x25b8], R80 ;  /* 0x0025b85001007387 */ /* 0x000fe20000100800 */
[----:B-1----:R-:W-:-:S05]  /*28fe0*/  IMAD.MOV.U32 R14, RZ, RZ, R249 ;  /* 0x000000ffff0e7224 */ /* 0x002fca00078e00f9 */
[----:B------:R-:W-:Y:S04]  /*28ff0*/  STL [R1+0x25ac], R14 ;  /* 0x0025ac0e01007387 */ /* 0x000fe80000100800 */
[----:B------:R-:W-:Y:S04]  /*29000*/  STL [R1+0x25b4], R81 ;  /* 0x0025b45101007387 */ /* 0x000fe80000100800 */
[----:B------:R-:W-:Y:S04]  /*29010*/  STL [R1+0x25c0], R50 ;  /* 0x0025c03201007387 */ /* 0x000fe80000100800 */
[----:B------:R-:W4:Y:S04]  /*29020*/  LDL.LU.64 R198, [R1+0x1830] ;  /* 0x0018300001c67983 */ /* 0x000f280000300a00 */
[----:B------:R-:W-:Y:S04]  /*29030*/  STL [R1+0x25bc], R51 ;  /* 0x0025bc3301007387 */ /* 0x000fe80000100800 */
[----:B------:R-:W5:Y:S04]  /*29040*/  LDL.LU.64 R200, [R1+0x16b0] ;  /* 0x0016b00001c87983 */ /* 0x000f680000300a00 */
[----:B------:R-:W-:Y:S04]  /*29050*/  STL [R1+0x25c8], R32 ;  /* 0x0025c82001007387 */ /* 0x000fe80000100800 */
[----:B------:R-:W5:Y:S04]  /*29060*/  LDL.LU.64 R202, [R1+0x1620] ;  /* 0x0016200001ca7983 */ /* 0x000f680000300a00 */
[----:B------:R-:W-:Y:S04]  /*29070*/  STL [R1+0x25c4], R33 ;  /* 0x0025c42101007387 */ /* 0x000fe80000100800 */
[----:B------:R-:W5:Y:S04]  /*29080*/  LDL.LU.64 R248, [R1+0x15c0] ;  /* 0x0015c00001f87983 */ /* 0x000f680000300a00 */
[----:B------:R-:W-:Y:S04]  /*29090*/  STL [R1+0x25d0], R16 ;  /* 0x0025d01001007387 */ /* 0x000fe80000100800 */
[----:B------:R-:W-:Y:S04]  /*290a0*/  STL [R1+0x25cc], R17 ;  /* 0x0025cc1101007387 */ /* 0x000fe80000100800 */
[----:B------:R2:W-:Y:S04]  /*290b0*/  STL [R1+0x25d8], R2 ;  /* 0x0025d80201007387 */ /* 0x0005e80000100800 */
[----:B------:R-:W-:Y:S01]  /*290c0*/  STL [R1+0x25d4], R3 ;  /* 0x0025d40301007387 */ /* 0x000fe20000100800 */
[----:B--2---:R-:W-:-:S03]  /*290d0*/  IMAD.MOV.U32 R2, RZ, RZ, R205 ;  /* 0x000000ffff027224 */ /* 0x004fc600078e00cd */
[----:B------:R-:W-:Y:S04]  /*290e0*/  STL [R1+0x25e0], R204 ;  /* 0x0025e0cc01007387 */ /* 0x000fe80000100800 */
[----:B---3--:R-:W-:Y:S04]  /*290f0*/  STL [R1+0x25e8], R206 ;  /* 0x0025e8ce01007387 */ /* 0x008fe80000100800 */
[----:B------:R1:W-:Y:S02]  /*29100*/  STL [R1+0x25dc], R2 ;  /* 0x0025dc0201007387 */ /* 0x0003e40000100800 */
[----:B-1----:R-:W-:-:S02]  /*29110*/  IMAD.MOV.U32 R2, RZ, RZ, R207 ;  /* 0x000000ffff027224 */ /* 0x002fc400078e00cf */
        /* <DEDUP_REMOVED lines=8> */
[----:B------:R-:W-:Y:S04]  /*291a0*/  STL [R1+0x25fc], R65 ;  /* 0x0025fc4101007387 */ /* 0x000fe80000100800 */
[----:B------:R-:W2:Y:S04]  /*291b0*/  LDL.LU.64 R204, [R1+0x1890] ;  /* 0x0018900001cc7983 */ /* 0x000ea80000300a00 */
[----:B------:R-:W-:Y:S04]  /*291c0*/  STL [R1+0x2608], R36 ;  /* 0x0026082401007387 */ /* 0x000fe80000100800 */
[----:B------:R-:W3:Y:S04]  /*291d0*/  LDL.LU.64 R206, [R1+0x1710] ;  /* 0x0017100001ce7983 */ /* 0x000ee80000300a00 */
[----:B------:R-:W-:Y:S04]  /*291e0*/  STL [R1+0x2604], R37 ;  /* 0x0026042501007387 */ /* 0x000fe80000100800 */
[----:B------:R-:W3:Y:S04]  /*291f0*/  LDL.LU.64 R224, [R1+0x1668] ;  /* 0x0016680001e07983 */ /* 0x000ee80000300a00 */
[----:B------:R-:W-:Y:S04]  /*29200*/  STL [R1+0x2610], R18 ;  /* 0x0026101201007387 */ /* 0x000fe80000100800 */
[----:B------:R-:W3:Y:S04]  /*29210*/  LDL.LU.64 R226, [R1+0x15e8] ;  /* 0x0015e80001e27983 */ /* 0x000ee80000300a00 */
[----:B------:R-:W-:Y:S04]  /*29220*/  STL [R1+0x260c], R19 ;  /* 0x00260c1301007387 */ /* 0x000fe80000100800 */
[----:B------:R-:W-:Y:S04]  /*29230*/  STL [R1+0x2618], R6 ;  /* 0x0026180601007387 */ /* 0x000fe80000100800 */
[----:B------:R-:W-:Y:S01]  /*29240*/  STL [R1+0x2614], R7 ;  /* 0x0026140701007387 */ /* 0x000fe20000100800 */
[----:B----4-:R-:W-:-:S03]  /*29250*/  IMAD.MOV.U32 R2, RZ, RZ, R199 ;  /* 0x000000ffff027224 */ /* 0x010fc600078e00c7 */
[----:B------:R-:W-:Y:S04]  /*29260*/  STL [R1+0x2620], R198 ;  /* 0x002620c601007387 */ /* 0x000fe80000100800 */
        /* <DEDUP_REMOVED lines=21> */
[----:B------:R-:W5:Y:S04]  /*293c0*/  LDL.LU.64 R248, [R1+0x8] ;  /* 0x0000080001f87983 */ /* 0x000f680000300a00 */
[----:B------:R-:W-:Y:S01]  /*293d0*/  STL [R1+0x2654], R9 ;  /* 0x0026540901007387 */ /* 0x000fe20000100800 */
[----:B--2---:R-:W-:-:S03]  /*293e0*/  IMAD.MOV.U32 R2, RZ, RZ, R205 ;  /* 0x000000ffff027224 */ /* 0x004fc600078e00cd */
[----:B------:R-:W-:Y:S04]  /*293f0*/  STL [R1+0x2660], R204 ;  /* 0x002660cc01007387 */ /* 0x000fe80000100800 */
[----:B---3--:R-:W-:Y:S04]  /*29400*/  STL [R1+0x2668], R206 ;  /* 0x002668ce01007387 */ /* 0x008fe80000100800 */
        /* <DEDUP_REMOVED lines=21> */
[----:B------:R-:W3:Y:S01]  /*29560*/  LDL.LU.64 R224, [R1+0x15e0] ;  /* 0x0015e00001e07983 */ /* 0x000ee20000300a00 */
[----:B----4-:R-:W-:-:S03]  /*29570*/  MOV R2, R195 ;  /* 0x000000c300027202 */ /* 0x010fc60000000f00 */
        /* <DEDUP_REMOVED lines=26> */
[----:B------:R-:W2:Y:S04]  /*29720*/  LDL.LU.64 R198, [R1+0x1610] ;  /* 0x0016100001c67983 */ /* 0x000ea80000300a00 */
        /* <DEDUP_REMOVED lines=8> */
[----:B------:R-:W3:Y:S01]  /*297b0*/  LDL.LU.64 R200, [R1+0x19d0] ;  /* 0x0019d00001c87983 */ /* 0x000ee20000300a00 */
[----:B-1----:R-:W-:-:S05]  /*297c0*/  IMAD.MOV.U32 R2, RZ, RZ, R227 ;  /* 0x000000ffff027224 */ /* 0x002fca00078e00e3 */
[----:B------:R1:W-:Y:S04]  /*297d0*/  STL [R1+0x26f4], R2 ;  /* 0x0026f40201007387 */ /* 0x0003e80000100800 */
[----:B------:R1:W-:Y:S04]  /*297e0*/  STL [R1+0x2700], R224 ;  /* 0x002700e001007387 */ /* 0x0003e80000100800 */
[----:B------:R-:W3:Y:S01]  /*297f0*/  LDL.LU.64 R226, [R1+0x18b8] ;  /* 0x0018b80001e27983 */ /* 0x000ee20000300a00 */
[----:B-1----:R-:W-:-:S03]  /*29800*/  IMAD.MOV.U32 R2, RZ, RZ, R225 ;  /* 0x000000ffff027224 */ /* 0x002fc600078e00e1 */
[----:B------:R-:W3:Y:S04]  /*29810*/  LDL.LU.64 R202, [R1+0x17d0] ;  /* 0x0017d00001ca7983 */ /* 0x000ee80000300a00 */
        /* <DEDUP_REMOVED lines=8> */
[----:B------:R-:W3:Y:S04]  /*298a0*/  LDL.LU.64 R224, [R1+0x15d0] ;  /* 0x0015d00001e07983 */ /* 0x000ee80000300a00 */
        /* <DEDUP_REMOVED lines=13> */
[----:B------:R2:W-:Y:S02]  /*29980*/  STL [R1+0x2734], R2 ;  /* 0x0027340201007387 */ /* 0x0005e40000100800 */
[----:B--2---:R-:W-:-:S02]  /*29990*/  IMAD.MOV.U32 R2, RZ, RZ, R199 ;  /* 0x000000ffff027224 */ /* 0x004fc400078e00c7 */
[----:B------:R-:W-:Y:S04]  /*299a0*/  STL [R1+0x2740], R198 ;  /* 0x002740c601007387 */ /* 0x000fe80000100800 */
[----:B------:R-:W-:Y:S04]  /*299b0*/  STL [R1+0x2748], R250 ;  /* 0x002748fa01007387 */ /* 0x000fe80000100800 */
[----:B------:R3:W-:Y:S04]  /*299c0*/  STL [R1+0x273c], R2 ;  /* 0x00273c0201007387 */ /* 0x0007e80000100800 */
[----:B------:R-:W-:Y:S04]  /*299d0*/  STL [R1+0x2744], R251 ;  /* 0x002744fb01007387 */ /* 0x000fe80000100800 */
[----:B------:R-:W-:Y:S04]  /*299e0*/  STL [R1+0x2750], R56 ;  /* 0x0027503801007387 */ /* 0x000fe80000100800 */
[----:B------:R-:W-:Y:S04]  /*299f0*/  STL [R1+0x274c], R57 ;  /* 0x00274c3901007387 */ /* 0x000fe80000100800 */
[----:B------:R-:W-:Y:S04]  /*29a00*/  STL [R1+0x2758], R26 ;  /* 0x0027581a01007387 */ /* 0x000fe80000100800 */
[----:B------:R-:W-:Y:S01]  /*29a10*/  STL [R1+0x2754], R27 ;  /* 0x0027541b01007387 */ /* 0x000fe20000100800 */
[----:B---3--:R-:W-:-:S03]  /*29a20*/  MOV R2, R201 ;  /* 0x000000c900027202 */ /* 0x008fc60000000f00 */
[----:B------:R-:W-:Y:S04]  /*29a30*/  STL [R1+0x2760], R200 ;  /* 0x002760c801007387 */ /* 0x000fe80000100800 */
[----:B------:R-:W-:Y:S04]  /*29a40*/  STL [R1+0x2768], R226 ;  /* 0x002768e201007387 */ /* 0x000fe80000100800 */
[----:B------:R1:W-:Y:S02]  /*29a50*/  STL [R1+0x275c], R2 ;  /* 0x00275c0201007387 */ /* 0x0003e40000100800 */
[----:B-1----:R-:W-:-:S02]  /*29a60*/  IMAD.MOV.U32 R2, RZ, RZ, R227 ;  /* 0x000000ffff027224 */ /* 0x002fc400078e00e3 */
[----:B------:R-:W1:Y:S01]  /*29a70*/  S2R R227, SR_TID.X ;  /* 0x0000000000e37919 */ /* 0x000e620000002100 */
[----:B------:R-:W-:Y:S04]  /*29a80*/  STL [R1+0x2770], R202 ;  /* 0x002770ca01007387 */ /* 0x000fe80000100800 */
[----:B------:R2:W-:Y:S04]  /*29a90*/  STL [R1+0x2764], R2 ;  /* 0x0027640201007387 */ /* 0x0005e80000100800 */
[----:B------:R-:W-:Y:S01]  /*29aa0*/  STL [R1+0x2778], R204 ;  /* 0x002778cc01007387 */ /* 0x000fe20000100800 */
[----:B--2---:R-:W-:-:S05]  /*29ab0*/  IMAD.MOV.U32 R2, RZ, RZ, R203 ;  /* 0x000000ffff027224 */ /* 0x004fca00078e00cb */
[----:B------:R2:W-:Y:S02]  /*29ac0*/  STL [R1+0x276c], R2 ;  /* 0x00276c0201007387 */ /* 0x0005e40000100800 */
[----:B--2---:R-:W-:Y:S01]  /*29ad0*/  IMAD.MOV.U32 R2, RZ, RZ, R205 ;  /* 0x000000ffff027224 */ /* 0x004fe200078e00cd */
[----:B-1----:R-:W-:-:S04]  /*29ae0*/  LOP3.LUT R252, R227, 0x7, RZ, 0xc0, !PT ;  /* 0x00000007e3fc7812 */ /* 0x002fc800078ec0ff */
[----:B------:R1:W-:Y:S01]  /*29af0*/  STL [R1+0x2774], R2 ;  /* 0x0027740201007387 */ /* 0x0003e20000100800 */
[----:B------:R-:W-:-:S03]  /*29b00*/  IMAD.MOV.U32 R3, RZ, RZ, R225 ;  /* 0x000000ffff037224 */ /* 0x000fc600078e00e1 */
[----:B------:R-:W-:Y:S01]  /*29b10*/  STL [R1+0x2780], R206 ;  /* 0x002780ce01007387 */ /* 0x000fe20000100800 */
[----:B-1----:R-:W-:-:S03]  /*29b20*/  IMAD.MOV.U32 R2, RZ, RZ, R207 ;  /* 0x000000ffff027224 */ /* 0x002fc600078e00cf */
[----:B------:R-:W-:Y:S01]  /*29b30*/  STL [R1+0x2788], R224 ;  /* 0x002788e001007387 */ /* 0x000fe20000100800 */
[----:B------:R-:W-:-:S03]  /*29b40*/  IMAD R252, R252, 0x110, RZ ;  /* 0x00000110fcfc7824 */ /* 0x000fc600078e02ff */
[----:B------:R1:W-:Y:S04]  /*29b50*/  STL [R1+0x277c], R2 ;  /* 0x00277c0201007387 */ /* 0x0003e80000100800 */
[----:B------:R4:W-:Y:S01]  /*29b60*/  STL [R1+0x2784], R3 ;  /* 0x0027840301007387 */ /* 0x0009e20000100800 */
[----:B-1----:R-:W-:-:S03]  /*29b70*/  IMAD.SHL.U32 R2, R227, 0x2, RZ ;  /* 0x00000002e3027824 */ /* 0x002fc600078e00ff */
[----:B------:R-:W-:Y:S02]  /*29b80*/  STL [R1+0x2790], R82 ;  /* 0x0027905201007387 */ /* 0x000fe40000100800 */
[----:B------:R-:W-:Y:S01]  /*29b90*/  LOP3.LUT R252, R252, 0x30, R2, 0x78, !PT ;  /* 0x00000030fcfc7812 */ /* 0x000fe200078e7802 */
[----:B------:R-:W-:Y:S01]  /*29ba0*/  IMAD.SHL.U32 R2, R227, 0x40, RZ ;  /* 0x00000040e3027824 */ /* 0x000fe200078e00ff */
[----:B------:R-:W-:Y:S04]  /*29bb0*/  STL [R1+0x278c], R83 ;  /* 0x00278c5301007387 */ /* 0x000fe80000100800 */
[----:B------:R-:W-:Y:S01]  /*29bc0*/  STL [R1+0x2798], R40 ;  /* 0x0027982801007387 */ /* 0x000fe20000100800 */
[----:B------:R-:W-:-:S03]  /*29bd0*/  LOP3.LUT R252, R252, 0x800, R2, 0xf8, !PT ;  /* 0x00000800fcfc7812 */ /* 0x000fc600078ef802 */
[----:B------:R-:W-:Y:S01]  /*29be0*/  STL [R1+0x2794], R41 ;  /* 0x0027942901007387 */ /* 0x000fe20000100800 */
[----:B----4-:R-:W-:-:S03]  /*29bf0*/  IMAD.MOV.U32 R3, RZ, RZ, R249 ;  /* 0x000000ffff037224 */ /* 0x010fc600078e00f9 */
[----:B------:R-:W-:Y:S04]  /*29c00*/  STL [R1+0x27a0], R248 ;  /* 0x0027a0f801007387 */ /* 0x000fe80000100800 */
[----:B------:R1:W-:Y:S04]  /*29c10*/  STL [R1+0x279c], R3 ;  /* 0x00279c0301007387 */ /* 0x0003e80000100800 */
[----:B-1----:R-:W2:Y:S04]  /*29c20*/  LDL.LU.64 R2, [R1+0x1910] ;  /* 0x0019100001027983 */ /* 0x002ea80000300a00 */
[----:B------:R-:W3:Y:S04]  /*29c30*/  LDL.LU.64 R8, [R1+0x1848] ;  /* 0x0018480001087983 */ /* 0x000ee80000300a00 */
[----:B--2---:R1:W-:Y:S04]  /*29c40*/  STL.64 [R1+0x1e08], R2 ;  /* 0x001e080201007387 */ /* 0x0043e80000100a00 */
[----:B-1----:R-:W2:Y:S04]  /*29c50*/  LDL.LU.64 R2, [R1+0x1750] ;  /* 0x0017500001027983 */ /* 0x002ea80000300a00 */
[----:B---3--:R1:W-:Y:S04]  /*29c60*/  STL.64 [R1+0x1e00], R8 ;  /* 0x001e000801007387 */ /* 0x0083e80000100a00 */
[----:B-1----:R-:W3:Y:S04]  /*29c70*/  LDL.LU.64 R8, [R1+0x1690] ;  /* 0x0016900001087983 */ /* 0x002ee80000300a00 */
[----:B--2---:R1:W-:Y:S04]  /*29c80*/  STL.64 [R1+0x1df8], R2 ;  /* 0x001df80201007387 */ /* 0x0043e80000100a00 */
[----:B-1----:R-:W2:Y:S04]  /*29c90*/  LDL.LU.64 R2, [R1+0x1600] ;  /* 0x0016000001027983 */ /* 0x002ea80000300a00 */
[----:B---3--:R1:W-:Y:S04]  /*29ca0*/  STL.64 [R1+0x1df0], R8 ;  /* 0x001df00801007387 */ /* 0x0083e80000100a00 */
[----:B------:R-:W-:Y:S04]  /*29cb0*/  STL.64 [R1+0x1de0], R212 ;  /* 0x001de0d401007387 */ /* 0x000fe80000100a00 */
[----:B--2---:R2:W-:Y:S04]  /*29cc0*/  STL.64 [R1+0x1de8], R2 ;  /* 0x001de80201007387 */ /* 0x0045e80000100a00 */
[----:B------:R-:W-:Y:S04]  /*29cd0*/  STL.64 [R1+0x1dd8], R42 ;  /* 0x001dd82a01007387 */ /* 0x000fe80000100a00 */
[----:B-1----:R-:W3:Y:S04]  /*29ce0*/  LDL.LU.64 R8, [R1+0x1a28] ;  /* 0x001a280001087983 */ /* 0x002ee80000300a00 */
[----:B--2---:R-:W2:Y:S04]  /*29cf0*/  LDL.LU.64 R2, [R1+0x1938] ;  /* 0x0019380001027983 */ /* 0x004ea80000300a00 */
[----:B---3--:R1:W-:Y:S04]  /*29d00*/  STL.64 [R1+0x1dd0], R8 ;  /* 0x001dd00801007387 */ /* 0x0083e80000100a00 */
[----:B-1----:R-:W3:Y:S04]  /*29d10*/  LDL.LU.64 R8, [R1+0x1878] ;  /* 0x0018780001087983 */ /* 0x002ee80000300a00 */
        /* <DEDUP_REMOVED lines=20> */
[----:B---3--:R-:W-:Y:S04]  /*29e60*/  STL.64 [R1+0x1d70], R8 ;  /* 0x001d700801007387 */ /* 0x008fe80000100a00 */
[----:B------:R-:W-:Y:S04]  /*29e70*/  STL.64 [R1+0x1d60], R232 ;  /* 0x001d60e801007387 */ /* 0x000fe80000100a00 */
[----:B--2---:R1:W-:Y:S04]  /*29e80*/  STL.64 [R1+0x1d68], R2 ;  /* 0x001d680201007387 */ /* 0x0043e80000100a00 */
[----:B------:R-:W-:Y:S04]  /*29e90*/  STL.64 [R1+0x1d58], R70 ;  /* 0x001d584601007387 */ /* 0x000fe80000100a00 */
        /* <DEDUP_REMOVED lines=319> */
[----:B---3--:R-:W-:Y:S04]  /*2b290*/  STL.64 [R1+0x1820], R8 ;  /* 0x0018200801007387 */ /* 0x008fe80000100a00 */
        /* <DEDUP_REMOVED lines=902> */
[----:B------:R-:W-:-:S02]  /*2eb00*/  SHF.R.S32.HI R6, RZ, 0x1f, R244 ;  /* 0x0000001fff067819 */ /* 0x000fc400000114f4 */
[----:B-1----:R-:W-:Y:S02]  /*2eb10*/  SHF.R.S32.HI R2, RZ, 0x1f, R0 ;  /* 0x0000001fff027819 */ /* 0x002fe40000011400 */
[----:B------:R-:W-:Y:S02]  /*2eb20*/  LEA.HI R6, R6, R244, RZ, 0x6 ;  /* 0x000000f406067211 */ /* 0x000fe400078f30ff */
[----:B------:R-:W-:Y:S01]  /*2eb30*/  SHF.R.S32.HI R3, RZ, 0x1f, R245 ;  /* 0x0000001fff037819 */ /* 0x000fe200000114f5 */
[C---:B--2---:R-:W-:Y:S01]  /*2eb40*/  IMAD.SHL.U32 R5, R0.reuse, 0x4, RZ ;  /* 0x0000000400057824 */ /* 0x044fe200078e00ff */
[----:B------:R-:W-:Y:S01]  /*2eb50*/  SHF.L.U64.HI R4, R0, 0x2, R2 ;  /* 0x0000000200047819 */ /* 0x000fe20000010202 */
[C---:B------:R-:W-:Y:S01]  /*2eb60*/  IMAD.SHL.U32 R2, R245.reuse, 0x4, RZ ;  /* 0x00000004f5027824 */ /* 0x040fe200078e00ff */
[----:B------:R-:W-:Y:S02]  /*2eb70*/  SHF.L.U64.HI R3, R245, 0x2, R3 ;  /* 0x00000002f5037819 */ /* 0x000fe40000010203 */
        /* <DEDUP_REMOVED lines=20> */
[----:B------:R-:W-:Y:S02]  /*2ecc0*/  SHF.R.S32.HI R0, RZ, 0x6, R6 ;  /* 0x00000006ff007819 */ /* 0x000fe40000011406 */
        /* <DEDUP_REMOVED lines=41> */
[----:B------:R-:W-:Y:S01]  /*2ef60*/  CS2R R226, SRZ ;  /* 0x0000000000e27805 */ /* 0x000fe2000001ff00 */
[----:B------:R-:W-:Y:S01]  /*2ef70*/  UMOV UR4, 0x1 ;  /* 0x0000000100047882 */ /* 0x000fe20000000000 */
[----:B---3--:R-:W-:-:S05]  /*2ef80*/  UMOV UR5, 0xffffffff ;  /* 0xffffffff00057882 */ /* 0x008fca0000000000 */
.L_x_1:
[----:B------:R-:W2:Y:S01]  /*2ef90*/  LDL.LU.64 R92, [R1+0x5b0] ;  /* 0x0005b000015c7983 */ /* 0x000ea20000300a00 */
[----:B------:R-:W-:-:S04]  /*2efa0*/  DEPBAR.LE SB0, 0x2 ;  /* 0x000080800000791a */ /* 0x000fc80000000000 */
[----:B------:R-:W2:Y:S04]  /*2efb0*/  LDL.LU.64 R94, [R1+0x5b8] ;  /* 0x0005b800015e7983 */ /* 0x000ea80000300a00 */
[----:B------:R-:W3:Y:S04]  /*2efc0*/  LDL.LU.64 R76, [R1+0x5a0] ;  /* 0x0005a000014c7983 */ /* 0x000ee80000300a00 */
[----:B------:R-:W3:Y:S01]  /*2efd0*/  LDL.LU.64 R78, [R1+0x5a8] ;  /* 0x0005a800014e7983 */ /* 0x000ee20000300a00 */
[----:B------:R-:W-:Y:S01]  /*2efe0*/  UIADD3 UR5, UPT, UPT, UR5, 0x1, URZ ;  /* 0x0000000105057890 */ /* 0x000fe2000fffe0ff */
[----:B------:R-:W1:Y:S03]  /*2eff0*/  S2R R0, SR_TID.X ;  /* 0x0000000000007919 */ /* 0x000e660000002100 */
[----:B------:R-:W-:Y:S01]  /*2f000*/  UISETP.GT.AND UP0, UPT, UR5, 0x1, UPT ;  /* 0x000000010500788c */ /* 0x000fe2000bf04270 */
[----:B------:R-:W4:Y:S03]  /*2f010*/  LDL.LU.64 R156, [R1+0x590] ;  /* 0x00059000019c7983 */ /* 0x000f260000300a00 */
[----:B------:R-:W-:Y:S01]  /*2f020*/  USEL UR5, UR5, URZ, !UP0 ;  /* 0x000000ff05057287 */ /* 0x000fe2000c000000 */
[----:B------:R-:W4:Y:S03]  /*2f030*/  LDL.LU.64 R158, [R1+0x598] ;  /* 0x00059800019e7983 */ /* 0x000f260000300a00 */
[----:B------:R-:W-:Y:S01]  /*2f040*/  ULEA UR6, UR5, UR42, 0x10 ;  /* 0x0000002a05067291 */ /* 0x000fe2000f8e80ff */
[----:B------:R-:W-:Y:S06]  /*2f050*/  BAR.SYNC.DEFER_BLOCKING 0x0 ;  /* 0x0000000000007b1d */ /* 0x000fec0000010000 */
[----:B------:R-:W2:Y:S04]  /*2f060*/  LDL.LU.64 R80, [R1+0x580] ;  /* 0x0005800001507983 */ /* 0x000ea80000300a00 */
[----:B------:R-:W2:Y:S04]  /*2f070*/  LDL.LU.64 R82, [R1+0x588] ;  /* 0x0005880001527983 */ /* 0x000ea80000300a00 */
[----:B------:R-:W-:Y:S04]  /*2f080*/  STL.64 [R1+0x3b70], R170 ;  /* 0x003b70aa01007387 */ /* 0x000fe80000100a00 */
[----:B------:R-:W-:Y:S01]  /*2f090*/  STL.64 [R1+0x3b68], R168 ;  /* 0x003b68a801007387 */ /* 0x000fe20000100a00 */
[----:B-1----:R-:W-:-:S02]  /*2f0a0*/  LOP3.LUT R6, R0, 0x3, RZ, 0xc0, !PT ;  /* 0x0000000300067812 */ /* 0x002fc400078ec0ff */
[----:B------:R-:W-:Y:S01]  /*2f0b0*/  LOP3.LUT R0, R0, 0x1c, RZ, 0xc0, !PT ;  /* 0x0000001c00007812 */ /* 0x000fe200078ec0ff */
[----:B-----5:R-:W1:Y:S04]  /*2f0c0*/  LDSM.16.M88.4 R44, [R252+UR6+0x25000] ;  /* 0x02500006fc2c783b */ /* 0x020e680008000200 */
[----:B------:R-:W1:Y:S01]  /*2f0d0*/  LDSM.16.M88.4 R40, [R252+UR6+0x26000] ;  /* 0x02600006fc28783b */ /* 0x000e620008000200 */
[----:B------:R-:W-:-:S03]  /*2f0e0*/  IMAD R0, R6, 0x420, R0 ;  /* 0x0000042006007824 */ /* 0x000fc600078e0200 */
[----:B------:R-:W1:Y:S02]  /*2f0f0*/  LDSM.16.M88.4 R36, [R252+UR6+0x27000] ;  /* 0x02700006fc24783b */ /* 0x000e640008000200 */
[C---:B------:R-:W-:Y:S02]  /*2f100*/  LOP3.LUT R6, R0.reuse, 0x20, RZ, 0x3c, !PT ;  /* 0x0000002000067812 */ /* 0x040fe400078e3cff */
[----:B------:R-:W1:Y:S01]  /*2f110*/  LDSM.16.M88.4 R32, [R252+UR6+0x28000] ;  /* 0x02800006fc20783b */ /* 0x000e620008000200 */
[C---:B------:R-:W-:Y:S02]  /*2f120*/  LOP3.LUT R7, R0.reuse, 0x40, RZ, 0x3c, !PT ;  /* 0x0000004000077812 */ /* 0x040fe400078e3cff */
[----:B------:R-:W-:Y:S01]  /*2f130*/  LOP3.LUT R211, R0, 0x60, RZ, 0x3c, !PT ;  /* 0x0000006000d37812 */ /* 0x000fe200078e3cff */
[----:B------:R-:W-:Y:S04]  /*2f140*/  STL.64 [R1+0x3b60], R174 ;  /* 0x003b60ae01007387 */ /* 0x000fe80000100a00 */
[----:B------:R-:W1:Y:S04]  /*2f150*/  LDSM.16.M88.4 R28, [R252+UR6+0x29000] ;  /* 0x02900006fc1c783b */ /* 0x000e680008000200 */
[----:B------:R-:W-:Y:S04]  /*2f160*/  STL.64 [R1+0x3b58], R172 ;  /* 0x003b58ac01007387 */ /* 0x000fe80000100a00 */
        /* <DEDUP_REMOVED lines=15> */
[----:B------:R-:W-:Y:S04]  /*2f260*/  STL [R1+0x3b04], R196 ;  /* 0x003b04c401007387 */ /* 0x000fe80000100800 */
[----:B------:R-:W1:Y:S04]  /*2f270*/  LDSM.16.M88.4 R240, [R252+UR6+0x2f000] ;  /* 0x02f00006fcf0783b */ /* 0x000e680008000200 */
[----:B------:R-:W-:Y:S04]  /*2f280*/  STL [R1+0x3b00], R197 ;  /* 0x003b00c501007387 */ /* 0x000fe80000100800 */
        /* <DEDUP_REMOVED lines=18> */
[----:B-1----:R-:W-:Y:S04]  /*2f3b0*/  STL [R1+0x3a08], R46 ;  /* 0x003a082e01007387 */ /* 0x002fe80000100800 */
[----:B------:R-:W-:Y:S04]  /*2f3c0*/  STL [R1+0x3a04], R47 ;  /* 0x003a042f01007387 */ /* 0x000fe80000100800 */
[----:B------:R-:W-:Y:S04]  /*2f3d0*/  STL [R1+0x3a10], R42 ;  /* 0x003a102a01007387 */ /* 0x000fe80000100800 */
[----:B------:R-:W-:Y:S04]  /*2f3e0*/  STL [R1+0x3a0c], R43 ;  /* 0x003a0c2b01007387 */ /* 0x000fe80000100800 */
[----:B------:R-:W-:Y:S04]  /*2f3f0*/  STL [R1+0x3a14], R38 ;  /* 0x003a142601007387 */ /* 0x000fe80000100800 */
[----:B------:R-:W-:Y:S04]  /*2f400*/  STL [R1+0x3a00], R39 ;  /* 0x003a002701007387 */ /* 0x000fe80000100800 */
[----:B------:R-:W-:Y:S04]  /*2f410*/  STL [R1+0x3a18], R34 ;  /* 0x003a182201007387 */ /* 0x000fe80000100800 */
[----:B------:R-:W-:Y:S04]  /*2f420*/  LDS R72, [R0+UR6] ;  /* 0x0000000600487984 */ /* 0x000fe80008000800 */
[----:B------:R-:W-:Y:S04]  /*2f430*/  LDS R74, [R0+UR6+0x1000] ;  /* 0x00100006004a7984 */ /* 0x000fe80008000800 */
[----:B------:R-:W-:Y:S04]  /*2f440*/  LDS R73, [R6+UR6] ;  /* 0x0000000606497984 */ /* 0x000fe80008000800 */
[----:B------:R-:W-:Y:S04]  /*2f450*/  LDS R75, [R6+UR6+0x1000] ;  /* 0x00100006064b7984 */ /* 0x000fe80008000800 */
[----:B------:R-:W3:Y:S04]  /*2f460*/  LDSM.16.M88.4 R60, [R252+UR6+0x21000] ;  /* 0x02100006fc3c783b */ /* 0x000ee80008000200 */
        /* <DEDUP_REMOVED lines=16> */
[----:B------:R-:W4:Y:S04]  /*2f570*/  LDL.LU.64 R168, [R1+0x570] ;  /* 0x0005700001a87983 */ /* 0x000f280000300a00 */
[----:B------:R-:W4:Y:S01]  /*2f580*/  LDL.LU.64 R170, [R1+0x578] ;  /* 0x0005780001aa7983 */ /* 0x000f220000300a00 */
[----:B---3--:R-:W-:Y:S03]  /*2f590*/  HMMA.1688.F32.TF32 R76, R72, R60, R76 ;  /* 0x0000003c484c723c */ /* 0x008fe6000008104c */
[----:B------:R-:W2:Y:S04]  /*2f5a0*/  LDSM.16.M88.4 R64, [R252+UR6+0x20000] ;  /* 0x02000006fc40783b */ /* 0x000ea80008000200 */
[----:B------:R-:W4:Y:S04]  /*2f5b0*/  LDSM.16.M88.4 R56, [R252+UR6+0x22000] ;  /* 0x02200006fc38783b */ /* 0x000f280008000200 */
[----:B------:R-:W1:Y:S04]  /*2f5c0*/  LDSM.16.M88.4 R52, [R252+UR6+0x23000] ;  /* 0x02300006fc34783b */ /* 0x000e680008000200 */
[----:B------:R-:W3:Y:S04]  /*2f5d0*/  LDSM.16.M88.4 R48, [R252+UR6+0x24000] ;  /* 0x02400006fc30783b */ /* 0x000ee80008000200 */
[----:B------:R-:W-:Y:S01]  /*2f5e0*/  MOV R200, R76 ;  /* 0x0000004c00c87202 */ /* 0x000fe20000000f00 */
[----:B------:R-:W-:Y:S01]  /*2f5f0*/  IMAD.MOV.U32 R201, RZ, RZ, R77 ;  /* 0x000000ffffc97224 */ /* 0x000fe200078e004d */
[----:B------:R-:W-:Y:S01]  /*2f600*/  LDS R68, [R7+UR6] ;  /* 0x0000000607447984 */ /* 0x000fe20008000800 */
[----:B------:R-:W-:-:S02]  /*2f610*/  IMAD.MOV.U32 R202, RZ, RZ, R78 ;  /* 0x000000ffffca7224 */ /* 0x000fc400078e004e */
[----:B------:R-:W-:Y:S01]  /*2f620*/  IMAD.MOV.U32 R203, RZ, RZ, R79 ;  /* 0x000000ffffcb7224 */ /* 0x000fe200078e004f */
[----:B------:R-:W3:Y:S04]  /*2f630*/  LDL.LU.64 R76, [R1+0x560] ;  /* 0x00056000014c7983 */ /* 0x000ee80000300a00 */
[----:B------:R-:W3:Y:S04]  /*2f640*/  LDL.LU.64 R78, [R1+0x568] ;  /* 0x00056800014e7983 */ /* 0x000ee80000300a00 */
[----:B------:R-:W-:Y:S04]  /*2f650*/  LDS R70, [R7+UR6+0x1000] ;  /* 0x0010000607467984 */ /* 0x000fe80008000800 */
[----:B------:R-:W-:Y:S04]  /*2f660*/  LDS R69, [R211+UR6] ;  /* 0x00000006d3457984 */ /* 0x000fe80008000800 */
[----:B------:R-:W3:Y:S01]  /*2f670*/  LDS R71, [R211+UR6+0x1000] ;  /* 0x00100006d3477984 */ /* 0x000ee20008000800 */
[C---:B--2---:R-:W-:Y:S03]  /*2f680*/  HMMA.1688.F32.TF32 R92, R72.reuse, R64, R92 ;  /* 0x00000040485c723c */ /* 0x044fe6000008105c */
[----:B------:R-:W-:Y:S04]  /*2f690*/  LDS R209, [R211+UR6+0x380] ;  /* 0x00038006d3d17984 */ /* 0x000fe80008000800 */
[----:B------:R-:W-:Y:S01]  /*2f6a0*/  LDS R208, [R7+UR6+0x380] ;  /* 0x0003800607d07984 */ /* 0x000fe20008000800 */
[----:B----4-:R-:W-:Y:S03]  /*2f6b0*/  HMMA.1688.F32.TF32 R156, R72, R56, R156 ;  /* 0x00000038489c723c */ /* 0x010fe6000008109c */
[----:B------:R-:W-:Y:S08]  /*2f6c0*/  LDS R210, [R7+UR6+0x1380] ;  /* 0x0013800607d27984 */ /* 0x000ff00008000800 */
[----:B------:R-:W-:-:S02]  /*2f6d0*/  IMAD.MOV.U32 R196, RZ, RZ, R92 ;  /* 0x000000ffffc47224 */ /* 0x000fc400078e005c */
[----:B------:R-:W-:Y:S02]  /*2f6e0*/  IMAD.MOV.U32 R197, RZ, RZ, R93 ;  /* 0x000000ffffc57224 */ /* 0x000fe400078e005d */
[----:B------:R-:W-:Y:S01]  /*2f6f0*/  IMAD.MOV.U32 R198, RZ, RZ, R94 ;  /* 0x000000ffffc67224 */ /* 0x000fe200078e005e */
[----:B------:R-:W2:Y:S01]  /*2f700*/  LDL.LU.64 R92, [R1+0x550] ;  /* 0x00055000015c7983 */ /* 0x000ea20000300a00 */
[----:B------:R-:W-:-:S03]  /*2f710*/  IMAD.MOV.U32 R199, RZ, RZ, R95 ;  /* 0x000000ffffc77224 */ /* 0x000fc600078e005f */
[----:B------:R-:W2:Y:S01]  /*2f720*/  LDL.LU.64 R94, [R1+0x558] ;  /* 0x00055800015e7983 */ /* 0x000ea20000300a00 */
[----:B-1----:R-:W-:Y:S03]  /*2f730*/  HMMA.1688.F32.TF32 R80, R72, R52, R80 ;  /* 0x000000344850723c */ /* 0x002fe60000081050 */
[----:B------:R-:W4:Y:S01]  /*2f740*/  LDL.LU.64 R176, [R1+0x540] ;  /* 0x0005400001b07983 */ /* 0x000f220000300a00 */
[----:B------:R-:W-:-:S03]  /*2f750*/  IMAD.MOV.U32 R204, RZ, RZ, R156 ;  /* 0x000000ffffcc7224 */ /* 0x000fc600078e009c */
[----:B------:R-:W4:Y:S01]  /*2f760*/  LDL.LU.64 R178, [R1+0x548] ;  /* 0x0005480001b27983 */ /* 0x000f220000300a00 */
[----:B------:R-:W-:-:S03]  /*2f770*/  IMAD.MOV.U32 R205, RZ, RZ, R157 ;  /* 0x000000ffffcd7224 */ /* 0x000fc600078e009d */
[----:B------:R-:W4:Y:S01]  /*2f780*/  LDL.LU.64 R172, [R1+0x530] ;  /* 0x0005300001ac7983 */ /* 0x000f220000300a00 */
[----:B------:R-:W-:-:S03]  /*2f790*/  IMAD.MOV.U32 R206, RZ, RZ, R158 ;  /* 0x000000ffffce7224 */ /* 0x000fc600078e009e */
[----:B------:R-:W4:Y:S01]  /*2f7a0*/  LDL.LU.64 R174, [R1+0x538] ;  /* 0x0005380001ae7983 */ /* 0x000f220000300a00 */
[----:B------:R-:W-:-:S03]  /*2f7b0*/  IMAD.MOV.U32 R207, RZ, RZ, R159 ;  /* 0x000000ffffcf7224 */ /* 0x000fc600078e009f */
[----:B------:R-:W4:Y:S01]  /*2f7c0*/  LDL.LU.64 R156, [R1+0x520] ;  /* 0x00052000019c7983 */ /* 0x000f220000300a00 */
[----:B------:R-:W-:Y:S02]  /*2f7d0*/  IMAD.MOV.U32 R223, RZ, RZ, R80 ;  /* 0x000000ffffdf7224 */ /* 0x000fe400078e0050 */
[----:B------:R-:W-:Y:S01]  /*2f7e0*/  IMAD.MOV.U32 R222, RZ, RZ, R81 ;  /* 0x000000ffffde7224 */ /* 0x000fe200078e0051 */
[----:B------:R-:W4:Y:S01]  /*2f7f0*/  LDL.LU.64 R158, [R1+0x528] ;  /* 0x00052800019e7983 */ /* 0x000f220000300a00 */
[----:B------:R-:W-:Y:S02]  /*2f800*/  IMAD.MOV.U32 R221, RZ, RZ, R82 ;  /* 0x000000ffffdd7224 */ /* 0x000fe400078e0052 */
[----:B------:R-:W-:Y:S01]  /*2f810*/  IMAD.MOV.U32 R220, RZ, RZ, R83 ;  /* 0x000000ffffdc7224 */ /* 0x000fe200078e0053 */
[----:B------:R-:W4:Y:S04]  /*2f820*/  LDL.LU.64 R80, [R1+0x510] ;  /* 0x0005100001507983 */ /* 0x000f280000300a00 */
[----:B------:R-:W4:Y:S01]  /*2f830*/  LDL.LU.64 R82, [R1+0x518] ;  /* 0x0005180001527983 */ /* 0x000f220000300a00 */
[----:B---3--:R-:W-:-:S15]  /*2f840*/  HMMA.1688.F32.TF32 R168, R72, R48, R168 ;  /* 0x0000003048a8723c */ /* 0x008fde00000810a8 */
[----:B------:R-:W-:-:S04]  /*2f850*/  NOP ;  /* 0x0000000000007918 */ /* 0x000fc80000000000 */
[----:B------:R-:W-:Y:S01]  /*2f860*/  IMAD.MOV.U32 R224, RZ, RZ, R168 ;  /* 0x000000ffffe07224 */ /* 0x000fe200078e00a8 */
[----:B------:R-:W-:Y:S01]  /*2f870*/  MOV R227, R171 ;  /* 0x000000ab00e37202 */ /* 0x000fe20000000f00 */
[----:B------:R-:W-:Y:S02]  /*2f880*/  IMAD.MOV.U32 R225, RZ, RZ, R169 ;  /* 0x000000ffffe17224 */ /* 0x000fe400078e00a9 */
[----:B------:R-:W-:Y:S01]  /*2f890*/  IMAD.MOV.U32 R226, RZ, RZ, R170 ;  /* 0x000000ffffe27224 */ /* 0x000fe200078e00aa */
[----:B------:R-:W3:Y:S04]  /*2f8a0*/  LDL.LU.64 R168, [R1+0x500] ;  /* 0x0005000001a87983 */ /* 0x000ee80000300a00 */
[----:B------:R-:W3:Y:S01]  /*2f8b0*/  LDL.LU.64 R170, [R1+0x508] ;  /* 0x0005080001aa7983 */ /* 0x000ee20000300a00 */
[----:B------:R-:W-:Y:S03]  /*2f8c0*/  HMMA.1688.F32.TF32 R180, R72, R44, R76 ;  /* 0x0000002c48b4723c */ /* 0x000fe6000008104c */
[----:B------:R-:W3:Y:S04]  /*2f8d0*/  LDL.LU.64 R76, [R1+0x4f0] ;  /* 0x0004f000014c7983 */ /* 0x000ee80000300a00 */
[----:B------:R-:W3:-:S12]  /*2f8e0*/  LDL.LU.64 R78, [R1+0x4f8] ;  /* 0x0004f800014e7983 */ /* 0x000ed80000300a00 */
[----:B------:R-:W-:Y:S04]  /*2f8f0*/  STL.64 [R1+0x1230], R180 ;  /* 0x001230b401007387 */ /* 0x000fe80000100a00 */
[----:B------:R2:W-:Y:S02]  /*2f900*/  STL.64 [R1+0x1238], R182 ;  /* 0x001238b601007387 */ /* 0x0005e40000100a00 */
[----:B--2---:R-:W-:Y:S02]  /*2f910*/  HMMA.1688.F32.TF32 R180, R72, R40, R92 ;  /* 0x0000002848b4723c */ /* 0x004fe4000008105c */
[----:B------:R-:W2:Y:S04]  /*2f920*/  LDL.LU.64 R92, [R1+0x4e0] ;  /* 0x0004e000015c7983 */ /* 0x000ea80000300a00 */
[----:B------:R-:W2:-:S13]  /*2f930*/  LDL.LU.64 R94, [R1+0x4e8] ;  /* 0x0004e800015e7983 */ /* 0x000e9a0000300a00 */
[----:B------:R-:W-:Y:S04]  /*2f940*/  STL.64 [R1+0x1210], R180 ;  /* 0x001210b401007387 */ /* 0x000fe80000100a00 */
[----:B------:R4:W-:Y:S02]  /*2f950*/  STL.64 [R1+0x1218], R182 ;  /* 0x001218b601007387 */ /* 0x0009e40000100a00 */
[C---:B----4-:R-:W-:Y:S08]  /*2f960*/  HMMA.1688.F32.TF32 R180, R72.reuse, R36, R176 ;  /* 0x0000002448b4723c */ /* 0x050ff000000810b0 */
[C---:B------:R-:W-:Y:S08]  /*2f970*/  HMMA.1688.F32.TF32 R176, R72.reuse, R32, R172 ;  /* 0x0000002048b0723c */ /* 0x040ff000000810ac */
[C---:B------:R-:W-:Y:S08]  /*2f980*/  HMMA.1688.F32.TF32 R172, R72.reuse, R28, R156 ;  /* 0x0000001c48ac723c */ /* 0x040ff0000008109c */
[C---:B------:R-:W-:Y:S01]  /*2f990*/  HMMA.1688.F32.TF32 R80, R72.reuse, R24, R80 ;  /* 0x000000184850723c */ /* 0x040fe20000081050 */
[----:B------:R-:W-:Y:S04]  /*2f9a0*/  STL.64 [R1+0x1200], R180 ;  /* 0x001200b401007387 */ /* 0x000fe80000100a00 */
[----:B------:R-:W-:Y:S04]  /*2f9b0*/  STL.64 [R1+0x1208], R182 ;  /* 0x001208b601007387 */ /* 0x000fe80000100a00 */
[----:B------:R-:W-:Y:S04]  /*2f9c0*/  STL.64 [R1+0x11e0], R176 ;  /* 0x0011e0b001007387 */ /* 0x000fe80000100a00 */
[----:B------:R-:W-:Y:S04]  /*2f9d0*/  STL.64 [R1+0x11e8], R178 ;  /* 0x0011e8b201007387 */ /* 0x000fe80000100a00 */
[----:B------:R-:W4:Y:S04]  /*2f9e0*/  LDL.LU.64 R156, [R1+0x4d0] ;  /* 0x0004d000019c7983 */ /* 0x000f280000300a00 */
[----:B------:R-:W-:Y:S04]  /*2f9f0*/  STL.64 [R1+0x11c0], R172 ;  /* 0x0011c0ac01007387 */ /* 0x000fe80000100a00 */
[----:B------:R-:W-:Y:S04]  /*2fa00*/  STL.64 [R1+0x11c8], R174 ;  /* 0x0011c8ae01007387 */ /* 0x000fe80000100a00 */
[----:B------:R-:W4:Y:S04]  /*2fa10*/  LDL.LU.64 R158, [R1+0x4d8] ;  /* 0x0004d800019e7983 */ /* 0x000f280000300a00 */
[----:B------:R1:W-:Y:S04]  /*2fa20*/  STL.64 [R1+0x1190], R80 ;  /* 0x0011905001007387 */ /* 0x0003e80000100a00 */
[----:B------:R1:W-:Y:S04]  /*2fa30*/  STL.64 [R1+0x1198], R82 ;  /* 0x0011985201007387 */ /* 0x0003e80000100a00 */
[----:B-1----:R-:W4:Y:S04]  /*2fa40*/  LDL.LU.64 R80, [R1+0x2a0] ;  /* 0x0002a00001507983 */ /* 0x002f280000300a00 */
[----:B------:R-:W4:Y:S01]  /*2fa50*/  LDL.LU.64 R82, [R1+0x2a8] ;  /* 0x0002a80001527983 */ /* 0x000f220000300a00 */
[----:B---3--:R-:W-:-:S15]  /*2fa60*/  HMMA.1688.F32.TF32 R168, R72, R20, R168 ;  /* 0x0000001448a8723c */ /* 0x008fde00000810a8 */
[----:B------:R-:W-:-:S04]  /*2fa70*/  NOP ;  /* 0x0000000000007918 */ /* 0x000fc80000000000 */
[----:B------:R-:W-:Y:S02]  /*2fa80*/  IMAD.MOV.U32 R243, RZ, RZ, R171 ;  /* 0x000000fffff37224 */ /* 0x000fe400078e00ab */
[----:B------:R-:W-:Y:S01]  /*2fa90*/  IMAD.MOV.U32 R242, RZ, RZ, R170 ;  /* 0x000000fffff27224 */ /* 0x000fe200078e00aa */
[----:B------:R1:W-:Y:S04]  /*2faa0*/  STL.64 [R1+0x1170], R168 ;  /* 0x001170a801007387 */ /* 0x0003e80000100a00 */
[----:B------:R3:W-:Y:S04]  /*2fab0*/  STL [R1+0x3a54], R243 ;  /* 0x003a54f301007387 */ /* 0x0007e80000100800 */
[----:B------:R2:W-:Y:S01]  /*2fac0*/  STL [R1+0x3a50], R242 ;  /* 0x003a50f201007387 */ /* 0x0005e20000100800 */
[C---:B-1----:R-:W-:Y:S03]  /*2fad0*/  HMMA.1688.F32.TF32 R168, R72.reuse, R16, R76 ;  /* 0x0000001048a8723c */ /* 0x042fe6000008104c */
[----:B------:R-:W4:Y:S04]  /*2fae0*/  LDL.LU.64 R76, [R1+0x4c0] ;  /* 0x0004c000014c7983 */ /* 0x000f280000300a00 */
[----:B------:R-:W4:Y:S01]  /*2faf0*/  LDL.LU.64 R78, [R1+0x4c8] ;  /* 0x0004c800014e7983 */ /* 0x000f220000300a00 */
[----:B--2---:R-:W-:Y:S11]  /*2fb00*/  HMMA.1688.F32.TF32 R92, R72, R12, R92 ;  /* 0x0000000c485c723c */ /* 0x004ff6000008105c */
[----:B------:R-:W-:Y:S04]  /*2fb10*/  STL.64 [R1+0x1140], R168 ;  /* 0x001140a801007387 */ /* 0x000fe80000100a00 */
[----:B------:R-:W-:Y:S04]  /*2fb20*/  STL.64 [R1+0x1148], R170 ;  /* 0x001148aa01007387 */ /* 0x000fe80000100a00 */
[----:B------:R1:W-:Y:S01]  /*2fb30*/  STL.64 [R1+0x1130], R92 ;  /* 0x0011305c01007387 */ /* 0x0003e20000100a00 */
[----:B---3--:R-:W-:-:S02]  /*2fb40*/  IMAD.MOV.U32 R243, RZ, RZ, R94 ;  /* 0x000000fffff37224 */ /* 0x008fc400078e005e */
[----:B------:R-:W-:Y:S01]  /*2fb50*/  IMAD.MOV.U32 R242, RZ, RZ, R95 ;  /* 0x000000fffff27224 */ /* 0x000fe200078e005f */
[----:B-1----:R-:W2:Y:S04]  /*2fb60*/  LDL.LU.64 R92, [R1+0x4b0] ;  /* 0x0004b000015c7983 */ /* 0x002ea80000300a00 */
[----:B------:R-:W2:Y:S04]  /*2fb70*/  LDL.LU.64 R94, [R1+0x4b8] ;  /* 0x0004b800015e7983 */ /* 0x000ea80000300a00 */
[----:B------:R-:W-:Y:S04]  /*2fb80*/  STL [R1+0x3a5c], R242 ;  /* 0x003a5cf201007387 */ /* 0x000fe80000100800 */
[----:B------:R-:W-:Y:S01]  /*2fb90*/  STL [R1+0x3a58], R243 ;  /* 0x003a58f301007387 */ /* 0x000fe20000100800 */
[C---:B----4-:R-:W-:Y:S08]  /*2fba0*/  HMMA.1688.F32.TF32 R156, R72.reuse, R8, R156 ;  /* 0x00000008489c723c */ /* 0x050ff0000008109c */
[----:B------:R-:W-:Y:S11]  /*2fbb0*/  HMMA.1688.F32.TF32 R80, R72, R240, R80 ;  /* 0x000000f04850723c */ /* 0x000ff60000081050 */
[----:B------:R-:W-:Y:S04]  /*2fbc0*/  STL.64 [R1+0x1110], R156 ;  /* 0x0011109c01007387 */ /* 0x000fe80000100a00 */
[----:B------:R-:W-:Y:S04]  /*2fbd0*/  STL.64 [R1+0x1118], R158 ;  /* 0x0011189e01007387 */ /* 0x000fe80000100a00 */
[----:B------:R-:W-:Y:S04]  /*2fbe0*/  LDS R72, [R0+UR6+0x80] ;  /* 0x0000800600487984 */ /* 0x000fe80008000800 */
[----:B------:R-:W-:Y:S04]  /*2fbf0*/  LDS R74, [R0+UR6+0x1080] ;  /* 0x00108006004a7984 */ /* 0x000fe80008000800 */
[----:B------:R-:W-:Y:S01]  /*2fc00*/  LDS R73, [R6+UR6+0x80] ;  /* 0x0000800606497984 */ /* 0x000fe20008000800 */
[----:B------:R-:W-:-:S02]  /*2fc10*/  IMAD.MOV.U32 R10, RZ, RZ, R80 ;  /* 0x000000ffff0a7224 */ /* 0x000fc400078e0050 */
[----:B------:R-:W-:Y:S01]  /*2fc20*/  IMAD.MOV.U32 R11, RZ, RZ, R81 ;  /* 0x000000ffff0b7224 */ /* 0x000fe200078e0051 */
[----:B------:R-:W1:Y:S01]  /*2fc30*/  LDS R75, [R6+UR6+0x1080] ;  /* 0x00108006064b7984 */ /* 0x000e620008000800 */
[----:B------:R-:W-:Y:S02]  /*2fc40*/  IMAD.MOV.U32 R14, RZ, RZ, R82 ;  /* 0x000000ffff0e7224 */ /* 0x000fe400078e0052 */
[----:B------:R-:W-:Y:S01]  /*2fc50*/  IMAD.MOV.U32 R15, RZ, RZ, R83 ;  /* 0x000000ffff0f7224 */ /* 0x000fe200078e0053 */
[----:B------:R-:W3:Y:S04]  /*2fc60*/  LDL.LU.64 R80, [R1+0x4a0] ;  /* 0x0004a00001507983 */ /* 0x000ee80000300a00 */
[----:B------:R-:W3:Y:S04]  /*2fc70*/  LDL.LU.64 R82, [R1+0x4a8] ;  /* 0x0004a80001527983 */ /* 0x000ee80000300a00 */
[----:B------:R-:W-:Y:S04]  /*2fc80*/  STL [R1+0x3a6c], R15 ;  /* 0x003a6c0f01007387 */ /* 0x000fe80000100800 */
[----:B------:R-:W-:Y:S04]  /*2fc90*/  STL [R1+0x3a68], R14 ;  /* 0x003a680e01007387 */ /* 0x000fe80000100800 */
[----:B------:R4:W-:Y:S04]  /*2fca0*/  STL [R1+0x3a64], R11 ;  /* 0x003a640b01007387 */ /* 0x0009e80000100800 */
[----:B------:R1:W-:Y:S01]  /*2fcb0*/  STL [R1+0x3a60], R10 ;  /* 0x003a600a01007387 */ /* 0x0003e20000100800 */
[----:B------:R-:W-:-:S15]  /*2fcc0*/  HMMA.1688.F32.TF32 R76, R68, R64, R76 ;  /* 0x00000040444c723c */ /* 0x000fde000008104c */
[----:B------:R-:W-:-:S04]  /*2fcd0*/  NOP ;  /* 0x0000000000007918 */ /* 0x000fc80000000000 */
[----:B------:R-:W-:Y:S02]  /*2fce0*/  IMAD.MOV.U32 R26, RZ, RZ, R76 ;  /* 0x000000ffff1a7224 */ /* 0x000fe400078e004c */
[----:B------:R-:W-:Y:S02]  /*2fcf0*/  IMAD.MOV.U32 R27, RZ, RZ, R77 ;  /* 0x000000ffff1b7224 */ /* 0x000fe400078e004d */
[----:B------:R-:W-:Y:S01]  /*2fd00*/  IMAD.MOV.U32 R30, RZ, RZ, R78 ;  /* 0x000000ffff1e7224 */ /* 0x000fe200078e004e */
[----:B------:R-:W4:Y:S01]  /*2fd10*/  LDL.LU.64 R76, [R1+0x490] ;  /* 0x00049000014c7983 */ /* 0x000f220000300a00 */
[----:B------:R-:W-:-:S03]  /*2fd20*/  IMAD.MOV.U32 R34, RZ, RZ, R79 ;  /* 0x000000ffff227224 */ /* 0x000fc600078e004f */
[----:B------:R-:W4:Y:S01]  /*2fd30*/  LDL.LU.64 R78, [R1+0x498] ;  /* 0x00049800014e7983 */ /* 0x000f220000300a00 */
[----:B--2---:R-:W-:Y:S03]  /*2fd40*/  HMMA.1688.F32.TF32 R92, R68, R60, R92 ;  /* 0x0000003c445c723c */ /* 0x004fe6000008105c */
[----:B------:R-:W-:Y:S04]  /*2fd50*/  STL [R1+0x3a7c], R34 ;  /* 0x003a7c2201007387 */ /* 0x000fe80000100800 */
[----:B------:R-:W-:Y:S04]  /*2fd60*/  STL [R1+0x3a78], R30 ;  /* 0x003a781e01007387 */ /* 0x000fe80000100800 */
[----:B------:R-:W-:Y:S04]  /*2fd70*/  STL [R1+0x3a74], R27 ;  /* 0x003a741b01007387 */ /* 0x000fe80000100800 */
[----:B------:R2:W-:Y:S04]  /*2fd80*/  STL [R1+0x3a70], R26 ;  /* 0x003a701a01007387 */ /* 0x0005e80000100800 */
[----:B------:R-:W-:Y:S01]  /*2fd90*/  IMAD.MOV.U32 R18, RZ, RZ, R92 ;  /* 0x000000ffff127224 */ /* 0x000fe200078e005c */
[----:B------:R-:W-:Y:S01]  /*2fda0*/  MOV R22, R94 ;  /* 0x0000005e00167202 */ /* 0x000fe20000000f00 */
[----:B------:R-:W-:-:S02]  /*2fdb0*/  IMAD.MOV.U32 R19, RZ, RZ, R93 ;  /* 0x000000ffff137224 */ /* 0x000fc400078e005d */
[----:B------:R-:W-:Y:S01]  /*2fdc0*/  IMAD.MOV.U32 R23, RZ, RZ, R95 ;  /* 0x000000ffff177224 */ /* 0x000fe200078e005f */
[----:B------:R-:W2:Y:S04]  /*2fdd0*/  LDL.LU.64 R92, [R1+0x480] ;  /* 0x00048000015c7983 */ /* 0x000ea80000300a00 */
[----:B------:R-:W2:Y:S04]  /*2fde0*/  LDL.LU.64 R94, [R1+0x488] ;  /* 0x00048800015e7983 */ /* 0x000ea80000300a00 */
[----:B------:R-:W-:Y:S04]  /*2fdf0*/  STL [R1+0x3a8c], R23 ;  /* 0x003a8c1701007387 */ /* 0x000fe80000100800 */
[----:B------:R-:W-:Y:S04]  /*2fe00*/  STL [R1+0x3a88], R22 ;  /* 0x003a881601007387 */ /* 0x000fe80000100800 */
[----:B------:R-:W-:Y:S04]  /*2fe10*/  STL [R1+0x3a84], R19 ;  /* 0x003a841301007387 */ /* 0x000fe80000100800 */
[----:B------:R1:W-:Y:S01]  /*2fe20*/  STL [R1+0x3a80], R18 ;  /* 0x003a801201007387 */ /* 0x0003e20000100800 */
[----:B---3--:R-:W-:-:S15]  /*2fe30*/  HMMA.1688.F32.TF32 R80, R68, R56, R80 ;  /* 0x000000384450723c */ /* 0x008fde0000081050 */
[----:B------:R-:W-:-:S04]  /*2fe40*/  NOP ;  /* 0x0000000000007918 */ /* 0x000fc80000000000 */
[----:B----4-:R-:W-:Y:S02]  /*2fe50*/  IMAD.MOV.U32 R11, RZ, RZ, R80 ;  /* 0x000000ffff0b7224 */ /* 0x010fe400078e0050 */
[----:B-1----:R-:W-:Y:S02]  /*2fe60*/  IMAD.MOV.U32 R10, RZ, RZ, R81 ;  /* 0x000000ffff0a7224 */ /* 0x002fe400078e0051 */
[----:B------:R-:W-:Y:S01]  /*2fe70*/  IMAD.MOV.U32 R242, RZ, RZ, R82 ;  /* 0x000000fffff27224 */ /* 0x000fe200078e0052 */
[----:B------:R-:W3:Y:S01]  /*2fe80*/  LDL.LU.64 R80, [R1+0x470] ;  /* 0x0004700001507983 */ /* 0x000ee20000300a00 */
[----:B------:R-:W-:-:S03]  /*2fe90*/  IMAD.MOV.U32 R243, RZ, RZ, R83 ;  /* 0x000000fffff37224 */ /* 0x000fc600078e0053 */
        /* <DEDUP_REMOVED lines=16> */
[----:B------:R2:W-:Y:S04]  /*2ffa0*/  STL [R1+0x3aa4], R42 ;  /* 0x003aa42a01007387 */ /* 0x0005e80000100800 */
[----:B------:R1:W-:Y:S04]  /*2ffb0*/  STL [R1+0x3aa0], R38 ;  /* 0x003aa02601007387 */ /* 0x0003e80000100800 */
[----:B------:R-:W2:Y:S01]  /*2ffc0*/  LDL.LU.64 R184, [R1+0x450] ;  /* 0x0004500001b87983 */ /* 0x000ea20000300a00 */
[----:B------:R-:W-:-:S02]  /*2ffd0*/  IMAD.MOV.U32 R14, RZ, RZ, R95 ;  /* 0x000000ffff0e7224 */ /* 0x000fc400078e005f */
[----:B------:R-:W-:Y:S01]  /*2ffe0*/  IMAD.MOV.U32 R15, RZ, RZ, R94 ;  /* 0x000000ffff0f7224 */ /* 0x000fe200078e005e */
[----:B------:R-:W2:Y:S01]  /*2fff0*/  LDL.LU.64 R186, [R1+0x458] ;  /* 0x0004580001ba7983 */ /* 0x000ea20000300a00 */
[----:B------:R-:W-:Y:S02]  /*30000*/  IMAD.MOV.U32 R26, RZ, RZ, R93 ;  /* 0x000000ffff1a7224 */ /* 0x000fe400078e005d */
[----:B------:R-:W-:Y:S01]  /*30010*/  IMAD.MOV.U32 R27, RZ, RZ, R92 ;  /* 0x000000ffff1b7224 */ /* 0x000fe200078e005c */
[----:B------:R-:W-:Y:S04]  /*30020*/  STL [R1+0x3abc], R14 ;  /* 0x003abc0e01007387 */ /* 0x000fe80000100800 */
[----:B------:R-:W-:Y:S04]  /*30030*/  STL [R1+0x3ab8], R15 ;  /* 0x003ab80f01007387 */ /* 0x000fe80000100800 */
[----:B------:R1:W-:Y:S04]  /*30040*/  STL [R1+0x3ab4], R26 ;  /* 0x003ab41a01007387 */ /* 0x0003e80000100800 */
[----:B------:R1:W-:Y:S04]  /*30050*/  STL [R1+0x3ab0], R27 ;  /* 0x003ab01b01007387 */ /* 0x0003e80000100800 */
[----:B------:R-:W2:Y:S04]  /*30060*/  LDL.LU.64 R180, [R1+0x440] ;  /* 0x0004400001b47983 */ /* 0x000ea80000300a00 */
[----:B------:R-:W2:Y:S04]  /*30070*/  LDL.LU.64 R182, [R1+0x448] ;  /* 0x0004480001b67983 */ /* 0x000ea80000300a00 */
[----:B------:R-:W2:Y:S04]  /*30080*/  LDL.LU.64 R176, [R1+0x430] ;  /* 0x0004300001b07983 */ /* 0x000ea80000300a00 */
[----:B------:R-:W2:Y:S04]  /*30090*/  LDL.LU.64 R178, [R1+0x438] ;  /* 0x0004380001b27983 */ /* 0x000ea80000300a00 */
[----:B------:R-:W2:Y:S04]  /*300a0*/  LDL.LU.64 R172, [R1+0x420] ;  /* 0x0004200001ac7983 */ /* 0x000ea80000300a00 */
[----:B------:R-:W2:Y:S01]  /*300b0*/  LDL.LU.64 R174, [R1+0x428] ;  /* 0x0004280001ae7983 */ /* 0x000ea20000300a00 */
[----:B---3--:R-:W-:-:S15]  /*300c0*/  HMMA.1688.F32.TF32 R80, R68, R44, R80 ;  /* 0x0000002c4450723c */ /* 0x008fde0000081050 */
[----:B------:R-:W-:-:S04]  /*300d0*/  NOP ;  /* 0x0000000000007918 */ /* 0x000fc80000000000 */
[----:B------:R-:W-:Y:S01]  /*300e0*/  MOV R18, R81 ;  /* 0x0000005100127202 */ /* 0x000fe20000000f00 */
[----:B------:R-:W-:-:S04]  /*300f0*/  IMAD.MOV.U32 R19, RZ, RZ, R80 ;  /* 0x000000ffff137224 */ /* 0x000fc800078e0050 */
[----:B------:R3:W-:Y:S04]  /*30100*/  STL [R1+0x3ac4], R18 ;  /* 0x003ac41201007387 */ /* 0x0007e80000100800 */
[----:B------:R1:W-:Y:S04]  /*30110*/  STL [R1+0x3ac0], R19 ;  /* 0x003ac01301007387 */ /* 0x0003e80000100800 */
[----:B------:R-:W3:Y:S04]  /*30120*/  LDL.LU.64 R168, [R1+0x410] ;  /* 0x0004100001a87983 */ /* 0x000ee80000300a00 */
[----:B------:R-:W3:Y:S04]  /*30130*/  LDL.LU.64 R170, [R1+0x418] ;  /* 0x0004180001aa7983 */ /* 0x000ee80000300a00 */
[----:B------:R-:W3:Y:S04]  /*30140*/  LDL.LU.64 R156, [R1+0x400] ;  /* 0x00040000019c7983 */ /* 0x000ee80000300a00 */
[----:B------:R-:W3:Y:S01]  /*30150*/  LDL.LU.64 R158, [R1+0x408] ;  /* 0x00040800019e7983 */ /* 0x000ee20000300a00 */
[----:B------:R-:W-:-:S03]  /*30160*/  IMAD.MOV.U32 R34, RZ, RZ, R82 ;  /* 0x000000ffff227224 */ /* 0x000fc600078e0052 */
[----:B------:R-:W3:Y:S01]  /*30170*/  LDL.LU.64 R92, [R1+0x3f0] ;  /* 0x0003f000015c7983 */ /* 0x000ee20000300a00 */
[----:B------:R-:W-:-:S03]  /*30180*/  IMAD.MOV.U32 R30, RZ, RZ, R83 ;  /* 0x000000ffff1e7224 */ /* 0x000fc600078e0053 */
[----:B------:R-:W3:Y:S04]  /*30190*/  LDL.LU.64 R94, [R1+0x3f8] ;  /* 0x0003f800015e7983 */ /* 0x000ee80000300a00 */
[----:B------:R-:W3:Y:S04]  /*301a0*/  LDL.LU.64 R80, [R1+0x3e0] ;  /* 0x0003e00001507983 */ /* 0x000ee80000300a00 */
[----:B------:R-:W3:Y:S01]  /*301b0*/  LDL.LU.64 R82, [R1+0x3e8] ;  /* 0x0003e80001527983 */ /* 0x000ee20000300a00 */
[----:B----4-:R-:W-:-:S15]  /*301c0*/  HMMA.1688.F32.TF32 R76, R68, R40, R76 ;  /* 0x00000028444c723c */ /* 0x010fde000008104c */
[----:B------:R-:W-:-:S04]  /*301d0*/  NOP ;  /* 0x0000000000007918 */ /* 0x000fc80000000000 */
[----:B-1----:R-:W-:Y:S02]  /*301e0*/  IMAD.MOV.U32 R10, RZ, RZ, R76 ;  /* 0x000000ffff0a7224 */ /* 0x002fe400078e004c */
[----:B------:R-:W-:Y:S02]  /*301f0*/  IMAD.MOV.U32 R11, RZ, RZ, R77 ;  /* 0x000000ffff0b7224 */ /* 0x000fe400078e004d */
[----:B------:R-:W-:Y:S01]  /*30200*/  IMAD.MOV.U32 R23, RZ, RZ, R78 ;  /* 0x000000ffff177224 */ /* 0x000fe200078e004e */
[----:B------:R-:W4:Y:S01]  /*30210*/  LDL.LU.64 R76, [R1+0x290] ;  /* 0x00029000014c7983 */ /* 0x000f220000300a00 */
[----:B------:R-:W-:-:S03]  /*30220*/  IMAD.MOV.U32 R22, RZ, RZ, R79 ;  /* 0x000000ffff167224 */ /* 0x000fc600078e004f */
[----:B------:R-:W4:Y:S01]  /*30230*/  LDL.LU.64 R78, [R1+0x298] ;  /* 0x00029800014e7983 */ /* 0x000f220000300a00 */
[C---:B--2---:R-:W-:Y:S08]  /*30240*/  HMMA.1688.F32.TF32 R184, R68.reuse, R36, R184 ;  /* 0x0000002444b8723c */ /* 0x044ff000000810b8 */
[C---:B------:R-:W-:Y:S08]  /*30250*/  HMMA.1688.F32.TF32 R180, R68.reuse, R32, R180 ;  /* 0x0000002044b4723c */ /* 0x040ff000000810b4 */
[C---:B------:R-:W-:Y:S08]  /*30260*/  HMMA.1688.F32.TF32 R176, R68.reuse, R28, R176 ;  /* 0x0000001c44b0723c */ /* 0x040ff000000810b0 */
[----:B------:R-:W-:Y:S01]  /*30270*/  HMMA.1688.F32.TF32 R172, R68, R24, R172 ;  /* 0x0000001844ac723c */ /* 0x000fe200000810ac */
[----:B------:R-:W-:-:S02]  /*30280*/  IMAD.MOV.U32 R47, RZ, RZ, R184 ;  /* 0x000000ffff2f7224 */ /* 0x000fc400078e00b8 */
[----:B------:R-:W-:Y:S02]  /*30290*/  IMAD.MOV.U32 R39, RZ, RZ, R185 ;  /* 0x000000ffff277224 */ /* 0x000fe400078e00b9 */
[----:B------:R-:W-:Y:S02]  /*302a0*/  IMAD.MOV.U32 R35, RZ, RZ, R186 ;  /* 0x000000ffff237224 */ /* 0x000fe400078e00ba */
[----:B------:R-:W-:Y:S02]  /*302b0*/  IMAD.MOV.U32 R31, RZ, RZ, R187 ;  /* 0x000000ffff1f7224 */ /* 0x000fe400078e00bb */
[----:B------:R-:W-:Y:S02]  /*302c0*/  IMAD.MOV.U32 R42, RZ, RZ, R180 ;  /* 0x000000ffff2a7224 */ /* 0x000fe400078e00b4 */
[----:B------:R-:W-:Y:S01]  /*302d0*/  IMAD.MOV.U32 R38, RZ, RZ, R181 ;  /* 0x000000ffff267224 */ /* 0x000fe200078e00b5 */
[----:B------:R-:W-:Y:S01]  /*302e0*/  MOV R26, R176 ;  /* 0x000000b0001a7202 */ /* 0x000fe20000000f00 */
[----:B------:R-:W-:-:S02]  /*302f0*/  IMAD.MOV.U32 R243, RZ, RZ, R182 ;  /* 0x000000fffff37224 */ /* 0x000fc400078e00b6 */
[----:B------:R-:W-:Y:S02]  /*30300*/  IMAD.MOV.U32 R242, RZ, RZ, R183 ;  /* 0x000000fffff27224 */ /* 0x000fe400078e00b7 */
[----:B------:R-:W-:Y:S02]  /*30310*/  IMAD.MOV.U32 R27, RZ, RZ, R177 ;  /* 0x000000ffff1b7224 */ /* 0x000fe400078e00b1 */
[----:B------:R-:W-:Y:S02]  /*30320*/  IMAD.MOV.U32 R46, RZ, RZ, R178 ;  /* 0x000000ffff2e7224 */ /* 0x000fe400078e00b2 */
[----:B------:R-:W-:Y:S02]  /*30330*/  IMAD.MOV.U32 R43, RZ, RZ, R179 ;  /* 0x000000ffff2b7224 */ /* 0x000fe400078e00b3 */
[----:B---3--:R-:W-:Y:S02]  /*30340*/  IMAD.MOV.U32 R18, RZ, RZ, R172 ;  /* 0x000000ffff127224 */ /* 0x008fe400078e00ac */
[----:B------:R-:W-:-:S02]  /*30350*/  IMAD.MOV.U32 R19, RZ, RZ, R173 ;  /* 0x000000ffff137224 */ /* 0x000fc400078e00ad */
[----:B------:R-:W-:Y:S02]  /*30360*/  IMAD.MOV.U32 R14, RZ, RZ, R174 ;  /* 0x000000ffff0e7224 */ /* 0x000fe400078e00ae */
[----:B------:R-:W-:Y:S01]  /*30370*/  IMAD.MOV.U32 R15, RZ, RZ, R175 ;  /* 0x000000ffff0f7224 */ /* 0x000fe200078e00af */
[C---:B------:R-:W-:Y:S08]  /*30380*/  HMMA.1688.F32.TF32 R168, R68.reuse, R20, R168 ;  /* 0x0000001444a8723c */ /* 0x040ff000000810a8 */
[C---:B------:R-:W-:Y:S08]  /*30390*/  HMMA.1688.F32.TF32 R156, R68.reuse, R16, R156 ;  /* 0x00000010449c723c */ /* 0x040ff0000008109c */
[C---:B------:R-:W-:Y:S08]  /*303a0*/  HMMA.1688.F32.TF32 R92, R68.reuse, R12, R92 ;  /* 0x0000000c445c723c */ /* 0x040ff0000008105c */
[----:B------:R-:W-:Y:S03]  /*303b0*/  HMMA.1688.F32.TF32 R80, R68, R8, R80 ;  /* 0x000000084450723c */ /* 0x000fe60000081050 */
[----:B------:R1:W-:Y:S04]  /*303c0*/  STL.64 [R1+0xdd0], R156 ;  /* 0x000dd09c01007387 */ /* 0x0003e80000100a00 */
[----:B------:R2:W-:Y:S04]  /*303d0*/  STL.64 [R1+0xdd8], R158 ;  /* 0x000dd89e01007387 */ /* 0x0005e80000100a00 */
[----:B------:R3:W-:Y:S04]  /*303e0*/  STL.64 [R1+0xdc0], R92 ;  /* 0x000dc05c01007387 */ /* 0x0007e80000100a00 */
[----:B------:R1:W-:Y:S04]  /*303f0*/  STL.64 [R1+0xdc8], R94 ;  /* 0x000dc85e01007387 */ /* 0x0003e80000100a00 */
[----:B------:R-:W3:Y:S04]  /*30400*/  LDL.LU.64 R244, [R1+0x3d0] ;  /* 0x0003d00001f47983 */ /* 0x000ee80000300a00 */
[----:B------:R1:W-:Y:S04]  /*30410*/  STL.64 [R1+0xd90], R80 ;  /* 0x000d905001007387 */ /* 0x0003e80000100a00 */
[----:B------:R1:W-:Y:S04]  /*30420*/  STL.64 [R1+0xd98], R82 ;  /* 0x000d985201007387 */ /* 0x0003e80000100a00 */
[----:B------:R-:W3:Y:S01]  /*30430*/  LDL.LU.64 R246, [R1+0x3d8] ;  /* 0x0003d80001f67983 */ /* 0x000ee20000300a00 */
[----:B------:R-:W-:-:S02]  /*30440*/  IMAD.MOV.U32 R5, RZ, RZ, R168 ;  /* 0x000000ffff057224 */ /* 0x000fc400078e00a8 */
[----:B------:R-:W-:Y:S02]  /*30450*/  IMAD.MOV.U32 R4, RZ, RZ, R169 ;  /* 0x000000ffff047224 */ /* 0x000fe400078e00a9 */
[----:B------:R-:W-:Y:S02]  /*30460*/  IMAD.MOV.U32 R3, RZ, RZ, R170 ;  /* 0x000000ffff037224 */ /* 0x000fe400078e00aa */
[----:B------:R-:W-:Y:S01]  /*30470*/  IMAD.MOV.U32 R2, RZ, RZ, R171 ;  /* 0x000000ffff027224 */ /* 0x000fe200078e00ab */
[----:B----4-:R-:W-:-:S15]  /*30480*/  HMMA.1688.F32.TF32 R68, R68, R240, R76 ;  /* 0x000000f04444723c */ /* 0x010fde000008104c */
[----:B------:R-:W-:-:S04]  /*30490*/  NOP ;  /* 0x0000000000007918 */ /* 0x000fc80000000000 */
[----:B------:R-:W-:Y:S04]  /*304a0*/  STL.64 [R1+0xd50], R68 ;  /* 0x000d504401007387 */ /* 0x000fe80000100a00 */
[----:B------:R-:W-:Y:S04]  /*304b0*/  STL.64 [R1+0xd58], R70 ;  /* 0x000d584601007387 */ /* 0x000fe80000100a00 */
[----:B------:R-:W4:Y:S04]  /*304c0*/  LDL.LU.64 R236, [R1+0x3c0] ;  /* 0x0003c00001ec7983 */ /* 0x000f280000300a00 */
        /* <DEDUP_REMOVED lines=21> */
[----:B-1----:R-:W4:Y:S04]  /*30620*/  LDL.LU.64 R156, [R1+0x310] ;  /* 0x00031000019c7983 */ /* 0x002f280000300a00 */
[----:B--2---:R-:W2:Y:S04]  /*30630*/  LDL.LU.64 R158, [R1+0x318] ;  /* 0x00031800019e7983 */ /* 0x004ea80000300a00 */
[----:B---3--:R-:W3:Y:S04]  /*30640*/  LDL.LU.64 R92, [R1+0x300] ;  /* 0x00030000015c7983 */ /* 0x008ee80000300a00 */
[----:B------:R-:W3:Y:S04]  /*30650*/  LDL.LU.64 R94, [R1+0x308] ;  /* 0x00030800015e7983 */ /* 0x000ee80000300a00 */
[----:B------:R-:W3:Y:S04]  /*30660*/  LDL.LU.64 R80, [R1+0x2f0] ;  /* 0x0002f00001507983 */ /* 0x000ee80000300a00 */
[----:B------:R-:W3:Y:S04]  /*30670*/  LDL.LU.64 R82, [R1+0x2f8] ;  /* 0x0002f80001527983 */ /* 0x000ee80000300a00 */
[----:B------:R-:W3:Y:S04]  /*30680*/  LDL.LU.64 R76, [R1+0x280] ;  /* 0x00028000014c7983 */ /* 0x000ee80000300a00 */
[----:B------:R-:W3:Y:S04]  /*30690*/  LDL.LU.64 R78, [R1+0x288] ;  /* 0x00028800014e7983 */ /* 0x000ee80000300a00 */
[----:B------:R-:W-:Y:S04]  /*306a0*/  LDS R68, [R7+UR6+0x80] ;  /* 0x0000800607447984 */ /* 0x000fe80008000800 */
[----:B------:R-:W-:Y:S04]  /*306b0*/  LDS R70, [R7+UR6+0x1080] ;  /* 0x0010800607467984 */ /* 0x000fe80008000800 */
[----:B------:R-:W-:Y:S04]  /*306c0*/  LDS R69, [R211+UR6+0x80] ;  /* 0x00008006d3457984 */ /* 0x000fe80008000800 */
[----:B------:R-:W1:Y:S01]  /*306d0*/  LDS R71, [R211+UR6+0x1080] ;  /* 0x00108006d3477984 */ /* 0x000e620008000800 */
[----:B------:R-:W-:-:S15]  /*306e0*/  HMMA.1688.F32.TF32 R244, R72, R64, R244 ;  /* 0x0000004048f4723c */ /* 0x000fde00000810f4 */
[----:B------:R-:W-:-:S04]  /*306f0*/  NOP ;  /* 0x0000000000007918 */ /* 0x000fc80000000000 */
[----:B------:R1:W-:Y:S04]  /*30700*/  STL.64 [R1+0xd60], R244 ;  /* 0x000d60f401007387 */ /* 0x0003e80000100a00 */
[----:B------:R1:W-:Y:S01]  /*30710*/  STL.64 [R1+0xd68], R246 ;  /* 0x000d68f601007387 */ /* 0x0003e20000100a00 */
[C---:B----4-:R-:W-:Y:S08]  /*30720*/  HMMA.1688.F32.TF32 R236, R72.reuse, R60, R236 ;  /* 0x0000003c48ec723c */ /* 0x050ff000000810ec */
[C---:B------:R-:W-:Y:S08]  /*30730*/  HMMA.1688.F32.TF32 R232, R72.reuse, R56, R232 ;  /* 0x0000003848e8723c */ /* 0x040ff000000810e8 */
[C---:B------:R-:W-:Y:S08]  /*30740*/  HMMA.1688.F32.TF32 R216, R72.reuse, R52, R216 ;  /* 0x0000003448d8723c */ /* 0x040ff000000810d8 */
[C---:B------:R-:W-:Y:S08]  /*30750*/  HMMA.1688.F32.TF32 R212, R72.reuse, R48, R212 ;  /* 0x0000003048d4723c */ /* 0x040ff000000810d4 */
[C---:B------:R-:W-:Y:S08]  /*30760*/  HMMA.1688.F32.TF32 R192, R72.reuse, R44, R192 ;  /* 0x0000002c48c0723c */ /* 0x040ff000000810c0 */
[C---:B------:R-:W-:Y:S01]  /*30770*/  HMMA.1688.F32.TF32 R188, R72.reuse, R40, R188 ;  /* 0x0000002848bc723c */ /* 0x040fe200000810bc */
[----:B------:R4:W-:Y:S07]  /*30780*/  STL.64 [R1+0xd30], R236 ;  /* 0x000d30ec01007387 */ /* 0x0009ee0000100a00 */
        /* <DEDUP_REMOVED lines=9> */
[----:B------:R1:W-:Y:S04]  /*30820*/  STL.64 [R1+0xce8], R218 ;  /* 0x000ce8da01007387 */ /* 0x0003e80000100a00 */
[----:B------:R1:W-:Y:S03]  /*30830*/  STL.64 [R1+0xcc0], R212 ;  /* 0x000cc0d401007387 */ /* 0x0003e60000100a00 */
[C---:B--2---:R-:W-:Y:S01]  /*30840*/  HMMA.1688.F32.TF32 R156, R72.reuse, R16, R156 ;  /* 0x00000010489c723c */ /* 0x044fe2000008109c */
[----:B------:R2:W-:Y:S04]  /*30850*/  STL.64 [R1+0xcc8], R214 ;  /* 0x000cc8d601007387 */ /* 0x0005e80000100a00 */
[----:B------:R1:W-:Y:S03]  /*30860*/  STL.64 [R1+0xcb0], R192 ;  /* 0x000cb0c001007387 */ /* 0x0003e60000100a00 */
[C---:B---3--:R-:W-:Y:S01]  /*30870*/  HMMA.1688.F32.TF32 R92, R72.reuse, R12, R92 ;  /* 0x0000000c485c723c */ /* 0x048fe2000008105c */
[----:B------:R3:W-:Y:S04]  /*30880*/  STL.64 [R1+0xcb8], R194 ;  /* 0x000cb8c201007387 */ /* 0x0007e80000100a00 */
[----:B------:R1:W-:Y:S03]  /*30890*/  STL.64 [R1+0xc80], R188 ;  /* 0x000c80bc01007387 */ /* 0x0003e60000100a00 */
[C---:B------:R-:W-:Y:S01]  /*308a0*/  HMMA.1688.F32.TF32 R80, R72.reuse, R8, R80 ;  /* 0x000000084850723c */ /* 0x040fe20000081050 */
[----:B------:R1:W-:Y:S04]  /*308b0*/  STL.64 [R1+0xc88], R190 ;  /* 0x000c88be01007387 */ /* 0x0003e80000100a00 */
[----:B------:R1:W-:Y:S03]  /*308c0*/  STL.64 [R1+0xc70], R184 ;  /* 0x000c70b801007387 */ /* 0x0003e60000100a00 */
[----:B------:R-:W-:Y:S01]  /*308d0*/  HMMA.1688.F32.TF32 R72, R72, R240, R76 ;  /* 0x000000f04848723c */ /* 0x000fe2000008104c */
[----:B------:R1:W-:Y:S04]  /*308e0*/  STL.64 [R1+0xc78], R186 ;  /* 0x000c78ba01007387 */ /* 0x0003e80000100a00 */
        /* <DEDUP_REMOVED lines=12> */
[----:B-1----:R-:W3:Y:S04]  /*309b0*/  LDL.LU.64 R244, [R1+0x2e0] ;  /* 0x0002e00001f47983 */ /* 0x002ee80000300a00 */
[----:B------:R1:W-:Y:S04]  /*309c0*/  STL.64 [R1+0xb30], R80 ;  /* 0x000b305001007387 */ /* 0x0003e80000100a00 */
[----:B------:R1:W-:Y:S04]  /*309d0*/  STL.64 [R1+0xb38], R82 ;  /* 0x000b385201007387 */ /* 0x0003e80000100a00 */
[----:B------:R-:W3:Y:S04]  /*309e0*/  LDL.LU.64 R246, [R1+0x2e8] ;  /* 0x0002e80001f67983 */ /* 0x000ee80000300a00 */
[----:B------:R-:W-:Y:S04]  /*309f0*/  STL.64 [R1+0xb10], R72 ;  /* 0x000b104801007387 */ /* 0x000fe80000100a00 */
[----:B------:R-:W-:Y:S04]  /*30a00*/  STL.64 [R1+0xb18], R74 ;  /* 0x000b184a01007387 */ /* 0x000fe80000100a00 */
[----:B----4-:R-:W4:Y:S04]  /*30a10*/  LDL.LU.64 R236, [R1+0x2d0] ;  /* 0x0002d00001ec7983 */ /* 0x010f280000300a00 */
[----:B------:R-:W4:Y:S04]  /*30a20*/  LDL.LU.64 R238, [R1+0x2d8] ;  /* 0x0002d80001ee7983 */ /* 0x000f280000300a00 */
[----:B------:R-:W4:Y:S04]  /*30a30*/  LDL.LU.64 R232, [R1+0x2c0] ;  /* 0x0002c00001e87983 */ /* 0x000f280000300a00 */
[----:B------:R-:W4:Y:S04]  /*30a40*/  LDL.LU.64 R234, [R1+0x2c8] ;  /* 0x0002c80001ea7983 */ /* 0x000f280000300a00 */
[----:B------:R-:W4:Y:S04]  /*30a50*/  LDL.LU.64 R216, [R1+0x2b0] ;  /* 0x0002b00001d87983 */ /* 0x000f280000300a00 */
[----:B------:R-:W4:Y:S04]  /*30a60*/  LDL.LU.64 R218, [R1+0x2b8] ;  /* 0x0002b80001da7983 */ /* 0x000f280000300a00 */
[----:B------:R-:W4:Y:S04]  /*30a70*/  LDL.LU.64 R212, [R1+0x270] ;  /* 0x0002700001d47983 */ /* 0x000f280000300a00 */
[----:B--2---:R-:W2:Y:S04]  /*30a80*/  LDL.LU.64 R214, [R1+0x278] ;  /* 0x0002780001d67983 */ /* 0x004ea80000300a00 */
[----:B------:R-:W2:Y:S04]  /*30a90*/  LDL.LU.64 R192, [R1+0x260] ;  /* 0x0002600001c07983 */ /* 0x000ea80000300a00 */
        /* <DEDUP_REMOVED lines=17> */
[----:B-1----:R-:W3:Y:S04]  /*30bb0*/  LDL.LU.64 R80, [R1+0x1d0] ;  /* 0x0001d00001507983 */ /* 0x002ee80000300a00 */
[----:B------:R-:W3:Y:S04]  /*30bc0*/  LDL.LU.64 R82, [R1+0x1d8] ;  /* 0x0001d80001527983 */ /* 0x000ee80000300a00 */
[----:B------:R-:W3:Y:S04]  /*30bd0*/  LDL.LU.64 R76, [R1+0x1c0] ;  /* 0x0001c000014c7983 */ /* 0x000ee80000300a00 */
[----:B------:R-:W3:Y:S04]  /*30be0*/  LDL.LU.64 R78, [R1+0x1c8] ;  /* 0x0001c800014e7983 */ /* 0x000ee80000300a00 */
[----:B------:R-:W-:Y:S04]  /*30bf0*/  LDS R72, [R0+UR6+0x100] ;  /* 0x0001000600487984 */ /* 0x000fe80008000800 */
[----:B------:R-:W-:Y:S04]  /*30c00*/  LDS R74, [R0+UR6+0x1100] ;  /* 0x00110006004a7984 */ /* 0x000fe80008000800 */
[----:B------:R-:W-:Y:S04]  /*30c10*/  LDS R73, [R6+UR6+0x100] ;  /* 0x0001000606497984 */ /* 0x000fe80008000800 */
[----:B------:R-:W1:Y:S01]  /*30c20*/  LDS R75, [R6+UR6+0x1100] ;  /* 0x00110006064b7984 */ /* 0x000e620008000800 */
[C---:B------:R-:W-:Y:S08]  /*30c30*/  HMMA.1688.F32.TF32 R244, R68.reuse, R64, R244 ;  /* 0x0000004044f4723c */ /* 0x040ff000000810f4 */
[C---:B----4-:R-:W-:Y:S08]  /*30c40*/  HMMA.1688.F32.TF32 R236, R68.reuse, R60, R236 ;  /* 0x0000003c44ec723c */ /* 0x050ff000000810ec */
[C---:B------:R-:W-:Y:S08]  /*30c50*/  HMMA.1688.F32.TF32 R232, R68.reuse, R56, R232 ;  /* 0x0000003844e8723c */ /* 0x040ff000000810e8 */
[C---:B------:R-:W-:Y:S08]  /*30c60*/  HMMA.1688.F32.TF32 R216, R68.reuse, R52, R216 ;  /* 0x0000003444d8723c */ /* 0x040ff000000810d8 */
[C---:B--2---:R-:W-:Y:S08]  /*30c70*/  HMMA.1688.F32.TF32 R212, R68.reuse, R48, R212 ;  /* 0x0000003044d4723c */ /* 0x044ff000000810d4 */
[C---:B---3--:R-:W-:Y:S01]  /*30c80*/  HMMA.1688.F32.TF32 R192, R68.reuse, R44, R192 ;  /* 0x0000002c44c0723c */ /* 0x048fe200000810c0 */
        /* <DEDUP_REMOVED lines=8> */
[----:B------:R-:W-:Y:S07]  /*30d10*/  STL.64 [R1+0xab0], R232 ;  /* 0x000ab0e801007387 */ /* 0x000fee0000100a00 */
[C---:B------:R-:W-:Y:S01]  /*30d20*/  HMMA.1688.F32.TF32 R172, R68.reuse, R24, R172 ;  /* 0x0000001844ac723c */ /* 0x040fe200000810ac */
[----:B------:R-:W-:Y:S04]  /*30d30*/  STL.64 [R1+0xab8], R234 ;  /* 0x000ab8ea01007387 */ /* 0x000fe80000100a00 */
[----:B------:R1:W-:Y:S03]  /*30d40*/  STL.64 [R1+0xaa0], R216 ;  /* 0x000aa0d801007387 */ /* 0x0003e60000100a00 */
[C---:B------:R-:W-:Y:S01]  /*30d50*/  HMMA.1688.F32.TF32 R168, R68.reuse, R20, R168 ;  /* 0x0000001444a8723c */ /* 0x040fe200000810a8 */
[----:B------:R1:W-:Y:S04]  /*30d60*/  STL.64 [R1+0xaa8], R218 ;  /* 0x000aa8da01007387 */ /* 0x0003e80000100a00 */
        /* <DEDUP_REMOVED lines=24> */
[----:B--2---:R-:W2:Y:S04]  /*30ef0*/  LDL.LU.64 R244, [R1+0x1b0] ;  /* 0x0001b00001f47983 */ /* 0x004ea80000300a00 */
[----:B------:R1:W-:Y:S04]  /*30f00*/  STL.64 [R1+0x960], R80 ;  /* 0x0009605001007387 */ /* 0x0003e80000100a00 */
[----:B------:R1:W-:Y:S04]  /*30f10*/  STL.64 [R1+0x968], R82 ;  /* 0x0009685201007387 */ /* 0x0003e80000100a00 */
[----:B---3--:R-:W2:Y:S04]  /*30f20*/  LDL.LU.64 R246, [R1+0x1b8] ;  /* 0x0001b80001f67983 */ /* 0x008ea80000300a00 */
[----:B------:R3:W-:Y:S04]  /*30f30*/  STL.64 [R1+0x950], R68 ;  /* 0x0009504401007387 */ /* 0x0007e80000100a00 */
[----:B------:R3:W-:Y:S04]  /*30f40*/  STL.64 [R1+0x958], R70 ;  /* 0x0009584601007387 */ /* 0x0007e80000100a00 */
[----:B----4-:R-:W4:Y:S04]  /*30f50*/  LDL.LU.64 R236, [R1+0x1a0] ;  /* 0x0001a00001ec7983 */ /* 0x010f280000300a00 */
[----:B-1----:R-:W4:Y:S04]  /*30f60*/  LDL.LU.64 R238, [R1+0x1a8] ;  /* 0x0001a80001ee7983 */ /* 0x002f280000300a00 */
        /* <DEDUP_REMOVED lines=26> */
[----:B---3--:R-:W3:Y:S04]  /*31110*/  LDL.LU.64 R68, [R1+0xb0] ;  /* 0x0000b00001447983 */ /* 0x008ee80000300a00 */
[----:B------:R-:W3:Y:S04]  /*31120*/  LDL.LU.64 R70, [R1+0xb8] ;  /* 0x0000b80001467983 */ /* 0x000ee80000300a00 */
[----:B------:R-:W-:Y:S04]  /*31130*/  LDS R232, [R7+UR6+0x100] ;  /* 0x0001000607e87984 */ /* 0x000fe80008000800 */
[----:B------:R-:W-:Y:S04]  /*31140*/  LDS R234, [R7+UR6+0x1100] ;  /* 0x0011000607ea7984 */ /* 0x000fe80008000800 */
[----:B------:R-:W-:Y:S04]  /*31150*/  LDS R233, [R211+UR6+0x100] ;  /* 0x00010006d3e97984 */ /* 0x000fe80008000800 */
[----:B------:R-:W1:Y:S01]  /*31160*/  LDS R235, [R211+UR6+0x1100] ;  /* 0x00110006d3eb7984 */ /* 0x000e620008000800 */
[C---:B--2---:R-:W-:Y:S08]  /*31170*/  HMMA.1688.F32.TF32 R244, R72.reuse, R64, R244 ;  /* 0x0000004048f4723c */ /* 0x044ff000000810f4 */
[C---:B----4-:R-:W-:Y:S08]  /*31180*/  HMMA.1688.F32.TF32 R236, R72.reuse, R60, R236 ;  /* 0x0000003c48ec723c */ /* 0x050ff000000810ec */
[C---:B------:R-:W-:Y:S08]  /*31190*/  HMMA.1688.F32.TF32 R216, R72.reuse, R56, R216 ;  /* 0x0000003848d8723c */ /* 0x040ff000000810d8 */
[C---:B------:R-:W-:Y:S08]  /*311a0*/  HMMA.1688.F32.TF32 R212, R72.reuse, R52, R212 ;  /* 0x0000003448d4723c */ /* 0x040ff000000810d4 */
[C---:B------:R-:W-:Y:S08]  /*311b0*/  HMMA.1688.F32.TF32 R192, R72.reuse, R48, R192 ;  /* 0x0000003048c0723c */ /* 0x040ff000000810c0 */
[C---:B------:R-:W-:Y:S01]  /*311c0*/  HMMA.1688.F32.TF32 R188, R72.reuse, R44, R188 ;  /* 0x0000002c48bc723c */ /* 0x040fe200000810bc */
[----:B------:R-:W-:Y:S07]  /*311d0*/  STL.64 [R1+0x940], R244 ;  /* 0x000940f401007387 */ /* 0x000fee0000100a00 */
        /* <DEDUP_REMOVED lines=9> */
[----:B------:R-:W-:Y:S04]  /*31270*/  STL.64 [R1+0x928], R218 ;  /* 0x000928da01007387 */ /* 0x000fe80000100a00 */
[----:B------:R-:W-:Y:S03]  /*31280*/  STL.64 [R1+0x910], R212 ;  /* 0x000910d401007387 */ /* 0x000fe60000100a00 */
        /* <DEDUP_REMOVED lines=8> */
[----:B------:R-:W-:Y:S03]  /*31310*/  STL.64 [R1+0x8e0], R184 ;  /* 0x0008e0b801007387 */ /* 0x000fe60000100a00 */
[C---:B------:R-:W-:Y:S01]  /*31320*/  HMMA.1688.F32.TF32 R76, R72.reuse, R8, R76 ;  /* 0x00000008484c723c */ /* 0x040fe2000008104c */
[----:B------:R-:W-:Y:S04]  /*31330*/  STL.64 [R1+0x8e8], R186 ;  /* 0x0008e8ba01007387 */ /* 0x000fe80000100a00 */
[----:B------:R-:W-:Y:S03]  /*31340*/  STL.64 [R1+0x8d0], R180 ;  /* 0x0008d0b401007387 */ /* 0x000fe60000100a00 */
[----:B---3--:R-:W-:Y:S01]  /*31350*/  HMMA.1688.F32.TF32 R68, R72, R240, R68 ;  /* 0x000000f04844723c */ /* 0x008fe20000081044 */
[----:B------:R-:W-:Y:S04]  /*31360*/  STL.64 [R1+0x8d8], R182 ;  /* 0x0008d8b601007387 */ /* 0x000fe80000100a00 */
[----:B------:R-:W-:Y:S04]  /*31370*/  STL.64 [R1+0x8c0], R176 ;  /* 0x0008c0b001007387 */ /* 0x000fe80000100a00 */
[----:B------:R-:W-:Y:S04]  /*31380*/  STL.64 [R1+0x8c8], R178 ;  /* 0x0008c8b201007387 */ /* 0x000fe80000100a00 */
[----:B------:R-:W-:Y:S04]  /*31390*/  STL.64 [R1+0x8b0], R172 ;  /* 0x0008b0ac01007387 */ /* 0x000fe80000100a00 */
[----:B------:R-:W-:Y:S04]  /*313a0*/  STL.64 [R1+0x8b8], R174 ;  /* 0x0008b8ae01007387 */ /* 0x000fe80000100a00 */
[----:B------:R-:W-:Y:S04]  /*313b0*/  STL.64 [R1+0x8a0], R168 ;  /* 0x0008a0a801007387 */ /* 0x000fe80000100a00 */
[----:B------:R-:W-:Y:S04]  /*313c0*/  STL.64 [R1+0x8a8], R170 ;  /* 0x0008a8aa01007387 */ /* 0x000fe80000100a00 */
[----:B------:R3:W-:Y:S04]  /*313d0*/  STL.64 [R1+0x890], R156 ;  /* 0x0008909c01007387 */ /* 0x0007e80000100a00 */
[----:B------:R1:W-:Y:S04]  /*313e0*/  STL.64 [R1+0x898], R158 ;  /* 0x0008989e01007387 */ /* 0x0003e80000100a00 */
[----:B------:R1:W-:Y:S04]  /*313f0*/  STL.64 [R1+0x880], R92 ;  /* 0x0008805c01007387 */ /* 0x0003e80000100a00 */
[----:B------:R1:W-:Y:S04]  /*31400*/  STL.64 [R1+0x888], R94 ;  /* 0x0008885e01007387 */ /* 0x0003e80000100a00 */
[----:B--2---:R-:W2:Y:S04]  /*31410*/  LDL.LU.64 R192, [R1+0xa0] ;  /* 0x0000a00001c07983 */ /* 0x004ea80000300a00 */
[----:B------:R1:W-:Y:S04]  /*31420*/  STL.64 [R1+0x870], R80 ;  /* 0x0008705001007387 */ /* 0x0003e80000100a00 */
[----:B------:R1:W-:Y:S04]  /*31430*/  STL.64 [R1+0x878], R82 ;  /* 0x0008785201007387 */ /* 0x0003e80000100a00 */
[----:B----4-:R-:W2:Y:S04]  /*31440*/  LDL.LU.64 R194, [R1+0xa8] ;  /* 0x0000a80001c27983 */ /* 0x010ea80000300a00 */
[----:B------:R4:W-:Y:S04]  /*31450*/  STL.64 [R1+0x860], R76 ;  /* 0x0008604c01007387 */ /* 0x0009e80000100a00 */
[----:B------:R3:W-:Y:S04]  /*31460*/  STL.64 [R1+0x868], R78 ;  /* 0x0008684e01007387 */ /* 0x0007e80000100a00 */
[----:B-1----:R-:W2:Y:S04]  /*31470*/  LDL.LU.64 R188, [R1+0x90] ;  /* 0x0000900001bc7983 */ /* 0x002ea80000300a00 */
[----:B------:R-:W2:Y:S04]  /*31480*/  LDL.LU.64 R190, [R1+0x98] ;  /* 0x0000980001be7983 */ /* 0x000ea80000300a00 */
[----:B------:R-:W-:Y:S04]  /*31490*/  STL.64 [R1+0x850], R68 ;  /* 0x0008504401007387 */ /* 0x000fe80000100a00 */
[----:B------:R-:W-:Y:S04]  /*314a0*/  STL.64 [R1+0x858], R70 ;  /* 0x0008584601007387 */ /* 0x000fe80000100a00 */
        /* <DEDUP_REMOVED lines=16> */
[----:B----4-:R-:W4:Y:S04]  /*315b0*/  LDL.LU.64 R76, [R1+0xc0] ;  /* 0x0000c000014c7983 */ /* 0x010f280000300a00 */
[----:B------:R-:W4:Y:S04]  /*315c0*/  LDL.LU.64 R78, [R1+0xc8] ;  /* 0x0000c800014e7983 */ /* 0x000f280000300a00 */
[----:B------:R-:W-:Y:S04]  /*315d0*/  LDS R68, [R0+UR6+0x180] ;  /* 0x0001800600447984 */ /* 0x000fe80008000800 */
[----:B------:R-:W-:Y:S04]  /*315e0*/  LDS R70, [R0+UR6+0x1180] ;  /* 0x0011800600467984 */ /* 0x000fe80008000800 */
[----:B------:R-:W-:Y:S04]  /*315f0*/  LDS R69, [R6+UR6+0x180] ;  /* 0x0001800606457984 */ /* 0x000fe80008000800 */
[----:B------:R-:W1:Y:S01]  /*31600*/  LDS R71, [R6+UR6+0x1180] ;  /* 0x0011800606477984 */ /* 0x000e620008000800 */
[C---:B--2---:R-:W-:Y:S08]  /*31610*/  HMMA.1688.F32.TF32 R192, R232.reuse, R64, R192 ;  /* 0x00000040e8c0723c */ /* 0x044ff000000810c0 */
[C---:B------:R-:W-:Y:S11]  /*31620*/  HMMA.1688.F32.TF32 R188, R232.reuse, R60, R188 ;  /* 0x0000003ce8bc723c */ /* 0x040ff600000810bc */
[----:B------:R-:W-:Y:S01]  /*31630*/  STL.64 [R1+0x840], R192 ;  /* 0x000840c001007387 */ /* 0x000fe20000100a00 */
[C---:B---3--:R-:W-:Y:S03]  /*31640*/  HMMA.1688.F32.TF32 R72, R232.reuse, R56, R156 ;  /* 0x00000038e848723c */ /* 0x048fe6000008109c */
[----:B------:R-:W-:Y:S04]  /*31650*/  STL.64 [R1+0x848], R194 ;  /* 0x000848c201007387 */ /* 0x000fe80000100a00 */
[----:B------:R-:W2:Y:S04]  /*31660*/  LDL.LU.64 R156, [R1+0x5c0] ;  /* 0x0005c000019c7983 */ /* 0x000ea80000300a00 */
[----:B------:R-:W-:Y:S04]  /*31670*/  STL.64 [R1+0x830], R188 ;  /* 0x000830bc01007387 */ /* 0x000fe80000100a00 */
[----:B------:R-:W-:Y:S04]  /*31680*/  STL.64 [R1+0x838], R190 ;  /* 0x000838be01007387 */ /* 0x000fe80000100a00 */
[----:B------:R-:W2:Y:S04]  /*31690*/  LDL.LU.64 R158, [R1+0x5c8] ;  /* 0x0005c800019e7983 */ /* 0x000ea80000300a00 */
[----:B------:R-:W-:Y:S04]  /*316a0*/  STL.64 [R1+0x820], R72 ;  /* 0x0008204801007387 */ /* 0x000fe80000100a00 */
[----:B------:R3:W-:Y:S02]  /*316b0*/  STL.64 [R1+0x828], R74 ;  /* 0x0008284a01007387 */ /* 0x0007e40000100a00 */
[C---:B---3--:R-:W-:Y:S02]  /*316c0*/  HMMA.1688.F32.TF32 R72, R232.reuse, R52, R92 ;  /* 0x00000034e848723c */ /* 0x048fe4000008105c */
[----:B------:R-:W3:Y:S04]  /*316d0*/  LDL.LU.64 R92, [R1+0x5d0] ;  /* 0x0005d000015c7983 */ /* 0x000ee80000300a00 */
[----:B------:R-:W3:Y:S02]  /*316e0*/  LDL.LU.64 R94, [R1+0x5d8] ;  /* 0x0005d800015e7983 */ /* 0x000ee40000300a00 */
[C---:B------:R-:W-:Y:S08]  /*316f0*/  HMMA.1688.F32.TF32 R184, R232.reuse, R48, R184 ;  /* 0x00000030e8b8723c */ /* 0x040ff000000810b8 */
[C---:B------:R-:W-:Y:S03]  /*31700*/  HMMA.1688.F32.TF32 R180, R232.reuse, R44, R180 ;  /* 0x0000002ce8b4723c */ /* 0x040fe600000810b4 */
[----:B------:R-:W-:Y:S04]  /*31710*/  STL.64 [R1+0x810], R72 ;  /* 0x0008104801007387 */ /* 0x000fe80000100a00 */
[----:B------:R1:W-:Y:S02]  /*31720*/  STL.64 [R1+0x818], R74 ;  /* 0x0008184a01007387 */ /* 0x0003e40000100a00 */
[C---:B-1----:R-:W-:Y:S02]  /*31730*/  HMMA.1688.F32.TF32 R72, R232.reuse, R40, R80 ;  /* 0x00000028e848723c */ /* 0x042fe40000081050 */
[----:B------:R-:W-:Y:S04]  /*31740*/  STL.64 [R1+0x800], R184 ;  /* 0x000800b801007387 */ /* 0x000fe80000100a00 */
[----:B------:R-:W-:Y:S04]  /*31750*/  STL.64 [R1+0x808], R186 ;  /* 0x000808ba01007387 */ /* 0x000fe80000100a00 */
[----:B------:R-:W3:Y:S04]  /*31760*/  LDL.LU.64 R80, [R1+0x5e0] ;  /* 0x0005e00001507983 */ /* 0x000ee80000300a00 */
[----:B------:R-:W-:Y:S04]  /*31770*/  STL.64 [R1+0x7f0], R180 ;  /* 0x0007f0b401007387 */ /* 0x000fe80000100a00 */
[----:B------:R-:W-:Y:S04]  /*31780*/  STL.64 [R1+0x7f8], R182 ;  /* 0x0007f8b601007387 */ /* 0x000fe80000100a00 */
[----:B------:R-:W3:Y:S04]  /*31790*/  LDL.LU.64 R82, [R1+0x5e8] ;  /* 0x0005e80001527983 */ /* 0x000ee80000300a00 */
[----:B------:R-:W-:Y:S01]  /*317a0*/  STL.64 [R1+0x7e0], R72 ;  /* 0x0007e04801007387 */ /* 0x000fe20000100a00 */
[C---:B------:R-:W-:Y:S03]  /*317b0*/  HMMA.1688.F32.TF32 R172, R232.reuse, R32, R172 ;  /* 0x00000020e8ac723c */ /* 0x040fe600000810ac */
[----:B------:R1:W-:Y:S05]  /*317c0*/  STL.64 [R1+0x7e8], R74 ;  /* 0x0007e84a01007387 */ /* 0x0003ea0000100a00 */
[C---:B------:R-:W-:Y:S08]  /*317d0*/  HMMA.1688.F32.TF32 R168, R232.reuse, R28, R168 ;  /* 0x0000001ce8a8723c */ /* 0x040ff000000810a8 */
[----:B-1----:R-:W-:-:S15]  /*317e0*/  HMMA.1688.F32.TF32 R72, R232, R36, R176 ;  /* 0x00000024e848723c */ /* 0x002fde00000810b0 */
[----:B------:R-:W-:-:S04]  /*317f0*/  NOP ;  /* 0x0000000000007918 */ /* 0x000fc80000000000 */
[----:B------:R-:W-:Y:S04]  /*31800*/  STL.64 [R1+0x7d0], R72 ;  /* 0x0007d04801007387 */ /* 0x000fe80000100a00 */
[----:B------:R4:W-:Y:S04]  /*31810*/  STL.64 [R1+0x7d8], R74 ;  /* 0x0007d84a01007387 */ /* 0x0009e80000100a00 */
[----:B------:R-:W-:Y:S04]  /*31820*/  STL.64 [R1+0x280], R172 ;  /* 0x000280ac01007387 */ /* 0x000fe80000100a00 */
[----:B------:R-:W-:Y:S01]  /*31830*/  STL.64 [R1+0x288], R174 ;  /* 0x000288ae01007387 */ /* 0x000fe20000100a00 */
[C---:B----4-:R-:W-:Y:S03]  /*31840*/  HMMA.1688.F32.TF32 R72, R232.reuse, R24, R76 ;  /* 0x00000018e848723c */ /* 0x050fe6000008104c */
        /* <DEDUP_REMOVED lines=8> */
[C---:B--2---:R-:W-:Y:S03]  /*318d0*/  HMMA.1688.F32.TF32 R168, R232.reuse, R20, R156 ;  /* 0x00000014e8a8723c */ /* 0x044fe6000008109c */
[----:B------:R-:W2:Y:S04]  /*318e0*/  LDL.LU.64 R156, [R1+0x610] ;  /* 0x00061000019c7983 */ /* 0x000ea80000300a00 */
[----:B------:R-:W2:Y:S01]  /*318f0*/  LDL.LU.64 R158, [R1+0x618] ;  /* 0x00061800019e7983 */ /* 0x000ea20000300a00 */
[C---:B---3--:R-:W-:Y:S11]  /*31900*/  HMMA.1688.F32.TF32 R248, R232.reuse, R16, R92 ;  /* 0x00000010e8f8723c */ /* 0x048ff6000008105c */
[----:B------:R-:W-:Y:S04]  /*31910*/  STL.64 [R1], R168 ;  /* 0x000000a801007387 */ /* 0x000fe80000100a00 */
[----:B------:R-:W-:Y:S04]  /*31920*/  STL.64 [R1+0x8], R170 ;  /* 0x000008aa01007387 */ /* 0x000fe80000100a00 */
[----:B------:R-:W-:Y:S04]  /*31930*/  STL [R1+0x3984], R248 ;  /* 0x003984f801007387 */ /* 0x000fe80000100800 */
[----:B------:R-:W-:Y:S04]  /*31940*/  STL [R1+0x3980], R249 ;  /* 0x003980f901007387 */ /* 0x000fe80000100800 */
[----:B------:R-:W-:Y:S04]  /*31950*/  STL [R1+0x397c], R250 ;  /* 0x00397cfa01007387 */ /* 0x000fe80000100800 */
[----:B------:R-:W-:Y:S04]  /*31960*/  STL [R1+0x3978], R251 ;  /* 0x003978fb01007387 */ /* 0x000fe80000100800 */
[----:B------:R-:W3:Y:S04]  /*31970*/  LDL.LU.64 R92, [R1+0x620] ;  /* 0x00062000015c7983 */ /* 0x000ee80000300a00 */
[----:B------:R-:W3:Y:S01]  /*31980*/  LDL.LU.64 R94, [R1+0x628] ;  /* 0x00062800015e7983 */ /* 0x000ee20000300a00 */
[----:B------:R-:W-:-:S15]  /*31990*/  HMMA.1688.F32.TF32 R244, R232, R12, R80 ;  /* 0x0000000ce8f4723c */ /* 0x000fde0000081050 */
[----:B------:R-:W-:-:S04]  /*319a0*/  NOP ;  /* 0x0000000000007918 */ /* 0x000fc80000000000 */
[----:B------:R-:W-:Y:S04]  /*319b0*/  STL [R1+0x3994], R244 ;  /* 0x003994f401007387 */ /* 0x000fe80000100800 */
[----:B------:R-:W-:Y:S04]  /*319c0*/  STL [R1+0x3990], R245 ;  /* 0x003990f501007387 */ /* 0x000fe80000100800 */
[----:B------:R-:W-:Y:S04]  /*319d0*/  STL [R1+0x398c], R246 ;  /* 0x00398cf601007387 */ /* 0x000fe80000100800 */
[----:B------:R1:W-:Y:S04]  /*319e0*/  STL [R1+0x3988], R247 ;  /* 0x003988f701007387 */ /* 0x0003e80000100800 */
[----:B------:R-:W3:Y:S04]  /*319f0*/  LDL.LU.64 R80, [R1+0x630] ;  /* 0x0006300001507983 */ /* 0x000ee80000300a00 */
[----:B------:R-:W3:Y:S01]  /*31a00*/  LDL.LU.64 R82, [R1+0x638] ;  /* 0x0006380001527983 */ /* 0x000ee20000300a00 */
[----:B----4-:R-:W-:-:S15]  /*31a10*/  HMMA.1688.F32.TF32 R236, R232, R8, R76 ;  /* 0x00000008e8ec723c */ /* 0x010fde000008104c */
[----:B------:R-:W-:-:S04]  /*31a20*/  NOP ;  /* 0x0000000000007918 */ /* 0x000fc80000000000 */
[----:B------:R-:W-:Y:S04]  /*31a30*/  STL [R1+0x39a4], R236 ;  /* 0x0039a4ec01007387 */ /* 0x000fe80000100800 */
[----:B------:R-:W-:Y:S04]  /*31a40*/  STL [R1+0x39a0], R237 ;  /* 0x0039a0ed01007387 */ /* 0x000fe80000100800 */
[----:B------:R4:W-:Y:S04]  /*31a50*/  STL [R1+0x399c], R238 ;  /* 0x00399cee01007387 */ /* 0x0009e80000100800 */
[----:B------:R1:W-:Y:S04]  /*31a60*/  STL [R1+0x3998], R239 ;  /* 0x003998ef01007387 */ /* 0x0003e80000100800 */
[----:B------:R-:W3:Y:S04]  /*31a70*/  LDL.LU.64 R76, [R1+0x640] ;  /* 0x00064000014c7983 */ /* 0x000ee80000300a00 */
[----:B------:R-:W3:Y:S01]  /*31a80*/  LDL.LU.64 R78, [R1+0x648] ;  /* 0x00064800014e7983 */ /* 0x000ee20000300a00 */
[----:B------:R-:W-:Y:S03]  /*31a90*/  HMMA.1688.F32.TF32 R232, R232, R240, R72 ;  /* 0x000000f0e8e8723c */ /* 0x000fe60000081048 */
[----:B------:R-:W-:Y:S04]  /*31aa0*/  LDS R72, [R7+UR6+0x180] ;  /* 0x0001800607487984 */ /* 0x000fe80008000800 */
[----:B------:R-:W-:Y:S04]  /*31ab0*/  LDS R74, [R7+UR6+0x1180] ;  /* 0x00118006074a7984 */ /* 0x000fe80008000800 */
[----:B------:R-:W-:Y:S04]  /*31ac0*/  LDS R73, [R211+UR6+0x180] ;  /* 0x00018006d3497984 */ /* 0x000fe80008000800 */
[----:B------:R-:W1:Y:S04]  /*31ad0*/  LDS R75, [R211+UR6+0x1180] ;  /* 0x00118006d34b7984 */ /* 0x000e680008000800 */
[----:B------:R-:W-:Y:S04]  /*31ae0*/  STL [R1+0x39b4], R232 ;  /* 0x0039b4e801007387 */ /* 0x000fe80000100800 */
[----:B------:R-:W-:Y:S04]  /*31af0*/  STL [R1+0x39b0], R233 ;  /* 0x0039b0e901007387 */ /* 0x000fe80000100800 */
[----:B------:R1:W-:Y:S04]  /*31b00*/  STL [R1+0x39ac], R234 ;  /* 0x0039acea01007387 */ /* 0x0003e80000100800 */
[----:B------:R1:W-:Y:S01]  /*31b10*/  STL [R1+0x39a8], R235 ;  /* 0x0039a8eb01007387 */ /* 0x0003e20000100800 */
[----:B--2---:R-:W-:-:S15]  /*31b20*/  HMMA.1688.F32.TF32 R156, R68, R64, R156 ;  /* 0x00000040449c723c */ /* 0x004fde000008109c */
[----:B------:R-:W-:-:S04]  /*31b30*/  NOP ;  /* 0x0000000000007918 */ /* 0x000fc80000000000 */
[----:B-1----:R-:W-:Y:S01]  /*31b40*/  MOV R247, R159 ;  /* 0x0000009f00f77202 */ /* 0x002fe20000000f00 */
[----:B------:R-:W-:Y:S02]  /*31b50*/  IMAD.MOV.U32 R246, RZ, RZ, R158 ;  /* 0x000000fffff67224 */ /* 0x000fe400078e009e */
[----:B------:R-:W-:Y:S02]  /*31b60*/  IMAD.MOV.U32 R245, RZ, RZ, R157 ;  /* 0x000000fffff57224 */ /* 0x000fe400078e009d */
[----:B------:R-:W-:Y:S01]  /*31b70*/  IMAD.MOV.U32 R244, RZ, RZ, R156 ;  /* 0x000000fffff47224 */ /* 0x000fe200078e009c */
[----:B------:R1:W-:Y:S04]  /*31b80*/  STL [R1+0x39c4], R247 ;  /* 0x0039c4f701007387 */ /* 0x0003e80000100800 */
[----:B------:R2:W-:Y:S04]  /*31b90*/  STL [R1+0x39c0], R246 ;  /* 0x0039c0f601007387 */ /* 0x0005e80000100800 */
[----:B------:R1:W-:Y:S01]  /*31ba0*/  STL [R1+0x39bc], R245 ;  /* 0x0039bcf501007387 */ /* 0x0003e20000100800 */
[----:B---3--:R-:W-:Y:S03]  /*31bb0*/  HMMA.1688.F32.TF32 R92, R68, R60, R92 ;  /* 0x0000003c445c723c */ /* 0x008fe6000008105c */
[----:B------:R3:W-:-:S15]  /*31bc0*/  STL [R1+0x39b8], R244 ;  /* 0x0039b8f401007387 */ /* 0x0007de0000100800 */
[----:B------:R-:W-:Y:S01]  /*31bd0*/  NOP ;  /* 0x0000000000007918 */ /* 0x000fe20000000000 */
[----:B----4-:R-:W-:Y:S02]  /*31be0*/  IMAD.MOV.U32 R238, RZ, RZ, R94 ;  /* 0x000000ffffee7224 */ /* 0x010fe400078e005e */
[----:B------:R-:W-:Y:S02]  /*31bf0*/  IMAD.MOV.U32 R239, RZ, RZ, R95 ;  /* 0x000000ffffef7224 */ /* 0x000fe400078e005f */
[----:B------:R-:W-:Y:S02]  /*31c00*/  IMAD.MOV.U32 R236, RZ, RZ, R92 ;  /* 0x000000ffffec7224 */ /* 0x000fe400078e005c */
[----:B------:R-:W-:Y:S01]  /*31c10*/  IMAD.MOV.U32 R237, RZ, RZ, R93 ;  /* 0x000000ffffed7224 */ /* 0x000fe200078e005d */
[----:B------:R-:W-:Y:S04]  /*31c20*/  STL.64 [R1+0x39d0], R238 ;  /* 0x0039d0ee01007387 */ /* 0x000fe80000100a00 */
[----:B------:R-:W-:Y:S04]  /*31c30*/  STL.64 [R1+0x39c8], R236 ;  /* 0x0039c8ec01007387 */ /* 0x000fe80000100a00 */
[----:B------:R-:W4:Y:S04]  /*31c40*/  LDL.LU.64 R212, [R1+0x650] ;  /* 0x0006500001d47983 */ /* 0x000f280000300a00 */
[----:B------:R-:W4:Y:S01]  /*31c50*/  LDL.LU.64 R214, [R1+0x658] ;  /* 0x0006580001d67983 */ /* 0x000f220000300a00 */
[----:B------:R-:W-:-:S15]  /*31c60*/  HMMA.1688.F32.TF32 R80, R68, R56, R80 ;  /* 0x000000384450723c */ /* 0x000fde0000081050 */
[----:B------:R-:W-:-:S04]  /*31c70*/  NOP ;  /* 0x0000000000007918 */ /* 0x000fc80000000000 */
[----:B------:R-:W-:Y:S02]  /*31c80*/  IMAD.MOV.U32 R234, RZ, RZ, R82 ;  /* 0x000000ffffea7224 */ /* 0x000fe400078e0052 */
[----:B------:R-:W-:Y:S02]  /*31c90*/  IMAD.MOV.U32 R235, RZ, RZ, R83 ;  /* 0x000000ffffeb7224 */ /* 0x000fe400078e0053 */
[----:B------:R-:W-:Y:S02]  /*31ca0*/  IMAD.MOV.U32 R232, RZ, RZ, R80 ;  /* 0x000000ffffe87224 */ /* 0x000fe400078e0050 */
[----:B------:R-:W-:Y:S01]  /*31cb0*/  IMAD.MOV.U32 R233, RZ, RZ, R81 ;  /* 0x000000ffffe97224 */ /* 0x000fe200078e0051 */
        /* <DEDUP_REMOVED lines=10> */
[----:B------:R-:W4:Y:S01]  /*31d60*/  LDL.LU.64 R176, [R1+0x6a0] ;  /* 0x0006a00001b07983 */ /* 0x000f220000300a00 */
[----:B------:R-:W-:Y:S03]  /*31d70*/  HMMA.1688.F32.TF32 R76, R68, R52, R76 ;  /* 0x00000034444c723c */ /* 0x000fe6000008104c */
        /* <DEDUP_REMOVED lines=9> */
[----:B-1----:R-:W-:-:S03]  /*31e10*/  IMAD.MOV.U32 R247, RZ, RZ, R76 ;  /* 0x000000fffff77224 */ /* 0x002fc600078e004c */
[----:B------:R-:W4:Y:S01]  /*31e20*/  LDL.LU.64 R80, [R1+0x700] ;  /* 0x0007000001507983 */ /* 0x000f220000300a00 */
[----:B--2---:R-:W-:-:S03]  /*31e30*/  IMAD.MOV.U32 R246, RZ, RZ, R77 ;  /* 0x000000fffff67224 */ /* 0x004fc600078e004d */
[----:B------:R-:W2:Y:S01]  /*31e40*/  LDL.LU.64 R82, [R1+0x708] ;  /* 0x0007080001527983 */ /* 0x000ea20000300a00 */
[----:B------:R-:W-:Y:S02]  /*31e50*/  IMAD.MOV.U32 R245, RZ, RZ, R78 ;  /* 0x000000fffff57224 */ /* 0x000fe400078e004e */
[----:B---3--:R-:W-:Y:S01]  /*31e60*/  IMAD.MOV.U32 R244, RZ, RZ, R79 ;  /* 0x000000fffff47224 */ /* 0x008fe200078e004f */
[----:B------:R-:W3:Y:S04]  /*31e70*/  LDL.LU.64 R76, [R1+0x6f0] ;  /* 0x0006f000014c7983 */ /* 0x000ee80000300a00 */
[----:B------:R-:W3:Y:S04]  /*31e80*/  LDL.LU.64 R78, [R1+0x6f8] ;  /* 0x0006f800014e7983 */ /* 0x000ee80000300a00 */
[----:B------:R-:W-:Y:S04]  /*31e90*/  STL.64 [R1+0x39f0], R246 ;  /* 0x0039f0f601007387 */ /* 0x000fe80000100a00 */
[----:B------:R1:W-:Y:S01]  /*31ea0*/  STL.64 [R1+0x39e8], R244 ;  /* 0x0039e8f401007387 */ /* 0x0003e20000100a00 */
[C---:B----4-:R-:W-:Y:S08]  /*31eb0*/  HMMA.1688.F32.TF32 R212, R68.reuse, R48, R212 ;  /* 0x0000003044d4723c */ /* 0x050ff000000810d4 */
[C---:B------:R-:W-:Y:S08]  /*31ec0*/  HMMA.1688.F32.TF32 R192, R68.reuse, R44, R192 ;  /* 0x0000002c44c0723c */ /* 0x040ff000000810c0 */
        /* <DEDUP_REMOVED lines=12> */
[C---:B--2---:R-:W-:Y:S01]  /*31f90*/  HMMA.1688.F32.TF32 R80, R68.reuse, R8, R80 ;  /* 0x000000084450723c */ /* 0x044fe20000081050 */
[----:B------:R2:W-:Y:S04]  /*31fa0*/  STL.64 [R1+0xb0], R184 ;  /* 0x0000b0b801007387 */ /* 0x0005e80000100a00 */
[----:B------:R1:W-:Y:S03]  /*31fb0*/  STL.64 [R1+0xb8], R186 ;  /* 0x0000b8ba01007387 */ /* 0x0003e60000100a00 */
[----:B---3--:R-:W-:Y:S01]  /*31fc0*/  HMMA.1688.F32.TF32 R68, R68, R240, R76 ;  /* 0x000000f04444723c */ /* 0x008fe2000008104c */
        /* <DEDUP_REMOVED lines=18> */
[----:B------:R-:W3:Y:S04]  /*320f0*/  LDL.LU.64 R236, [R1+0x720] ;  /* 0x0007200001ec7983 */ /* 0x000ee80000300a00 */
[----:B------:R-:W3:Y:S01]  /*32100*/  LDL.LU.64 R238, [R1+0x728] ;  /* 0x0007280001ee7983 */ /* 0x000ee20000300a00 */
[----:B------:R-:W-:-:S03]  /*32110*/  IMAD.MOV.U32 R248, RZ, RZ, R212 ;  /* 0x000000fffff87224 */ /* 0x000fc600078e00d4 */
[----:B------:R-:W3:Y:S01]  /*32120*/  LDL.LU.64 R232, [R1+0x730] ;  /* 0x0007300001e87983 */ /* 0x000ee20000300a00 */
[----:B------:R-:W-:-:S03]  /*32130*/  IMAD.MOV.U32 R249, RZ, RZ, R213 ;  /* 0x000000fffff97224 */ /* 0x000fc600078e00d5 */
[----:B------:R-:W3:Y:S01]  /*32140*/  LDL.LU.64 R234, [R1+0x738] ;  /* 0x0007380001ea7983 */ /* 0x000ee20000300a00 */
[----:B------:R-:W-:Y:S01]  /*32150*/  MOV R250, R214 ;  /* 0x000000d600fa7202 */ /* 0x000fe20000000f00 */
[----:B------:R-:W-:Y:S02]  /*32160*/  IMAD.MOV.U32 R251, RZ, RZ, R215 ;  /* 0x000000fffffb7224 */ /* 0x000fe400078e00d7 */
[----:B------:R-:W3:Y:S04]  /*32170*/  LDL.LU.64 R216, [R1+0x740] ;  /* 0x0007400001d87983 */ /* 0x000ee80000300a00 */
[----:B------:R-:W3:Y:S04]  /*32180*/  LDL.LU.64 R218, [R1+0x748] ;  /* 0x0007480001da7983 */ /* 0x000ee80000300a00 */
[----:B------:R-:W3:Y:S04]  /*32190*/  LDL.LU.64 R212, [R1+0x750] ;  /* 0x0007500001d47983 */ /* 0x000ee80000300a00 */
[----:B------:R-:W3:Y:S04]  /*321a0*/  LDL.LU.64 R214, [R1+0x758] ;  /* 0x0007580001d67983 */ /* 0x000ee80000300a00 */
[----:B----4-:R-:W4:Y:S04]  /*321b0*/  LDL.LU.64 R192, [R1+0x760] ;  /* 0x0007600001c07983 */ /* 0x010f280000300a00 */
        /* <DEDUP_REMOVED lines=26> */
[C---:B------:R-:W-:Y:S08]  /*32360*/  HMMA.1688.F32.TF32 R236, R72.reuse, R60, R236 ;  /* 0x0000003c48ec723c */ /* 0x040ff000000810ec */
[C---:B------:R-:W-:Y:S08]  /*32370*/  HMMA.1688.F32.TF32 R232, R72.reuse, R56, R232 ;  /* 0x0000003848e8723c */ /* 0x040ff000000810e8 */
[C---:B------:R-:W-:Y:S08]  /*32380*/  HMMA.1688.F32.TF32 R216, R72.reuse, R52, R216 ;  /* 0x0000003448d8723c */ /* 0x040ff000000810d8 */
[C---:B------:R-:W-:Y:S08]  /*32390*/  HMMA.1688.F32.TF32 R212, R72.reuse, R48, R212 ;  /* 0x0000003048d4723c */ /* 0x040ff000000810d4 */
[C---:B----4-:R-:W-:Y:S01]  /*323a0*/  HMMA.1688.F32.TF32 R192, R72.reuse, R44, R192 ;  /* 0x0000002c48c0723c */ /* 0x050fe200000810c0 */
[----:B------:R4:W-:Y:S07]  /*323b0*/  STL.64 [R1+0x220], R244 ;  /* 0x000220f401007387 */ /* 0x0009ee0000100a00 */
[C---:B------:R-:W-:Y:S01]  /*323c0*/  HMMA.1688.F32.TF32 R188, R72.reuse, R40, R188 ;  /* 0x0000002848bc723c */ /* 0x040fe200000810bc */
[----:B------:R1:W-:Y:S07]  /*323d0*/  STL.64 [R1+0x228], R246 ;  /* 0x000228f601007387 */ /* 0x0003ee0000100a00 */
[C---:B--2---:R-:W-:Y:S01]  /*323e0*/  HMMA.1688.F32.TF32 R184, R72.reuse, R36, R184 ;  /* 0x0000002448b8723c */ /* 0x044fe200000810b8 */
[----:B------:R2:W-:Y:S07]  /*323f0*/  STL.64 [R1+0x210], R236 ;  /* 0x000210ec01007387 */ /* 0x0005ee0000100a00 */
[C---:B---3--:R-:W-:Y:S01]  /*32400*/  HMMA.1688.F32.TF32 R180, R72.reuse, R32, R180 ;  /* 0x0000002048b4723c */ /* 0x048fe200000810b4 */
[----:B------:R3:W-:Y:S07]  /*32410*/  STL.64 [R1+0x218], R238 ;  /* 0x000218ee01007387 */ /* 0x0007ee0000100a00 */
[C---:B------:R-:W-:Y:S01]  /*32420*/  HMMA.1688.F32.TF32 R176, R72.reuse, R28, R176 ;  /* 0x0000001c48b0723c */ /* 0x040fe200000810b0 */
[----:B------:R1:W-:Y:S07]  /*32430*/  STL.64 [R1+0x200], R232 ;  /* 0x000200e801007387 */ /* 0x0003ee0000100a00 */
        /* <DEDUP_REMOVED lines=29> */
[----:B----4-:R-:W4:Y:S04]  /*32610*/  LDL.LU.64 R244, [R1+0xa10] ;  /* 0x000a100001f47983 */ /* 0x010f280000300a00 */
[----:B------:R2:W-:Y:S04]  /*32620*/  STL.64 [R1+0x140], R80 ;  /* 0x0001405001007387 */ /* 0x0005e80000100a00 */
[----:B------:R2:W-:Y:S04]  /*32630*/  STL.64 [R1+0x148], R82 ;  /* 0x0001485201007387 */ /* 0x0005e80000100a00 */
[----:B-1----:R-:W4:Y:S04]  /*32640*/  LDL.LU.64 R246, [R1+0xa18] ;  /* 0x000a180001f67983 */ /* 0x002f280000300a00 */
[----:B------:R-:W-:Y:S04]  /*32650*/  STL.64 [R1+0x130], R72 ;  /* 0x0001304801007387 */ /* 0x000fe80000100a00 */
[----:B------:R-:W-:Y:S04]  /*32660*/  STL.64 [R1+0x138], R74 ;  /* 0x0001384a01007387 */ /* 0x000fe80000100a00 */
[----:B--2---:R-:W2:Y:S04]  /*32670*/  LDL.LU.64 R236, [R1+0xa40] ;  /* 0x000a400001ec7983 */ /* 0x004ea80000300a00 */
[----:B---3--:R-:W2:Y:S04]  /*32680*/  LDL.LU.64 R238, [R1+0xa48] ;  /* 0x000a480001ee7983 */ /* 0x008ea80000300a00 */
        /* <DEDUP_REMOVED lines=32> */
[C---:B----4-:R-:W-:Y:S08]  /*32890*/  HMMA.1688.F32.TF32 R244, R68.reuse, R64, R244 ;  /* 0x0000004044f4723c */ /* 0x050ff000000810f4 */
[C---:B--2---:R-:W-:Y:S08]  /*328a0*/  HMMA.1688.F32.TF32 R236, R68.reuse, R60, R236 ;  /* 0x0000003c44ec723c */ /* 0x044ff000000810ec */
[C---:B---3--:R-:W-:Y:S08]  /*328b0*/  HMMA.1688.F32.TF32 R232, R68.reuse, R56, R232 ;  /* 0x0000003844e8723c */ /* 0x048ff000000810e8 */
        /* <DEDUP_REMOVED lines=45> */
[----:B------:R-:W-:Y:S04]  /*32b90*/  STL.64 [R1+0x270], R68 ;  /* 0x0002704401007387 */ /* 0x000fe80000100a00 */
[----:B------:R-:W-:Y:S04]  /*32ba0*/  STL.64 [R1+0x278], R70 ;  /* 0x0002784601007387 */ /* 0x000fe80000100a00 */
[----:B----4-:R-:W3:Y:S04]  /*32bb0*/  LDL.LU.64 R236, [R1+0xc10] ;  /* 0x000c100001ec7983 */ /* 0x010ee80000300a00 */
[----:B-1----:R-:W3:Y:S04]  /*32bc0*/  LDL.LU.64 R238, [R1+0xc18] ;  /* 0x000c180001ee7983 */ /* 0x002ee80000300a00 */
        /* <DEDUP_REMOVED lines=28> */
[----:B------:R-:W-:Y:S04]  /*32d90*/  LDS R68, [R0+UR6+0x280] ;  /* 0x0002800600447984 */ /* 0x000fe80008000800 */
[----:B------:R-:W-:Y:S04]  /*32da0*/  LDS R70, [R0+UR6+0x1280] ;  /* 0x0012800600467984 */ /* 0x000fe80008000800 */
[----:B------:R-:W-:Y:S04]  /*32db0*/  LDS R69, [R6+UR6+0x280] ;  /* 0x0002800606457984 */ /* 0x000fe80008000800 */
[----:B------:R-:W1:Y:S01]  /*32dc0*/  LDS R71, [R6+UR6+0x1280] ;  /* 0x0012800606477984 */ /* 0x000e620008000800 */
[C---:B--2---:R-:W-:Y:S08]  /*32dd0*/  HMMA.1688.F32.TF32 R244, R72.reuse, R64, R244 ;  /* 0x0000004048f4723c */ /* 0x044ff000000810f4 */
[C---:B---3--:R-:W-:Y:S08]  /*32de0*/  HMMA.1688.F32.TF32 R236, R72.reuse, R60, R236 ;  /* 0x0000003c48ec723c */ /* 0x048ff000000810ec */
[C---:B----4-:R-:W-:Y:S08]  /*32df0*/  HMMA.1688.F32.TF32 R232, R72.reuse, R56, R232 ;  /* 0x0000003848e8723c */ /* 0x050ff000000810e8 */
        /* <DEDUP_REMOVED lines=80> */
[----:B------:R-:W-:Y:S01]  /*33300*/  LDS R75, [R211+UR6+0x1280] ;  /* 0x00128006d34b7984 */ /* 0x000fe20008000800 */
[C---:B--2---:R-:W-:Y:S08]  /*33310*/  HMMA.1688.F32.TF32 R244, R68.reuse, R64, R244 ;  /* 0x0000004044f4723c */ /* 0x044ff000000810f4 */
[C---:B---3--:R-:W-:Y:S08]  /*33320*/  HMMA.1688.F32.TF32 R236, R68.reuse, R60, R236 ;  /* 0x0000003c44ec723c */ /* 0x048ff000000810ec */
[C---:B----4-:R-:W-:Y:S08]  /*33330*/  HMMA.1688.F32.TF32 R232, R68.reuse, R56, R232 ;  /* 0x0000003844e8723c */ /* 0x050ff000000810e8 */
        /* <DEDUP_REMOVED lines=27> */
[----:B------:R-:W-:Y:S01]  /*334f0*/  HMMA.1688.F32.TF32 R68, R68, R240, R76 ;  /* 0x000000f04444723c */ /* 0x000fe2000008104c */
        /* <DEDUP_REMOVED lines=11> */
[----:B------:R2:W-:Y:S04]  /*335b0*/  STL.64 [R1+0x480], R92 ;  /* 0x0004805c01007387 */ /* 0x0005e80000100a00 */
[----:B------:R2:W-:Y:S04]  /*335c0*/  STL.64 [R1+0x488], R94 ;  /* 0x0004885e01007387 */ /* 0x0005e80000100a00 */
[----:B-1----:R-:W4:Y:S04]  /*335d0*/  LDL.LU.64 R168, [R1+0xfa0] ;  /* 0x000fa00001a87983 */ /* 0x002f280000300a00 */
[----:B------:R1:W-:Y:S04]  /*335e0*/  STL.64 [R1+0x470], R80 ;  /* 0x0004705001007387 */ /* 0x0003e80000100a00 */
[----:B------:R1:W-:Y:S04]  /*335f0*/  STL.64 [R1+0x478], R82 ;  /* 0x0004785201007387 */ /* 0x0003e80000100a00 */
[----:B--2---:R-:W2:Y:S04]  /*33600*/  LDL.LU.64 R170, [R1+0xfa8] ;  /* 0x000fa80001aa7983 */ /* 0x004ea80000300a00 */
[----:B------:R-:W-:Y:S04]  /*33610*/  STL.64 [R1+0x250], R68 ;  /* 0x0002504401007387 */ /* 0x000fe80000100a00 */
[----:B------:R-:W-:Y:S04]  /*33620*/  STL.64 [R1+0x258], R70 ;  /* 0x0002584601007387 */ /* 0x000fe80000100a00 */
[----:B------:R-:W2:Y:S04]  /*33630*/  LDL.LU.64 R172, [R1+0xf90] ;  /* 0x000f900001ac7983 */ /* 0x000ea80000300a00 */
        /* <DEDUP_REMOVED lines=21> */
[----:B---3--:R-:W3:Y:S04]  /*33790*/  LDL.LU.64 R156, [R1+0xff0] ;  /* 0x000ff000019c7983 */ /* 0x008ee80000300a00 */
[----:B----4-:R-:W3:Y:S04]  /*337a0*/  LDL.LU.64 R158, [R1+0xff8] ;  /* 0x000ff800019e7983 */ /* 0x010ee80000300a00 */
[----:B------:R-:W4:Y:S04]  /*337b0*/  LDL.LU.64 R92, [R1+0xfe0] ;  /* 0x000fe000015c7983 */ /* 0x000f280000300a00 */
[----:B------:R-:W4:Y:S04]  /*337c0*/  LDL.LU.64 R94, [R1+0xfe8] ;  /* 0x000fe800015e7983 */ /* 0x000f280000300a00 */
[----:B-1----:R-:W3:Y:S04]  /*337d0*/  LDL.LU.64 R80, [R1+0xfd0] ;  /* 0x000fd00001507983 */ /* 0x002ee80000300a00 */
[----:B------:R-:W3:Y:S04]  /*337e0*/  LDL.LU.64 R82, [R1+0xfd8] ;  /* 0x000fd80001527983 */ /* 0x000ee80000300a00 */
[----:B------:R-:W3:Y:S04]  /*337f0*/  LDL.LU.64 R76, [R1+0xf10] ;  /* 0x000f1000014c7983 */ /* 0x000ee80000300a00 */
[----:B------:R-:W3:Y:S04]  /*33800*/  LDL.LU.64 R78, [R1+0xf18] ;  /* 0x000f1800014e7983 */ /* 0x000ee80000300a00 */
[----:B------:R-:W-:Y:S04]  /*33810*/  LDS R68, [R0+UR6+0x300] ;  /* 0x0003000600447984 */ /* 0x000fe80008000800 */
[----:B------:R-:W-:Y:S04]  /*33820*/  LDS R70, [R0+UR6+0x1300] ;  /* 0x0013000600467984 */ /* 0x000fe80008000800 */
[----:B------:R-:W-:Y:S04]  /*33830*/  LDS R69, [R6+UR6+0x300] ;  /* 0x0003000606457984 */ /* 0x000fe80008000800 */
[----:B------:R-:W1:Y:S02]  /*33840*/  LDS R71, [R6+UR6+0x1300] ;  /* 0x0013000606477984 */ /* 0x000e640008000800 */
[-C--:B-1----:R-:W-:Y:S08]  /*33850*/  HMMA.1688.F32.TF32 R228, R68, R64.reuse, R228 ;  /* 0x0000004044e4723c */ /* 0x082ff000000810e4 */
[C---:B--2---:R-:W-:Y:S08]  /*33860*/  HMMA.1688.F32.TF32 R168, R72.reuse, R64, R168 ;  /* 0x0000004048a8723c */ /* 0x044ff000000810a8 */
[C---:B------:R-:W-:Y:S08]  /*33870*/  HMMA.1688.F32.TF32 R172, R72.reuse, R60, R172 ;  /* 0x0000003c48ac723c */ /* 0x040ff000000810ac */
[C---:B------:R-:W-:Y:S03]  /*33880*/  HMMA.1688.F32.TF32 R176, R72.reuse, R56, R176 ;  /* 0x0000003848b0723c */ /* 0x040fe600000810b0 */
[----:B------:R-:W-:Y:S05]  /*33890*/  STL.64 [R1+0x460], R168 ;  /* 0x000460a801007387 */ /* 0x000fea0000100a00 */
[C---:B------:R-:W-:Y:S01]  /*338a0*/  HMMA.1688.F32.TF32 R180, R72.reuse, R52, R180 ;  /* 0x0000003448b4723c */ /* 0x040fe200000810b4 */
[----:B------:R1:W-:Y:S07]  /*338b0*/  STL.64 [R1+0x468], R170 ;  /* 0x000468aa01007387 */ /* 0x0003ee0000100a00 */
[C---:B------:R-:W-:Y:S01]  /*338c0*/  HMMA.1688.F32.TF32 R184, R72.reuse, R48, R184 ;  /* 0x0000003048b8723c */ /* 0x040fe200000810b8 */
[----:B-1----:R-:W2:Y:S07]  /*338d0*/  LDL.LU.64 R170, [R1+0x3b70] ;  /* 0x003b700001aa7983 */ /* 0x002eae0000300a00 */
[C---:B------:R-:W-:Y:S01]  /*338e0*/  HMMA.1688.F32.TF32 R188, R72.reuse, R44, R188 ;  /* 0x0000002c48bc723c */ /* 0x040fe200000810bc */
[----:B------:R-:W2:Y:S04]  /*338f0*/  LDL.LU.64 R168, [R1+0x3b68] ;  /* 0x003b680001a87983 */ /* 0x000ea80000300a00 */
[----:B------:R-:W-:Y:S03]  /*33900*/  STL.64 [R1+0x450], R172 ;  /* 0x000450ac01007387 */ /* 0x000fe60000100a00 */
[C---:B------:R-:W-:Y:S01]  /*33910*/  HMMA.1688.F32.TF32 R192, R72.reuse, R40, R192 ;  /* 0x0000002848c0723c */ /* 0x040fe200000810c0 */
[----:B------:R1:W-:Y:S07]  /*33920*/  STL.64 [R1+0x458], R174 ;  /* 0x000458ae01007387 */ /* 0x0003ee0000100a00 */
[C---:B------:R-:W-:Y:S01]  /*33930*/  HMMA.1688.F32.TF32 R244, R72.reuse, R36, R244 ;  /* 0x0000002448f4723c */ /* 0x040fe200000810f4 */
[----:B-1----:R-:W2:Y:S04]  /*33940*/  LDL.LU.64 R174, [R1+0x3b60] ;  /* 0x003b600001ae7983 */ /* 0x002ea80000300a00 */
[----:B------:R-:W2:Y:S03]  /*33950*/  LDL.LU.64 R172, [R1+0x3b58] ;  /* 0x003b580001ac7983 */ /* 0x000ea60000300a00 */
[C---:B------:R-:W-:Y:S01]  /*33960*/  HMMA.1688.F32.TF32 R236, R72.reuse, R32, R236 ;  /* 0x0000002048ec723c */ /* 0x040fe200000810ec */
[----:B------:R-:W-:Y:S04]  /*33970*/  STL.64 [R1+0x440], R176 ;  /* 0x000440b001007387 */ /* 0x000fe80000100a00 */
[----:B------:R1:W-:Y:S03]  /*33980*/  STL.64 [R1+0x448], R178 ;  /* 0x000448b201007387 */ /* 0x0003e60000100a00 */
        /* <DEDUP_REMOVED lines=9> */
[C---:B---3--:R-:W-:Y:S01]  /*33a20*/  HMMA.1688.F32.TF32 R156, R72.reuse, R16, R156 ;  /* 0x00000010489c723c */ /* 0x048fe2000008109c */
[----:B------:R-:W-:Y:S04]  /*33a30*/  STL.64 [R1+0x420], R184 ;  /* 0x000420b801007387 */ /* 0x000fe80000100a00 */
[----:B------:R1:W-:Y:S03]  /*33a40*/  STL.64 [R1+0x428], R186 ;  /* 0x000428ba01007387 */ /* 0x0003e60000100a00 */
[C---:B----4-:R-:W-:Y:S01]  /*33a50*/  HMMA.1688.F32.TF32 R92, R72.reuse, R12, R92 ;  /* 0x0000000c485c723c */ /* 0x050fe2000008105c */
[----:B-1----:R-:W3:Y:S04]  /*33a60*/  LDL.LU.64 R186, [R1+0x3b30] ;  /* 0x003b300001ba7983 */ /* 0x002ee80000300a00 */
[----:B------:R-:W3:Y:S04]  /*33a70*/  LDL.LU.64 R184, [R1+0x3b28] ;  /* 0x003b280001b87983 */ /* 0x000ee80000300a00 */
[----:B------:R-:W-:Y:S01]  /*33a80*/  STL.64 [R1+0x410], R188 ;  /* 0x000410bc01007387 */ /* 0x000fe20000100a00 */
[C---:B------:R-:W-:Y:S03]  /*33a90*/  HMMA.1688.F32.TF32 R80, R72.reuse, R8, R80 ;  /* 0x000000084850723c */ /* 0x040fe60000081050 */
[----:B------:R1:W-:Y:S05]  /*33aa0*/  STL.64 [R1+0x418], R190 ;  /* 0x000418be01007387 */ /* 0x0003ea0000100a00 */
[----:B------:R-:W-:Y:S01]  /*33ab0*/  HMMA.1688.F32.TF32 R72, R72, R240, R76 ;  /* 0x000000f04848723c */ /* 0x000fe2000008104c */
[----:B-1----:R-:W4:Y:S04]  /*33ac0*/  LDL.LU.64 R190, [R1+0x3b20] ;  /* 0x003b200001be7983 */ /* 0x002f280000300a00 */
[----:B------:R-:W4:Y:S04]  /*33ad0*/  LDL.LU.64 R188, [R1+0x3b18] ;  /* 0x003b180001bc7983 */ /* 0x000f280000300a00 */
[----:B------:R-:W-:Y:S04]  /*33ae0*/  STL.64 [R1+0x400], R192 ;  /* 0x000400c001007387 */ /* 0x000fe80000100a00 */
[----:B------:R1:W-:Y:S04]  /*33af0*/  STL.64 [R1+0x408], R194 ;  /* 0x000408c201007387 */ /* 0x0003e80000100a00 */
[----:B-1----:R-:W2:Y:S04]  /*33b00*/  LDL.LU.64 R194, [R1+0x3b10] ;  /* 0x003b100001c27983 */ /* 0x002ea80000300a00 */
[----:B------:R-:W2:Y:S04]  /*33b10*/  LDL.LU.64 R192, [R1+0x3b08] ;  /* 0x003b080001c07983 */ /* 0x000ea80000300a00 */
        /* <DEDUP_REMOVED lines=12> */
[----:B------:R-:W-:Y:S04]  /*33be0*/  STL.64 [R1+0x390], R92 ;  /* 0x0003905c01007387 */ /* 0x000fe80000100a00 */
[----:B------:R-:W-:Y:S04]  /*33bf0*/  STL.64 [R1+0x398], R94 ;  /* 0x0003985e01007387 */ /* 0x000fe80000100a00 */
[----:B-1----:R-:W2:Y:S04]  /*33c00*/  LDL.LU.64 R216, [R1+0x1060] ;  /* 0x0010600001d87983 */ /* 0x002ea80000300a00 */
[----:B------:R1:W-:Y:S04]  /*33c10*/  STL.64 [R1+0x380], R80 ;  /* 0x0003805001007387 */ /* 0x0003e80000100a00 */
[----:B------:R1:W-:Y:S04]  /*33c20*/  STL.64 [R1+0x388], R82 ;  /* 0x0003885201007387 */ /* 0x0003e80000100a00 */
[----:B------:R-:W2:Y:S04]  /*33c30*/  LDL.LU.64 R218, [R1+0x1068] ;  /* 0x0010680001da7983 */ /* 0x000ea80000300a00 */
[----:B------:R1:W-:Y:S04]  /*33c40*/  STL.64 [R1+0x240], R72 ;  /* 0x0002404801007387 */ /* 0x0003e80000100a00 */
[----:B------:R1:W-:Y:S04]  /*33c50*/  STL.64 [R1+0x248], R74 ;  /* 0x0002484a01007387 */ /* 0x0003e80000100a00 */
[----:B------:R-:W3:Y:S04]  /*33c60*/  LDL.LU.64 R212, [R1+0x1070] ;  /* 0x0010700001d47983 */ /* 0x000ee80000300a00 */
[----:B------:R-:W3:Y:S04]  /*33c70*/  LDL.LU.64 R214, [R1+0x1078] ;  /* 0x0010780001d67983 */ /* 0x000ee80000300a00 */
[----:B------:R-:W4:Y:S04]  /*33c80*/  LDL.LU.64 R156, [R1+0x10a0] ;  /* 0x0010a000019c7983 */ /* 0x000f280000300a00 */
[----:B------:R-:W4:Y:S04]  /*33c90*/  LDL.LU.64 R158, [R1+0x10a8] ;  /* 0x0010a800019e7983 */ /* 0x000f280000300a00 */
[----:B-1----:R-:W4:Y:S04]  /*33ca0*/  LDL.LU.64 R80, [R1+0x10c0] ;  /* 0x0010c00001507983 */ /* 0x002f280000300a00 */
[----:B------:R-:W4:Y:S04]  /*33cb0*/  LDL.LU.64 R82, [R1+0x10c8] ;  /* 0x0010c80001527983 */ /* 0x000f280000300a00 */
[----:B------:R-:W4:Y:S04]  /*33cc0*/  LDL.LU.64 R76, [R1+0x10d0] ;  /* 0x0010d000014c7983 */ /* 0x000f280000300a00 */
[----:B------:R-:W4:Y:S04]  /*33cd0*/  LDL.LU.64 R78, [R1+0x10d8] ;  /* 0x0010d800014e7983 */ /* 0x000f280000300a00 */
[----:B------:R-:W4:Y:S04]  /*33ce0*/  LDL.LU.64 R72, [R1+0x1100] ;  /* 0x0011000001487983 */ /* 0x000f280000300a00 */
[----:B------:R-:W-:Y:S04]  /*33cf0*/  STL.64 [R1+0x370], R228 ;  /* 0x000370e401007387 */ /* 0x000fe80000100a00 */
[----:B------:R-:W-:Y:S04]  /*33d00*/  STL.64 [R1+0x378], R230 ;  /* 0x000378e601007387 */ /* 0x000fe80000100a00 */
[----:B------:R-:W4:Y:S01]  /*33d10*/  LDL.LU.64 R74, [R1+0x1108] ;  /* 0x00110800014a7983 */ /* 0x000f220000300a00 */
[C---:B------:R-:W-:Y:S03]  /*33d20*/  HMMA.1688.F32.TF32 R88, R68.reuse, R60, R88 ;  /* 0x0000003c4458723c */ /* 0x040fe60000081058 */
[----:B------:R-:W-:Y:S04]  /*33d30*/  LDS R92, [R7+UR6+0x300] ;  /* 0x00030006075c7984 */ /* 0x000fe80008000800 */
[----:B------:R-:W-:Y:S01]  /*33d40*/  LDS R94, [R7+UR6+0x1300] ;  /* 0x00130006075e7984 */ /* 0x000fe20008000800 */
[C---:B------:R-:W-:Y:S03]  /*33d50*/  HMMA.1688.F32.TF32 R84, R68.reuse, R56, R84 ;  /* 0x000000384454723c */ /* 0x040fe60000081054 */
[----:B------:R-:W-:Y:S04]  /*33d60*/  LDS R93, [R211+UR6+0x300] ;  /* 0x00030006d35d7984 */ /* 0x000fe80008000800 */
[----:B------:R-:W1:Y:S01]  /*33d70*/  LDS R95, [R211+UR6+0x1300] ;  /* 0x00130006d35f7984 */ /* 0x000e620008000800 */
[C---:B------:R-:W-:Y:S03]  /*33d80*/  HMMA.1688.F32.TF32 R96, R68.reuse, R52, R96 ;  /* 0x000000344460723c */ /* 0x040fe60000081060 */
[----:B------:R-:W-:Y:S04]  /*33d90*/  STL.64 [R1+0x360], R88 ;  /* 0x0003605801007387 */ /* 0x000fe80000100a00 */
[----:B------:R1:W-:Y:S04]  /*33da0*/  STL.64 [R1+0x368], R90 ;  /* 0x0003685a01007387 */ /* 0x0003e80000100a00 */
[----:B------:R-:W-:Y:S04]  /*33db0*/  STL.64 [R1+0x350], R84 ;  /* 0x0003505401007387 */ /* 0x000fe80000100a00 */
[----:B------:R1:W-:Y:S02]  /*33dc0*/  STL.64 [R1+0x358], R86 ;  /* 0x0003585601007387 */ /* 0x0003e40000100a00 */
[----:B-1----:R-:W-:Y:S02]  /*33dd0*/  HMMA.1688.F32.TF32 R88, R68, R48, R100 ;  /* 0x000000304458723c */ /* 0x002fe40000081064 */
[----:B------:R-:W-:Y:S01]  /*33de0*/  LDS R211, [R211+UR6+0x1380] ;  /* 0x00138006d3d37984 */ /* 0x000fe20008000800 */
[----:B------:R-:W-:-:S02]  /*33df0*/  IMAD.MOV.U32 R244, RZ, RZ, R204 ;  /* 0x000000fffff47224 */ /* 0x000fc400078e00cc */
[----:B------:R-:W-:Y:S01]  /*33e00*/  IMAD.MOV.U32 R245, RZ, RZ, R205 ;  /* 0x000000fffff57224 */ /* 0x000fe200078e00cd */
[----:B------:R-:W-:Y:S01]  /*33e10*/  MOV R247, R207 ;  /* 0x000000cf00f77202 */ /* 0x000fe20000000f00 */
[----:B------:R-:W-:Y:S01]  /*33e20*/  IMAD.MOV.U32 R246, RZ, RZ, R206 ;  /* 0x000000fffff67224 */ /* 0x000fe200078e00ce */
[----:B------:R-:W-:Y:S01]  /*33e30*/  LDS R228, [R0+UR6+0x2000] ;  /* 0x0020000600e47984 */ /* 0x000fe20008000800 */
[C---:B------:R-:W-:Y:S03]  /*33e40*/  HMMA.1688.F32.TF32 R84, R68.reuse, R44, R104 ;  /* 0x0000002c4454723c */ /* 0x040fe60000081068 */
[----:B------:R-:W-:Y:S04]  /*33e50*/  STL.64 [R1+0x340], R96 ;  /* 0x0003406001007387 */ /* 0x000fe80000100a00 */
[----:B------:R1:W-:Y:S04]  /*33e60*/  STL.64 [R1+0x348], R98 ;  /* 0x0003486201007387 */ /* 0x0003e80000100a00 */
[----:B------:R-:W-:Y:S04]  /*33e70*/  STL.64 [R1+0x330], R88 ;  /* 0x0003305801007387 */ /* 0x000fe80000100a00 */
[----:B------:R1:W-:Y:S02]  /*33e80*/  STL.64 [R1+0x338], R90 ;  /* 0x0003385a01007387 */ /* 0x0003e40000100a00 */
[C---:B-1----:R-:W-:Y:S02]  /*33e90*/  HMMA.1688.F32.TF32 R96, R68.reuse, R40, R108 ;  /* 0x000000284460723c */ /* 0x042fe4000008106c */
[----:B------:R-:W-:Y:S04]  /*33ea0*/  STL.64 [R1+0x320], R84 ;  /* 0x0003205401007387 */ /* 0x000fe80000100a00 */
[----:B------:R1:W-:Y:S02]  /*33eb0*/  STL.64 [R1+0x328], R86 ;  /* 0x0003285601007387 */ /* 0x0003e40000100a00 */
[C---:B------:R-:W-:Y:S02]  /*33ec0*/  HMMA.1688.F32.TF32 R88, R68.reuse, R36, R112 ;  /* 0x000000244458723c */ /* 0x040fe40000081070 */
[----:B------:R-:W-:Y:S04]  /*33ed0*/  LDS R230, [R0+UR6+0x3000] ;  /* 0x0030000600e67984 */ /* 0x000fe80008000800 */
[----:B------:R-:W-:Y:S02]  /*33ee0*/  LDS R229, [R6+UR6+0x2000] ;  /* 0x0020000606e57984 */ /* 0x000fe40008000800 */
[C---:B-1----:R-:W-:Y:S02]  /*33ef0*/  HMMA.1688.F32.TF32 R84, R68.reuse, R32, R116 ;  /* 0x000000204454723c */ /* 0x042fe40000081074 */
[----:B------:R-:W-:Y:S04]  /*33f00*/  LDS R231, [R6+UR6+0x3000] ;  /* 0x0030000606e77984 */ /* 0x000fe80008000800 */
[----:B------:R-:W-:Y:S04]  /*33f10*/  STL.64 [R1+0x310], R96 ;  /* 0x0003106001007387 */ /* 0x000fe80000100a00 */
[----:B------:R2:W-:Y:S04]  /*33f20*/  STL.64 [R1+0x318], R98 ;  /* 0x0003186201007387 */ /* 0x0005e80000100a00 */
[----:B------:R-:W-:Y:S04]  /*33f30*/  STL.64 [R1+0x300], R88 ;  /* 0x0003005801007387 */ /* 0x000fe80000100a00 */
[----:B------:R3:W-:Y:S04]  /*33f40*/  STL.64 [R1+0x308], R90 ;  /* 0x0003085a01007387 */ /* 0x0007e80000100a00 */
[----:B------:R-:W-:Y:S04]  /*33f50*/  STL.64 [R1+0x2f0], R84 ;  /* 0x0002f05401007387 */ /* 0x000fe80000100a00 */
[----:B------:R4:W-:Y:S01]  /*33f60*/  STL.64 [R1+0x2f8], R86 ;  /* 0x0002f85601007387 */ /* 0x0009e20000100a00 */
[C---:B--2---:R-:W-:Y:S08]  /*33f70*/  HMMA.1688.F32.TF32 R96, R68.reuse, R28, R216 ;  /* 0x0000001c4460723c */ /* 0x044ff000000810d8 */
[C---:B---3--:R-:W-:Y:S08]  /*33f80*/  HMMA.1688.F32.TF32 R88, R68.reuse, R24, R212 ;  /* 0x000000184458723c */ /* 0x048ff000000810d4 */
[C---:B----4-:R-:W-:Y:S08]  /*33f90*/  HMMA.1688.F32.TF32 R84, R68.reuse, R20, R156 ;  /* 0x000000144454723c */ /* 0x050ff0000008109c */
[C---:B------:R-:W-:Y:S01]  /*33fa0*/  HMMA.1688.F32.TF32 R80, R68.reuse, R16, R80 ;  /* 0x000000104450723c */ /* 0x040fe20000081050 */
[----:B------:R1:W-:Y:S04]  /*33fb0*/  STL.64 [R1+0x2e0], R96 ;  /* 0x0002e06001007387 */ /* 0x0003e80000100a00 */
[----:B------:R2:W-:Y:S04]  /*33fc0*/  STL.64 [R1+0x2e8], R98 ;  /* 0x0002e86201007387 */ /* 0x0005e80000100a00 */
[----:B------:R-:W-:Y:S04]  /*33fd0*/  STL.64 [R1+0x2d0], R88 ;  /* 0x0002d05801007387 */ /* 0x000fe80000100a00 */
[----:B------:R-:W-:Y:S04]  /*33fe0*/  STL.64 [R1+0x2d8], R90 ;  /* 0x0002d85a01007387 */ /* 0x000fe80000100a00 */
[----:B------:R-:W-:Y:S01]  /*33ff0*/  STL.64 [R1+0x2c0], R84 ;  /* 0x0002c05401007387 */ /* 0x000fe20000100a00 */
[C---:B------:R-:W-:Y:S03]  /*34000*/  HMMA.1688.F32.TF32 R76, R68.reuse, R12, R76 ;  /* 0x0000000c444c723c */ /* 0x040fe6000008104c */
[----:B------:R-:W-:Y:S04]  /*34010*/  STL.64 [R1+0x2c8], R86 ;  /* 0x0002c85601007387 */ /* 0x000fe80000100a00 */
[----:B------:R-:W3:Y:S04]  /*34020*/  LDL.LU.64 R108, [R1+0x10f0] ;  /* 0x0010f000016c7983 */ /* 0x000ee80000300a00 */
[----:B------:R4:W-:Y:S04]  /*34030*/  STL.64 [R1+0x2b0], R80 ;  /* 0x0002b05001007387 */ /* 0x0009e80000100a00 */
[----:B------:R1:W-:Y:S04]  /*34040*/  STL.64 [R1+0x2b8], R82 ;  /* 0x0002b85201007387 */ /* 0x0003e80000100a00 */
[----:B------:R-:W3:Y:S01]  /*34050*/  LDL.LU.64 R110, [R1+0x10f8] ;  /* 0x0010f800016e7983 */ /* 0x000ee20000300a00 */
[C---:B------:R-:W-:Y:S03]  /*34060*/  HMMA.1688.F32.TF32 R72, R68.reuse, R8, R72 ;  /* 0x000000084448723c */ /* 0x040fe60000081048 */
[----:B------:R-:W-:Y:S04]  /*34070*/  STL.64 [R1+0x2a0], R76 ;  /* 0x0002a04c01007387 */ /* 0x000fe80000100a00 */
[----:B------:R-:W-:Y:S04]  /*34080*/  STL.64 [R1+0x2a8], R78 ;  /* 0x0002a84e01007387 */ /* 0x000fe80000100a00 */
[----:B------:R-:W3:Y:S04]  /*34090*/  LDL.LU.64 R104, [R1+0x1120] ;  /* 0x0011200001687983 */ /* 0x000ee80000300a00 */
[----:B------:R-:W3:Y:S04]  /*340a0*/  LDL.LU.64 R106, [R1+0x1128] ;  /* 0x00112800016a7983 */ /* 0x000ee80000300a00 */
[----:B------:R-:W3:Y:S04]  /*340b0*/  LDL.LU.64 R100, [R1+0x1150] ;  /* 0x0011500001647983 */ /* 0x000ee80000300a00 */
[----:B------:R-:W3:Y:S04]  /*340c0*/  LDL.LU.64 R102, [R1+0x1158] ;  /* 0x0011580001667983 */ /* 0x000ee80000300a00 */
[----:B------:R2:W-:Y:S04]  /*340d0*/  STL.64 [R1+0x290], R72 ;  /* 0x0002904801007387 */ /* 0x0005e80000100a00 */
[----:B------:R4:W-:Y:S04]  /*340e0*/  STL.64 [R1+0x298], R74 ;  /* 0x0002984a01007387 */ /* 0x0009e80000100a00 */
[----:B-1----:R-:W3:Y:S04]  /*340f0*/  LDL.LU.64 R96, [R1+0x1160] ;  /* 0x0011600001607983 */ /* 0x002ee80000300a00 */
[----:B--2---:R-:W2:Y:S04]  /*34100*/  LDL.LU.64 R98, [R1+0x1168] ;  /* 0x0011680001627983 */ /* 0x004ea80000300a00 */
[----:B----4-:R-:W4:Y:S04]  /*34110*/  LDL.LU.64 R80, [R1+0x1180] ;  /* 0x0011800001507983 */ /* 0x010f280000300a00 */
        /* <DEDUP_REMOVED lines=8> */
[----:B------:R-:W-:Y:S04]  /*341a0*/  LDS R156, [R0+UR6+0x380] ;  /* 0x00038006009c7984 */ /* 0x000fe80008000800 */
[----:B------:R-:W-:Y:S04]  /*341b0*/  LDS R158, [R0+UR6+0x1380] ;  /* 0x00138006009e7984 */ /* 0x000fe80008000800 */
[----:B------:R-:W-:Y:S04]  /*341c0*/  STL.64 [R1+0x230], R68 ;  /* 0x0002304401007387 */ /* 0x000fe80000100a00 */
[----:B------:R3:W-:Y:S04]  /*341d0*/  STL.64 [R1+0x238], R70 ;  /* 0x0002384601007387 */ /* 0x0007e80000100a00 */
[----:B------:R-:W4:Y:S04]  /*341e0*/  LDL.LU.64 R76, [R1+0x11f0] ;  /* 0x0011f000014c7983 */ /* 0x000f280000300a00 */
[----:B------:R-:W4:Y:S04]  /*341f0*/  LDL.LU.64 R78, [R1+0x11f8] ;  /* 0x0011f800014e7983 */ /* 0x000f280000300a00 */
[----:B------:R-:W-:Y:S04]  /*34200*/  LDS R157, [R6+UR6+0x380] ;  /* 0x00038006069d7984 */ /* 0x000fe80008000800 */
[----:B------:R-:W1:Y:S01]  /*34210*/  LDS R159, [R6+UR6+0x1380] ;  /* 0x00138006069f7984 */ /* 0x000e620008000800 */
[----:B---3--:R-:W-:-:S15]  /*34220*/  HMMA.1688.F32.TF32 R68, R92, R64, R108 ;  /* 0x000000405c44723c */ /* 0x008fde000008106c */
[----:B------:R-:W-:-:S04]  /*34230*/  NOP ;  /* 0x0000000000007918 */ /* 0x000fc80000000000 */
[----:B------:R-:W-:Y:S04]  /*34240*/  STL.64 [R1+0x3858], R70 ;  /* 0x0038584601007387 */ /* 0x000fe80000100a00 */
[----:B------:R3:W-:Y:S01]  /*34250*/  STL.64 [R1+0x3850], R68 ;  /* 0x0038504401007387 */ /* 0x0007e20000100a00 */
[C---:B------:R-:W-:Y:S08]  /*34260*/  HMMA.1688.F32.TF32 R100, R92.reuse, R56, R100 ;  /* 0x000000385c64723c */ /* 0x040ff00000081064 */
[C---:B---3--:R-:W-:Y:S08]  /*34270*/  HMMA.1688.F32.TF32 R68, R92.reuse, R60, R104 ;  /* 0x0000003c5c44723c */ /* 0x048ff00000081068 */
[C---:B--2---:R-:W-:Y:S11]  /*34280*/  HMMA.1688.F32.TF32 R96, R92.reuse, R52, R96 ;  /* 0x000000345c60723c */ /* 0x044ff60000081060 */
[----:B------:R-:W-:Y:S04]  /*34290*/  STL.64 [R1+0x7c0], R68 ;  /* 0x0007c04401007387 */ /* 0x000fe80000100a00 */
[----:B------:R2:W-:Y:S01]  /*342a0*/  STL.64 [R1+0x7c8], R70 ;  /* 0x0007c84601007387 */ /* 0x0005e20000100a00 */
[C---:B----4-:R-:W-:Y:S03]  /*342b0*/  HMMA.1688.F32.TF32 R88, R92.reuse, R44, R88 ;  /* 0x0000002c5c58723c */ /* 0x050fe60000081058 */
[----:B------:R-:W-:Y:S05]  /*342c0*/  STL.64 [R1+0x7b0], R100 ;  /* 0x0007b06401007387 */ /* 0x000fea0000100a00 */
[C---:B--2---:R-:W-:Y:S01]  /*342d0*/  HMMA.1688.F32.TF32 R68, R92.reuse, R48, R80 ;  /* 0x000000305c44723c */ /* 0x044fe20000081050 */
        /* <DEDUP_REMOVED lines=9> */
[----:B------:R-:W-:Y:S04]  /*34370*/  STL.64 [R1+0x780], R88 ;  /* 0x0007805801007387 */ /* 0x000fe80000100a00 */
[----:B------:R-:W-:Y:S04]  /*34380*/  STL.64 [R1+0x788], R90 ;  /* 0x0007885a01007387 */ /* 0x000fe80000100a00 */
[----:B------:R-:W3:Y:S05]  /*34390*/  LDL.LU.64 R74, [R1+0x13a8] ;  /* 0x0013a800014a7983 */ /* 0x000eea0000300a00 */
[----:B------:R-:W-:Y:S04]  /*343a0*/  STL.64 [R1+0x770], R68 ;  /* 0x0007704401007387 */ /* 0x000fe80000100a00 */
[----:B------:R4:W-:Y:S02]  /*343b0*/  STL.64 [R1+0x778], R70 ;  /* 0x0007784601007387 */ /* 0x0009e40000100a00 */
[----:B----4-:R-:W-:-:S15]  /*343c0*/  HMMA.1688.F32.TF32 R68, R92, R36, R84 ;  /* 0x000000245c44723c */ /* 0x010fde0000081054 */
[----:B------:R-:W-:-:S04]  /*343d0*/  NOP ;  /* 0x0000000000007918 */ /* 0x000fc80000000000 */
[----:B------:R-:W-:Y:S01]  /*343e0*/  IMAD.MOV.U32 R252, RZ, RZ, R71 ;  /* 0x000000fffffc7224 */ /* 0x000fe200078e0047 */
[----:B------:R-:W-:Y:S04]  /*343f0*/  STL.64 [R1+0x760], R68 ;  /* 0x0007604401007387 */ /* 0x000fe80000100a00 */
[----:B------:R4:W-:Y:S04]  /*34400*/  STL [R1+0x768], R70 ;  /* 0x0007684601007387 */ /* 0x0009e80000100800 */
[----:B------:R-:W-:Y:S01]  /*34410*/  STL [R1+0x38c0], R252 ;  /* 0x0038c0fc01007387 */ /* 0x000fe20000100800 */
[----:B----4-:R-:W-:Y:S03]  /*34420*/  HMMA.1688.F32.TF32 R68, R92, R32, R76 ;  /* 0x000000205c44723c */ /* 0x010fe6000008104c */
[----:B------:R-:W4:Y:S04]  /*34430*/  LDL.LU.64 R76, [R1+0x1380] ;  /* 0x00138000014c7983 */ /* 0x000f280000300a00 */
[----:B------:R-:W4:-:S12]  /*34440*/  LDL.LU.64 R78, [R1+0x1388] ;  /* 0x00138800014e7983 */ /* 0x000f180000300a00 */
[----:B------:R1:W-:Y:S04]  /*34450*/  STL.64 [R1+0x750], R68 ;  /* 0x0007504401007387 */ /* 0x0003e80000100a00 */
[----:B------:R1:W-:Y:S04]  /*34460*/  STL.64 [R1+0x758], R70 ;  /* 0x0007584601007387 */ /* 0x0003e80000100a00 */
[----:B-1----:R-:W4:Y:S04]  /*34470*/  LDL.LU.64 R68, [R1+0x1360] ;  /* 0x0013600001447983 */ /* 0x002f280000300a00 */
[----:B------:R-:W4:Y:S04]  /*34480*/  LDL.LU.64 R70, [R1+0x1368] ;  /* 0x0013680001467983 */ /* 0x000f280000300a00 */
[----:B------:R-:W4:Y:S04]  /*34490*/  LDL.LU.64 R84, [R1+0x1350] ;  /* 0x0013500001547983 */ /* 0x000f280000300a00 */
[----:B------:R-:W4:Y:S04]  /*344a0*/  LDL.LU.64 R86, [R1+0x1358] ;  /* 0x0013580001567983 */ /* 0x000f280000300a00 */
[----:B------:R-:W4:Y:S04]  /*344b0*/  LDL.LU.64 R88, [R1+0x1340] ;  /* 0x0013400001587983 */ /* 0x000f280000300a00 */
[----:B------:R-:W4:Y:S01]  /*344c0*/  LDL.LU.64 R90, [R1+0x1348] ;  /* 0x00134800015a7983 */ /* 0x000f220000300a00 */
[----:B--2---:R-:W-:-:S15]  /*344d0*/  HMMA.1688.F32.TF32 R80, R92, R28, R80 ;  /* 0x0000001c5c50723c */ /* 0x004fde0000081050 */
[----:B------:R-:W-:-:S04]  /*344e0*/  NOP ;  /* 0x0000000000007918 */ /* 0x000fc80000000000 */
[----:B------:R-:W-:Y:S04]  /*344f0*/  STL.64 [R1+0x740], R80 ;  /* 0x0007405001007387 */ /* 0x000fe80000100a00 */
[----:B------:R-:W-:Y:S04]  /*34500*/  STL [R1+0x748], R82 ;  /* 0x0007485201007387 */ /* 0x000fe80000100800 */
[----:B------:R-:W2:Y:S04]  /*34510*/  LDL.LU.64 R116, [R1+0x1330] ;  /* 0x0013300001747983 */ /* 0x000ea80000300a00 */
[----:B------:R-:W2:Y:S01]  /*34520*/  LDL.LU.64 R118, [R1+0x1338] ;  /* 0x0013380001767983 */ /* 0x000ea20000300a00 */
[C---:B---3--:R-:W-:Y:S03]  /*34530*/  HMMA.1688.F32.TF32 R72, R92.reuse, R24, R72 ;  /* 0x000000185c48723c */ /* 0x048fe60000081048 */
        /* <DEDUP_REMOVED lines=8> */
[----:B------:R-:W-:Y:S04]  /*345c0*/  STL.64 [R1+0x37f0], R74 ;  /* 0x0037f04a01007387 */ /* 0x000fe80000100a00 */
[----:B------:R1:W-:Y:S04]  /*345d0*/  STL.64 [R1+0x37e8], R72 ;  /* 0x0037e84801007387 */ /* 0x0003e80000100a00 */
[----:B------:R-:W3:Y:S04]  /*345e0*/  LDL.LU.64 R112, [R1+0x12e0] ;  /* 0x0012e00001707983 */ /* 0x000ee80000300a00 */
[----:B------:R-:W3:Y:S04]  /*345f0*/  LDL.LU.64 R114, [R1+0x12e8] ;  /* 0x0012e80001727983 */ /* 0x000ee80000300a00 */
[----:B-1----:R-:W3:Y:S04]  /*34600*/  LDL.LU.64 R72, [R1+0x12d0] ;  /* 0x0012d00001487983 */ /* 0x002ee80000300a00 */
[----:B------:R-:W3:Y:S01]  /*34610*/  LDL.LU.64 R74, [R1+0x12d8] ;  /* 0x0012d800014a7983 */ /* 0x000ee20000300a00 */
[----:B----4-:R-:W-:Y:S01]  /*34620*/  HMMA.1688.F32.TF32 R76, R92, R20, R76 ;  /* 0x000000145c4c723c */ /* 0x010fe2000008104c */
[----:B------:R-:W-:-:S15]  /*34630*/  IMAD.MOV.U32 R252, RZ, RZ, R83 ;  /* 0x000000fffffc7224 */ /* 0x000fde00078e0053 */
[----:B------:R-:W-:-:S03]  /*34640*/  NOP ;  /* 0x0000000000007918 */ /* 0x000fc60000000000 */
[----:B------:R-:W-:Y:S04]  /*34650*/  STL.64 [R1+0x3800], R78 ;  /* 0x0038004e01007387 */ /* 0x000fe80000100a00 */
[----:B------:R1:W-:Y:S01]  /*34660*/  STL.64 [R1+0x37f8], R76 ;  /* 0x0037f84c01007387 */ /* 0x0003e20000100a00 */
[C---:B------:R-:W-:Y:S03]  /*34670*/  HMMA.1688.F32.TF32 R80, R92.reuse, R16, R68 ;  /* 0x000000105c50723c */ /* 0x040fe60000081044 */
[----:B------:R-:W4:Y:S04]  /*34680*/  LDL.LU.64 R68, [R1+0x12c0] ;  /* 0x0012c00001447983 */ /* 0x000f280000300a00 */
[----:B------:R-:W4:Y:S01]  /*34690*/  LDL.LU.64 R70, [R1+0x12c8] ;  /* 0x0012c80001467983 */ /* 0x000f220000300a00 */
[C---:B------:R-:W-:Y:S08]  /*346a0*/  HMMA.1688.F32.TF32 R84, R92.reuse, R12, R84 ;  /* 0x0000000c5c54723c */ /* 0x040ff00000081054 */
[C---:B------:R-:W-:Y:S03]  /*346b0*/  HMMA.1688.F32.TF32 R88, R92.reuse, R8, R88 ;  /* 0x000000085c58723c */ /* 0x040fe60000081058 */
[----:B------:R-:W-:Y:S04]  /*346c0*/  STL.64 [R1+0x3810], R82 ;  /* 0x0038105201007387 */ /* 0x000fe80000100a00 */
[----:B------:R-:W-:Y:S04]  /*346d0*/  STL.64 [R1+0x3808], R80 ;  /* 0x0038085001007387 */ /* 0x000fe80000100a00 */
[----:B------:R-:W-:Y:S04]  /*346e0*/  STL.64 [R1+0x3820], R86 ;  /* 0x0038205601007387 */ /* 0x000fe80000100a00 */
[----:B------:R-:W-:Y:S04]  /*346f0*/  STL.64 [R1+0x3818], R84 ;  /* 0x0038185401007387 */ /* 0x000fe80000100a00 */
[----:B------:R-:W-:Y:S04]  /*34700*/  STL.64 [R1+0x3830], R90 ;  /* 0x0038305a01007387 */ /* 0x000fe80000100a00 */
[----:B------:R-:W-:Y:S01]  /*34710*/  STL.64 [R1+0x3828], R88 ;  /* 0x0038285801007387 */ /* 0x000fe20000100a00 */
[----:B--2---:R-:W-:Y:S08]  /*34720*/  HMMA.1688.F32.TF32 R92, R92, R240, R116 ;  /* 0x000000f05c5c723c */ /* 0x004ff00000081074 */
[C---:B---3--:R-:W-:Y:S08]  /*34730*/  HMMA.1688.F32.TF32 R96, R156.reuse, R64, R96 ;  /* 0x000000409c60723c */ /* 0x048ff00000081060 */
[C---:B------:R-:W-:Y:S08]  /*34740*/  HMMA.1688.F32.TF32 R100, R156.reuse, R60, R100 ;  /* 0x0000003c9c64723c */ /* 0x040ff00000081064 */
[C---:B------:R-:W-:Y:S08]  /*34750*/  HMMA.1688.F32.TF32 R104, R156.reuse, R56, R104 ;  /* 0x000000389c68723c */ /* 0x040ff00000081068 */
[C---:B------:R-:W-:Y:S01]  /*34760*/  HMMA.1688.F32.TF32 R108, R156.reuse, R52, R108 ;  /* 0x000000349c6c723c */ /* 0x040fe2000008106c */
[----:B------:R-:W-:Y:S04]  /*34770*/  STL.64 [R1+0x3840], R94 ;  /* 0x0038405e01007387 */ /* 0x000fe80000100a00 */
[----:B------:R-:W-:Y:S03]  /*34780*/  STL.64 [R1+0x3838], R92 ;  /* 0x0038385c01007387 */ /* 0x000fe60000100a00 */
[C---:B------:R-:W-:Y:S08]  /*34790*/  HMMA.1688.F32.TF32 R112, R156.reuse, R48, R112 ;  /* 0x000000309c70723c */ /* 0x040ff00000081070 */
[C---:B------:R-:W-:Y:S01]  /*347a0*/  HMMA.1688.F32.TF32 R116, R156.reuse, R44, R72 ;  /* 0x0000002c9c74723c */ /* 0x040fe20000081048 */
[----:B------:R-:W-:Y:S04]  /*347b0*/  STL.64 [R1+0x3868], R98 ;  /* 0x0038686201007387 */ /* 0x000fe80000100a00 */
        /* <DEDUP_REMOVED lines=11> */
[----:B-1----:R-:W2:Y:S04]  /*34870*/  LDL.LU.64 R76, [R1+0x12b0] ;  /* 0x0012b000014c7983 */ /* 0x002ea80000300a00 */
[----:B------:R-:W2:Y:S04]  /*34880*/  LDL.LU.64 R78, [R1+0x12b8] ;  /* 0x0012b800014e7983 */ /* 0x000ea80000300a00 */
[----:B------:R-:W3:Y:S04]  /*34890*/  LDL.LU.64 R72, [R1+0x1270] ;  /* 0x0012700001487983 */ /* 0x000ee80000300a00 */
[----:B------:R-:W3:Y:S01]  /*348a0*/  LDL.LU.64 R74, [R1+0x1278] ;  /* 0x00127800014a7983 */ /* 0x000ee20000300a00 */
[C---:B----4-:R-:W-:Y:S03]  /*348b0*/  HMMA.1688.F32.TF32 R120, R156.reuse, R40, R68 ;  /* 0x000000289c78723c */ /* 0x050fe60000081044 */
[----:B------:R-:W4:Y:S04]  /*348c0*/  LDL.LU.64 R68, [R1+0x1250] ;  /* 0x0012500001447983 */ /* 0x000f280000300a00 */
[----:B------:R-:W4:Y:S01]  /*348d0*/  LDL.LU.64 R70, [R1+0x1258] ;  /* 0x0012580001467983 */ /* 0x000f220000300a00 */
[C---:B------:R-:W-:Y:S08]  /*348e0*/  HMMA.1688.F32.TF32 R124, R156.reuse, R36, R124 ;  /* 0x000000249c7c723c */ /* 0x040ff0000008107c */
        /* <DEDUP_REMOVED lines=9> */
[----:B------:R-:W-:Y:S01]  /*34980*/  HMMA.1688.F32.TF32 R152, R156, R8, R152 ;  /* 0x000000089c98723c */ /* 0x000fe20000081098 */
        /* <DEDUP_REMOVED lines=15> */
[----:B------:R-:W-:Y:S01]  /*34a80*/  STL.64 [R1+0x3948], R152 ;  /* 0x0039489801007387 */ /* 0x000fe20000100a00 */
[----:B--2---:R-:W-:Y:S03]  /*34a90*/  HMMA.1688.F32.TF32 R156, R156, R240, R76 ;  /* 0x000000f09c9c723c */ /* 0x004fe6000008104c */
[----:B------:R-:W2:Y:S04]  /*34aa0*/  LDL.LU.64 R76, [R1+0x1220] ;  /* 0x00122000014c7983 */ /* 0x000ea80000300a00 */
[----:B------:R-:W2:Y:S01]  /*34ab0*/  LDL.LU.64 R78, [R1+0x1228] ;  /* 0x00122800014e7983 */ /* 0x000ea20000300a00 */
[----:B---3--:R-:W-:Y:S01]  /*34ac0*/  HMMA.1688.F32.TF32 R212, R208, R52, R72 ;  /* 0x00000034d0d4723c */ /* 0x008fe20000081048 */
[----:B------:R-:W-:-:S02]  /*34ad0*/  IMAD.MOV.U32 R72, RZ, RZ, R196 ;  /* 0x000000ffff487224 */ /* 0x000fc400078e00c4 */
[----:B------:R-:W-:Y:S02]  /*34ae0*/  IMAD.MOV.U32 R73, RZ, RZ, R197 ;  /* 0x000000ffff497224 */ /* 0x000fe400078e00c5 */
[----:B------:R-:W-:-:S06]  /*34af0*/  IMAD.MOV.U32 R74, RZ, RZ, R198 ;  /* 0x000000ffff4a7224 */ /* 0x000fcc00078e00c6 */
[----:B------:R-:W-:Y:S04]  /*34b00*/  STL.64 [R1+0x3960], R158 ;  /* 0x0039609e01007387 */ /* 0x000fe80000100a00 */
[----:B------:R-:W-:Y:S04]  /*34b10*/  STL.64 [R1+0x3958], R156 ;  /* 0x0039589c01007387 */ /* 0x000fe80000100a00 */
[----:B------:R-:W-:Y:S01]  /*34b20*/  STL.64 [R1+0x3970], R162 ;  /* 0x003970a201007387 */ /* 0x000fe20000100a00 */
[----:B------:R-:W-:-:S03]  /*34b30*/  IMAD.MOV.U32 R75, RZ, RZ, R199 ;  /* 0x000000ffff4b7224 */ /* 0x000fc600078e00c7 */
[----:B------:R-:W-:Y:S04]  /*34b40*/  STL.64 [R1+0x3968], R160 ;  /* 0x003968a001007387 */ /* 0x000fe80000100a00 */
[----:B------:R-:W3:Y:S04]  /*34b50*/  LDL.LU R196, [R1+0x3b04] ;  /* 0x003b040001c47983 */ /* 0x000ee80000300800 */
[----:B------:R-:W3:Y:S04]  /*34b60*/  LDL.LU R197, [R1+0x3b00] ;  /* 0x003b000001c57983 */ /* 0x000ee80000300800 */
[----:B------:R-:W3:Y:S04]  /*34b70*/  LDL.LU R198, [R1+0x3afc] ;  /* 0x003afc0001c67983 */ /* 0x000ee80000300800 */
[----:B------:R-:W3:Y:S01]  /*34b80*/  LDL.LU R199, [R1+0x3af8] ;  /* 0x003af80001c77983 */ /* 0x000ee20000300800 */
[----:B----4-:R-:W-:Y:S01]  /*34b90*/  HMMA.1688.F32.TF32 R216, R208, R44, R68 ;  /* 0x0000002cd0d8723c */ /* 0x010fe20000081044 */
[----:B------:R-:W-:-:S02]  /*34ba0*/  IMAD.MOV.U32 R68, RZ, RZ, R200 ;  /* 0x000000ffff447224 */ /* 0x000fc400078e00c8 */
[----:B------:R-:W4:Y:S01]  /*34bb0*/  LDL.LU R200, [R1+0x3af4] ;  /* 0x003af40001c87983 */ /* 0x000f220000300800 */
[----:B------:R-:W-:Y:S02]  /*34bc0*/  IMAD.MOV.U32 R69, RZ, RZ, R201 ;  /* 0x000000ffff457224 */ /* 0x000fe400078e00c9 */
[----:B------:R-:W-:Y:S01]  /*34bd0*/  IMAD.MOV.U32 R70, RZ, RZ, R202 ;  /* 0x000000ffff467224 */ /* 0x000fe200078e00ca */
[----:B------:R-:W4:Y:S01]  /*34be0*/  LDL.LU R201, [R1+0x3af0] ;  /* 0x003af00001c97983 */ /* 0x000f220000300800 */
[----:B------:R-:W-:-:S03]  /*34bf0*/  IMAD.MOV.U32 R71, RZ, RZ, R203 ;  /* 0x000000ffff477224 */ /* 0x000fc600078e00cb */
[----:B------:R-:W4:Y:S04]  /*34c00*/  LDL.LU R202, [R1+0x3aec] ;  /* 0x003aec0001ca7983 */ /* 0x000f280000300800 */
[----:B------:R-:W4:Y:S04]  /*34c10*/  LDL.LU R203, [R1+0x3ae8] ;  /* 0x003ae80001cb7983 */ /* 0x000f280000300800 */
[----:B------:R-:W4:Y:S04]  /*34c20*/  LDL.LU R204, [R1+0x3ae4] ;  /* 0x003ae40001cc7983 */ /* 0x000f280000300800 */
[----:B------:R-:W4:Y:S04]  /*34c30*/  LDL.LU R205, [R1+0x3ae0] ;  /* 0x003ae00001cd7983 */ /* 0x000f280000300800 */
[----:B------:R-:W4:Y:S04]  /*34c40*/  LDL.LU R206, [R1+0x3adc] ;  /* 0x003adc0001ce7983 */ /* 0x000f280000300800 */
[----:B------:R-:W4:Y:S01]  /*34c50*/  LDL.LU R207, [R1+0x3ad8] ;  /* 0x003ad80001cf7983 */ /* 0x000f220000300800 */
[C---:B------:R-:W-:Y:S08]  /*34c60*/  HMMA.1688.F32.TF32 R68, R228.reuse, R62, R68 ;  /* 0x0000003ee444723c */ /* 0x040ff00000081044 */
[----:B------:R-:W-:Y:S08]  /*34c70*/  HMMA.1688.F32.TF32 R72, R228, R66, R72 ;  /* 0x00000042e448723c */ /* 0x000ff00000081048 */
[----:B------:R-:W-:Y:S03]  /*34c80*/  HMMA.1688.F32.TF32 R192, R208, R20, R192 ;  /* 0x00000014d0c0723c */ /* 0x000fe600000810c0 */
[----:B------:R-:W-:-:S02]  /*34c90*/  IMAD.MOV.U32 R21, RZ, RZ, R68 ;  /* 0x000000ffff157224 */ /* 0x000fc400078e0044 */
[----:B------:R-:W-:Y:S02]  /*34ca0*/  IMAD.MOV.U32 R20, RZ, RZ, R69 ;  /* 0x000000ffff147224 */ /* 0x000fe400078e0045 */
[----:B------:R-:W-:Y:S02]  /*34cb0*/  IMAD.MOV.U32 R232, RZ, RZ, R223 ;  /* 0x000000ffffe87224 */ /* 0x000fe400078e00df */
[----:B------:R-:W-:Y:S02]  /*34cc0*/  IMAD.MOV.U32 R233, RZ, RZ, R222 ;  /* 0x000000ffffe97224 */ /* 0x000fe400078e00de */
[----:B------:R-:W-:Y:S02]  /*34cd0*/  IMAD.MOV.U32 R234, RZ, RZ, R221 ;  /* 0x000000ffffea7224 */ /* 0x000fe400078e00dd */
[----:B------:R-:W-:Y:S02]  /*34ce0*/  IMAD.MOV.U32 R235, RZ, RZ, R220 ;  /* 0x000000ffffeb7224 */ /* 0x000fe400078e00dc */
[----:B------:R-:W-:-:S02]  /*34cf0*/  IMAD.MOV.U32 R236, RZ, RZ, R224 ;  /* 0x000000ffffec7224 */ /* 0x000fc400078e00e0 */
[----:B------:R-:W-:Y:S02]  /*34d00*/  IMAD.MOV.U32 R237, RZ, RZ, R225 ;  /* 0x000000ffffed7224 */ /* 0x000fe400078e00e1 */
[----:B------:R-:W-:Y:S02]  /*34d10*/  IMAD.MOV.U32 R238, RZ, RZ, R226 ;  /* 0x000000ffffee7224 */ /* 0x000fe400078e00e2 */
[----:B------:R-:W-:Y:S01]  /*34d20*/  IMAD.MOV.U32 R239, RZ, RZ, R227 ;  /* 0x000000ffffef7224 */ /* 0x000fe200078e00e3 */
[C---:B------:R-:W-:Y:S01]  /*34d30*/  HMMA.1688.F32.TF32 R188, R208.reuse, R28, R188 ;  /* 0x0000001cd0bc723c */ /* 0x040fe200000810bc */
[----:B------:R-:W4:Y:S04]  /*34d40*/  LDL.LU R224, [R1+0x3ad4] ;  /* 0x003ad40001e07983 */ /* 0x000f280000300800 */
[----:B------:R-:W4:Y:S04]  /*34d50*/  LDL.LU R225, [R1+0x3ad0] ;  /* 0x003ad00001e17983 */ /* 0x000f280000300800 */
[----:B------:R-:W4:Y:S04]  /*34d60*/  LDL.LU R226, [R1+0x3acc] ;  /* 0x003acc0001e27983 */ /* 0x000f280000300800 */
[----:B------:R-:W4:Y:S01]  /*34d70*/  LDL.LU R227, [R1+0x3ac8] ;  /* 0x003ac80001e37983 */ /* 0x000f220000300800 */
[C---:B--2---:R-:W-:Y:S08]  /*34d80*/  HMMA.1688.F32.TF32 R220, R208.reuse, R24, R76 ;  /* 0x00000018d0dc723c */ /* 0x044ff0000008104c */
[----:B---3--:R-:W-:Y:S01]  /*34d90*/  HMMA.1688.F32.TF32 R196, R208, R16, R196 ;  /* 0x00000010d0c4723c */ /* 0x008fe200000810c4 */
[----:B------:R-:W-:Y:S01]  /*34da0*/  MOV R17, R70 ;  /* 0x0000004600117202 */ /* 0x000fe20000000f00 */
[----:B------:R-:W-:-:S06]  /*34db0*/  IMAD.MOV.U32 R16, RZ, RZ, R71 ;  /* 0x000000ffff107224 */ /* 0x000fcc00078e0047 */
[----:B------:R-:W-:Y:S08]  /*34dc0*/  HMMA.1688.F32.TF32 R68, R228, R58, R244 ;  /* 0x0000003ae444723c */ /* 0x000ff000000810f4 */
[----:B----4-:R-:W-:Y:S01]  /*34dd0*/  HMMA.1688.F32.TF32 R200, R208, R12, R200 ;  /* 0x0000000cd0c8723c */ /* 0x010fe200000810c8 */
[----:B------:R-:W-:Y:S02]  /*34de0*/  IMAD.MOV.U32 R13, RZ, RZ, R72 ;  /* 0x000000ffff0d7224 */ /* 0x000fe400078e0048 */
[----:B------:R-:W-:-:S08]  /*34df0*/  IMAD.MOV.U32 R12, RZ, RZ, R73 ;  /* 0x000000ffff0c7224 */ /* 0x000fd000078e0049 */
[----:B------:R-:W-:Y:S01]  /*34e00*/  IMAD.MOV.U32 R29, RZ, RZ, R68 ;  /* 0x000000ffff1d7224 */ /* 0x000fe200078e0044 */
[----:B------:R-:W-:Y:S01]  /*34e10*/  HMMA.1688.F32.TF32 R204, R208, R8, R204 ;  /* 0x00000008d0cc723c */ /* 0x000fe200000810cc */
[----:B------:R-:W-:Y:S02]  /*34e20*/  IMAD.MOV.U32 R9, RZ, RZ, R74 ;  /* 0x000000ffff097224 */ /* 0x000fe400078e004a */
[----:B------:R-:W-:Y:S02]  /*34e30*/  IMAD.MOV.U32 R8, RZ, RZ, R75 ;  /* 0x000000ffff087224 */ /* 0x000fe400078e004b */
[----:B------:R-:W-:-:S03]  /*34e40*/  IMAD.MOV.U32 R28, RZ, RZ, R69 ;  /* 0x000000ffff1c7224 */ /* 0x000fc600078e0045 */
[----:B------:R-:W-:Y:S01]  /*34e50*/  HMMA.1688.F32.TF32 R72, R228, R54, R232 ;  /* 0x00000036e448723c */ /* 0x000fe200000810e8 */
[----:B------:R-:W-:Y:S02]  /*34e60*/  IMAD.MOV.U32 R25, RZ, RZ, R70 ;  /* 0x000000ffff197224 */ /* 0x000fe400078e0046 */
[----:B------:R-:W-:-:S05]  /*34e70*/  IMAD.MOV.U32 R24, RZ, RZ, R71 ;  /* 0x000000ffff187224 */ /* 0x000fca00078e0047 */
[----:B------:R-:W-:Y:S01]  /*34e80*/  HMMA.1688.F32.TF32 R68, R228, R50, R236 ;  /* 0x00000032e444723c */ /* 0x000fe200000810ec */
[----:B------:R-:W-:Y:S02]  /*34e90*/  IMAD.MOV.U32 R232, RZ, RZ, R18 ;  /* 0x000000ffffe87224 */ /* 0x000fe400078e0012 */
[----:B------:R-:W-:Y:S02]  /*34ea0*/  IMAD.MOV.U32 R233, RZ, RZ, R19 ;  /* 0x000000ffffe97224 */ /* 0x000fe400078e0013 */
[----:B------:R-:W-:-:S06]  /*34eb0*/  IMAD.MOV.U32 R234, RZ, RZ, R14 ;  /* 0x000000ffffea7224 */ /* 0x000fcc00078e000e */
[----:B------:R-:W-:Y:S04]  /*34ec0*/  STL.64 [R1+0x16e0], R72 ;  /* 0x0016e04801007387 */ /* 0x000fe80000100a00 */
[----:B------:R-:W-:Y:S04]  /*34ed0*/  STL.64 [R1+0x16e8], R74 ;  /* 0x0016e84a01007387 */ /* 0x000fe80000100a00 */
[----:B------:R-:W2:Y:S01]  /*34ee0*/  LDL.LU R18, [R1+0x3ac4] ;  /* 0x003ac40001127983 */ /* 0x000ea20000300800 */
[----:B------:R-:W-:-:S03]  /*34ef0*/  IMAD.MOV.U32 R235, RZ, RZ, R15 ;  /* 0x000000ffffeb7224 */ /* 0x000fc600078e000f */
[----:B------:R1:W-:Y:S01]  /*34f00*/  STL.64 [R1+0x16d0], R68 ;  /* 0x0016d04401007387 */ /* 0x0003e20000100a00 */
[----:B------:R-:W-:-:S03]  /*34f10*/  IMAD.MOV.U32 R244, RZ, RZ, R26 ;  /* 0x000000fffff47224 */ /* 0x000fc600078e001a */
[----:B------:R3:W-:Y:S01]  /*34f20*/  STL.64 [R1+0x16d8], R70 ;  /* 0x0016d84601007387 */ /* 0x0007e20000100a00 */
[----:B------:R-:W-:-:S03]  /*34f30*/  IMAD.MOV.U32 R245, RZ, RZ, R27 ;  /* 0x000000fffff57224 */ /* 0x000fc600078e001b */
[----:B------:R-:W4:Y:S01]  /*34f40*/  LDL.LU R19, [R1+0x3ac0] ;  /* 0x003ac00001137983 */ /* 0x000f220000300800 */
[----:B------:R-:W-:-:S03]  /*34f50*/  IMAD.MOV.U32 R246, RZ, RZ, R46 ;  /* 0x000000fffff67224 */ /* 0x000fc600078e002e */
[----:B------:R-:W4:Y:S01]  /*34f60*/  LDL.LU R14, [R1+0x3abc] ;  /* 0x003abc00010e7983 */ /* 0x000f220000300800 */
[----:B------:R-:W-:-:S03]  /*34f70*/  IMAD.MOV.U32 R247, RZ, RZ, R43 ;  /* 0x000000fffff77224 */ /* 0x000fc600078e002b */
[----:B------:R-:W4:Y:S01]  /*34f80*/  LDL.LU R15, [R1+0x3ab8] ;  /* 0x003ab800010f7983 */ /* 0x000f220000300800 */
[----:B-1----:R-:W-:-:S03]  /*34f90*/  IMAD.MOV.U32 R68, RZ, RZ, R42 ;  /* 0x000000ffff447224 */ /* 0x002fc600078e002a */
[----:B------:R-:W4:Y:S01]  /*34fa0*/  LDL.LU R26, [R1+0x3ab4] ;  /* 0x003ab400011a7983 */ /* 0x000f220000300800 */
[----:B------:R-:W-:-:S03]  /*34fb0*/  MOV R69, R38 ;  /* 0x0000002600457202 */ /* 0x000fc60000000f00 */
[----:B------:R-:W4:Y:S01]  /*34fc0*/  LDL.LU R27, [R1+0x3ab0] ;  /* 0x003ab000011b7983 */ /* 0x000f220000300800 */
[----:B---3--:R-:W-:-:S03]  /*34fd0*/  IMAD.MOV.U32 R70, RZ, RZ, R243 ;  /* 0x000000ffff467224 */ /* 0x008fc600078e00f3 */
[----:B------:R-:W3:Y:S01]  /*34fe0*/  LDL.LU R46, [R1+0x3aac] ;  /* 0x003aac00012e7983 */ /* 0x000ee20000300800 */
[----:B------:R-:W-:-:S03]  /*34ff0*/  IMAD.MOV.U32 R71, RZ, RZ, R242 ;  /* 0x000000ffff477224 */ /* 0x000fc600078e00f2 */
[----:B------:R-:W3:Y:S01]  /*35000*/  LDL.LU R43, [R1+0x3aa8] ;  /* 0x003aa800012b7983 */ /* 0x000ee20000300800 */
[----:B------:R-:W-:-:S03]  /*35010*/  IMAD.MOV.U32 R76, RZ, RZ, R10 ;  /* 0x000000ffff4c7224 */ /* 0x000fc600078e000a */
[----:B------:R-:W3:Y:S01]  /*35020*/  LDL.LU R42, [R1+0x3aa4] ;  /* 0x003aa400012a7983 */ /* 0x000ee20000300800 */
[----:B------:R-:W-:-:S03]  /*35030*/  IMAD.MOV.U32 R77, RZ, RZ, R11 ;  /* 0x000000ffff4d7224 */ /* 0x000fc600078e000b */
[----:B------:R-:W3:Y:S04]  /*35040*/  LDL.LU R38, [R1+0x3aa0] ;  /* 0x003aa00001267983 */ /* 0x000ee80000300800 */
[----:B------:R-:W3:Y:S04]  /*35050*/  LDL.LU R243, [R1+0x3a9c] ;  /* 0x003a9c0001f37983 */ /* 0x000ee80000300800 */
[----:B------:R-:W3:Y:S04]  /*35060*/  LDL.LU R242, [R1+0x3a98] ;  /* 0x003a980001f27983 */ /* 0x000ee80000300800 */
[----:B------:R-:W3:Y:S04]  /*35070*/  LDL.LU R10, [R1+0x3a94] ;  /* 0x003a9400010a7983 */ /* 0x000ee80000300800 */
[----:B------:R-:W3:Y:S01]  /*35080*/  LDL.LU R11, [R1+0x3a90] ;  /* 0x003a9000010b7983 */ /* 0x000ee20000300800 */
[----:B------:R-:W-:-:S02]  /*35090*/  IMAD.MOV.U32 R78, RZ, RZ, R23 ;  /* 0x000000ffff4e7224 */ /* 0x000fc400078e0017 */
[----:B------:R-:W-:Y:S01]  /*350a0*/  IMAD.MOV.U32 R79, RZ, RZ, R22 ;  /* 0x000000ffff4f7224 */ /* 0x000fe200078e0016 */
[----:B------:R-:W3:Y:S01]  /*350b0*/  LDL.LU R23, [R1+0x3a8c] ;  /* 0x003a8c0001177983 */ /* 0x000ee20000300800 */
[----:B------:R-:W-:-:S03]  /*350c0*/  IMAD.MOV.U32 R82, RZ, RZ, R34 ;  /* 0x000000ffff527224 */ /* 0x000fc600078e0022 */
[----:B------:R-:W3:Y:S01]  /*350d0*/  LDL.LU R22, [R1+0x3a88] ;  /* 0x003a880001167983 */ /* 0x000ee20000300800 */
[----:B------:R-:W-:Y:S02]  /*350e0*/  IMAD.MOV.U32 R83, RZ, RZ, R30 ;  /* 0x000000ffff537224 */ /* 0x000fe400078e001e */
[----:B--2---:R-:W-:Y:S02]  /*350f0*/  IMAD.MOV.U32 R81, RZ, RZ, R18 ;  /* 0x000000ffff517224 */ /* 0x004fe400078e0012 */
[----:B----4-:R-:W-:Y:S02]  /*35100*/  IMAD.MOV.U32 R80, RZ, RZ, R19 ;  /* 0x000000ffff507224 */ /* 0x010fe400078e0013 */
[----:B------:R-:W2:Y:S04]  /*35110*/  LDL.LU R19, [R1+0x3a84] ;  /* 0x003a840001137983 */ /* 0x000ea80000300800 */
[----:B------:R-:W4:Y:S04]  /*35120*/  LDL.LU R18, [R1+0x3a80] ;  /* 0x003a800001127983 */ /* 0x000f280000300800 */
[----:B------:R-:W2:Y:S01]  /*35130*/  LDL.LU R34, [R1+0x3a7c] ;  /* 0x003a7c0001227983 */ /* 0x000ea20000300800 */
[----:B------:R-:W-:-:S02]  /*35140*/  IMAD.MOV.U32 R86, RZ, RZ, R15 ;  /* 0x000000ffff567224 */ /* 0x000fc400078e000f */
[----:B------:R-:W-:Y:S01]  /*35150*/  IMAD.MOV.U32 R85, RZ, RZ, R26 ;  /* 0x000000ffff557224 */ /* 0x000fe200078e001a */
[----:B------:R-:W2:Y:S01]  /*35160*/  LDL.LU R30, [R1+0x3a78] ;  /* 0x003a7800011e7983 */ /* 0x000ea20000300800 */
[----:B------:R-:W-:-:S03]  /*35170*/  IMAD.MOV.U32 R84, RZ, RZ, R27 ;  /* 0x000000ffff547224 */ /* 0x000fc600078e001b */
[----:B------:R-:W2:Y:S01]  /*35180*/  LDL.LU R27, [R1+0x3a74] ;  /* 0x003a7400011b7983 */ /* 0x000ea20000300800 */
[----:B------:R-:W-:-:S03]  /*35190*/  IMAD.MOV.U32 R87, RZ, RZ, R14 ;  /* 0x000000ffff577224 */ /* 0x000fc600078e000e */
[----:B------:R-:W2:Y:S04]  /*351a0*/  LDL.LU R26, [R1+0x3a70] ;  /* 0x003a7000011a7983 */ /* 0x000ea80000300800 */
[----:B------:R-:W2:Y:S04]  /*351b0*/  LDL.LU R15, [R1+0x3a6c] ;  /* 0x003a6c00010f7983 */ /* 0x000ea80000300800 */
[----:B------:R-:W2:Y:S01]  /*351c0*/  LDL.LU R14, [R1+0x3a68] ;  /* 0x003a6800010e7983 */ /* 0x000ea20000300800 */
[----:B---3--:R-:W-:Y:S02]  /*351d0*/  IMAD.MOV.U32 R95, RZ, RZ, R243 ;  /* 0x000000ffff5f7224 */ /* 0x008fe400078e00f3 */
[----:B------:R-:W-:-:S02]  /*351e0*/  IMAD.MOV.U32 R94, RZ, RZ, R242 ;  /* 0x000000ffff5e7224 */ /* 0x000fc400078e00f2 */
[----:B------:R-:W-:Y:S01]  /*351f0*/  IMAD.MOV.U32 R93, RZ, RZ, R10 ;  /* 0x000000ffff5d7224 */ /* 0x000fe200078e000a */
[----:B------:R-:W-:Y:S02]  /*35200*/  MOV R92, R11 ;  /* 0x0000000b005c7202 */ /* 0x000fe40000000f00 */
[----:B------:R-:W3:Y:S04]  /*35210*/  LDL.LU R11, [R1+0x3a64] ;  /* 0x003a6400010b7983 */ /* 0x000ee80000300800 */
[----:B------:R-:W2:Y:S04]  /*35220*/  LDL.LU R10, [R1+0x3a60] ;  /* 0x003a6000010a7983 */ /* 0x000ea80000300800 */
[----:B------:R-:W2:Y:S04]  /*35230*/  LDL.LU R242, [R1+0x3a5c] ;  /* 0x003a5c0001f27983 */ /* 0x000ea80000300800 */
[----:B------:R-:W3:Y:S04]  /*35240*/  LDL.LU R243, [R1+0x3a58] ;  /* 0x003a580001f37983 */ /* 0x000ee80000300800 */
[----:B------:R-:W4:Y:S04]  /*35250*/  LDL.LU R108, [R1+0x1110] ;  /* 0x00111000016c7983 */ /* 0x000f280000300800 */
[----:B------:R-:W4:Y:S04]  /*35260*/  LDL.LU R109, [R1+0x1114] ;  /* 0x00111400016d7983 */ /* 0x000f280000300800 */
[----:B------:R-:W4:Y:S04]  /*35270*/  LDL.LU R110, [R1+0x1118] ;  /* 0x00111800016e7983 */ /* 0x000f280000300800 */
[----:B------:R-:W4:Y:S04]  /*35280*/  LDL.LU R111, [R1+0x111c] ;  /* 0x00111c00016f7983 */ /* 0x000f280000300800 */
[----:B------:R-:W4:Y:S04]  /*35290*/  LDL.LU R112, [R1+0x1130] ;  /* 0x0011300001707983 */ /* 0x000f280000300800 */
[----:B------:R-:W4:Y:S01]  /*352a0*/  LDL.LU R113, [R1+0x1134] ;  /* 0x0011340001717983 */ /* 0x000f220000300800 */
[----:B--2---:R-:W-:-:S02]  /*352b0*/  IMAD.MOV.U32 R115, RZ, RZ, R242 ;  /* 0x000000ffff737224 */ /* 0x004fc400078e00f2 */
[----:B---3--:R-:W-:Y:S02]  /*352c0*/  IMAD.MOV.U32 R114, RZ, RZ, R243 ;  /* 0x000000ffff727224 */ /* 0x008fe400078e00f3 */
[----:B------:R-:W2:Y:S04]  /*352d0*/  LDL.LU R243, [R1+0x3a54] ;  /* 0x003a540001f37983 */ /* 0x000ea80000300800 */
[----:B------:R-:W3:Y:S04]  /*352e0*/  LDL.LU R242, [R1+0x3a50] ;  /* 0x003a500001f27983 */ /* 0x000ee80000300800 */
        /* <DEDUP_REMOVED lines=27> */
[----:B------:R-:W3:Y:S01]  /*354a0*/  LDL.LU R139, [R1+0x120c] ;  /* 0x00120c00018b7983 */ /* 0x000ee20000300800 */
[----:B------:R-:W-:-:S03]  /*354b0*/  IMAD.MOV.U32 R104, RZ, RZ, R10 ;  /* 0x000000ffff687224 */ /* 0x000fc600078e000a */
[----:B------:R-:W3:Y:S01]  /*354c0*/  LDL.LU R120, [R1+0x1170] ;  /* 0x0011700001787983 */ /* 0x000ee20000300800 */
[----:B------:R-:W-:-:S03]  /*354d0*/  IMAD.MOV.U32 R105, RZ, RZ, R11 ;  /* 0x000000ffff697224 */ /* 0x000fc600078e000b */
[----:B------:R-:W3:Y:S01]  /*354e0*/  LDL.LU R121, [R1+0x1174] ;  /* 0x0011740001797983 */ /* 0x000ee20000300800 */
[----:B------:R-:W-:Y:S02]  /*354f0*/  IMAD.MOV.U32 R106, RZ, RZ, R14 ;  /* 0x000000ffff6a7224 */ /* 0x000fe400078e000e */
[----:B------:R-:W-:Y:S02]  /*35500*/  IMAD.MOV.U32 R107, RZ, RZ, R15 ;  /* 0x000000ffff6b7224 */ /* 0x000fe400078e000f */
[----:B----4-:R-:W-:Y:S02]  /*35510*/  IMAD.MOV.U32 R96, RZ, RZ, R18 ;  /* 0x000000ffff607224 */ /* 0x010fe400078e0012 */
[----:B------:R-:W-:Y:S01]  /*35520*/  IMAD.MOV.U32 R97, RZ, RZ, R19 ;  /* 0x000000ffff617224 */ /* 0x000fe200078e0013 */
[----:B------:R-:W-:Y:S01]  /*35530*/  MOV R99, R23 ;  /* 0x0000001700637202 */ /* 0x000fe20000000f00 */
[----:B------:R-:W-:Y:S02]  /*35540*/  IMAD.MOV.U32 R98, RZ, RZ, R22 ;  /* 0x000000ffff627224 */ /* 0x000fe400078e0016 */
        /* <DEDUP_REMOVED lines=9> */
[----:B------:R-:W-:Y:S02]  /*355e0*/  IMAD.MOV.U32 R73, RZ, RZ, R39 ;  /* 0x000000ffff497224 */ /* 0x000fe400078e0027 */
[----:B------:R-:W-:Y:S02]  /*355f0*/  IMAD.MOV.U32 R74, RZ, RZ, R35 ;  /* 0x000000ffff4a7224 */ /* 0x000fe400078e0023 */
[----:B------:R-:W-:Y:S02]  /*35600*/  IMAD.MOV.U32 R75, RZ, RZ, R31 ;  /* 0x000000ffff4b7224 */ /* 0x000fe400078e001f */
[----:B--2---:R-:W-:-:S02]  /*35610*/  IMAD.MOV.U32 R123, RZ, RZ, R243 ;  /* 0x000000ffff7b7224 */ /* 0x004fc400078e00f3 */
[----:B---3--:R-:W-:Y:S02]  /*35620*/  IMAD.MOV.U32 R122, RZ, RZ, R242 ;  /* 0x000000ffff7a7224 */ /* 0x008fe400078e00f2 */
[----:B------:R-:W2:Y:S04]  /*35630*/  LDL.LU R242, [R1+0x3a4c] ;  /* 0x003a4c0001f27983 */ /* 0x000ea80000300800 */
[----:B------:R-:W2:Y:S04]  /*35640*/  LDL.LU R243, [R1+0x3a48] ;  /* 0x003a480001f37983 */ /* 0x000ea80000300800 */
[----:B------:R-:W3:Y:S04]  /*35650*/  LDL.LU R10, [R1+0x3a44] ;  /* 0x003a4400010a7983 */ /* 0x000ee80000300800 */
[----:B------:R-:W3:Y:S04]  /*35660*/  LDL.LU R11, [R1+0x3a40] ;  /* 0x003a4000010b7983 */ /* 0x000ee80000300800 */
[----:B------:R-:W4:Y:S04]  /*35670*/  LDL.LU R14, [R1+0x3a3c] ;  /* 0x003a3c00010e7983 */ /* 0x000f280000300800 */
[----:B------:R-:W4:Y:S04]  /*35680*/  LDL.LU R15, [R1+0x3a38] ;  /* 0x003a3800010f7983 */ /* 0x000f280000300800 */
[----:B------:R-:W2:Y:S04]  /*35690*/  LDL.LU R18, [R1+0x3a34] ;  /* 0x003a340001127983 */ /* 0x000ea80000300800 */
        /* <DEDUP_REMOVED lines=14> */
[----:B------:R-:W2:Y:S01]  /*35780*/  LDL.LU R31, [R1+0x39f8] ;  /* 0x0039f800011f7983 */ /* 0x000ea20000300800 */
[----:B------:R-:W-:Y:S01]  /*35790*/  LOP3.LUT R65, R0, 0x60, RZ, 0x3c, !PT ;  /* 0x0000006000417812 */ /* 0x000fe200078e3cff */
[C---:B------:R-:W-:Y:S08]  /*357a0*/  HMMA.1688.F32.TF32 R164, R208.reuse, R60, R164 ;  /* 0x0000003cd0a4723c */ /* 0x040ff000000810a4 */
[C---:B------:R-:W-:Y:S08]  /*357b0*/  HMMA.1688.F32.TF32 R168, R208.reuse, R56, R168 ;  /* 0x00000038d0a8723c */ /* 0x040ff000000810a8 */
[C---:B------:R-:W-:Y:S08]  /*357c0*/  HMMA.1688.F32.TF32 R172, R208.reuse, R48, R172 ;  /* 0x00000030d0ac723c */ /* 0x040ff000000810ac */
[C---:B------:R-:W-:Y:S08]  /*357d0*/  HMMA.1688.F32.TF32 R176, R208.reuse, R40, R176 ;  /* 0x00000028d0b0723c */ /* 0x040ff000000810b0 */
[C---:B------:R-:W-:Y:S08]  /*357e0*/  HMMA.1688.F32.TF32 R180, R208.reuse, R36, R180 ;  /* 0x00000024d0b4723c */ /* 0x040ff000000810b4 */
[C---:B------:R-:W-:Y:S08]  /*357f0*/  HMMA.1688.F32.TF32 R184, R208.reuse, R32, R184 ;  /* 0x00000020d0b8723c */ /* 0x040ff000000810b8 */
[----:B------:R-:W-:Y:S01]  /*35800*/  HMMA.1688.F32.TF32 R208, R208, R240, R224 ;  /* 0x000000f0d0d0723c */ /* 0x000fe200000810e0 */
[----:B------:R-:W-:Y:S04]  /*35810*/  LDS R224, [R7+UR6+0x2000] ;  /* 0x0020000607e07984 */ /* 0x000fe80008000800 */
[----:B------:R-:W-:Y:S04]  /*35820*/  LDS R226, [R7+UR6+0x3000] ;  /* 0x0030000607e27984 */ /* 0x000fe80008000800 */
[----:B------:R-:W-:Y:S04]  /*35830*/  LDS R225, [R65+UR6+0x2000] ;  /* 0x0020000641e17984 */ /* 0x000fe80008000800 */
[----:B------:R-:W1:Y:S01]  /*35840*/  LDS R227, [R65+UR6+0x3000] ;  /* 0x0030000641e37984 */ /* 0x000e620008000800 */
[----:B------:R-:W-:Y:S01]  /*35850*/  IMAD.MOV.U32 R236, RZ, RZ, R5 ;  /* 0x000000ffffec7224 */ /* 0x000fe200078e0005 */
[----:B------:R-:W-:Y:S01]  /*35860*/  MOV R238, R3 ;  /* 0x0000000300ee7202 */ /* 0x000fe20000000f00 */
[----:B------:R-:W-:-:S02]  /*35870*/  IMAD.MOV.U32 R237, RZ, RZ, R4 ;  /* 0x000000ffffed7224 */ /* 0x000fc400078e0004 */
[----:B------:R-:W-:Y:S01]  /*35880*/  IMAD.MOV.U32 R239, RZ, RZ, R2 ;  /* 0x000000ffffef7224 */ /* 0x000fe200078e0002 */
[C---:B-1----:R-:W-:Y:S08]  /*35890*/  HMMA.1688.F32.TF32 R100, R224.reuse, R66, R100 ;  /* 0x00000042e064723c */ /* 0x042ff00000081064 */
[C---:B------:R-:W-:Y:S08]  /*358a0*/  HMMA.1688.F32.TF32 R96, R224.reuse, R62, R96 ;  /* 0x0000003ee060723c */ /* 0x040ff00000081060 */
[C---:B------:R-:W-:Y:S08]  /*358b0*/  HMMA.1688.F32.TF32 R92, R224.reuse, R58, R92 ;  /* 0x0000003ae05c723c */ /* 0x040ff0000008105c */
[C---:B------:R-:W-:Y:S08]  /*358c0*/  HMMA.1688.F32.TF32 R88, R224.reuse, R54, R88 ;  /* 0x00000036e058723c */ /* 0x040ff00000081058 */
[----:B------:R-:W-:Y:S08]  /*358d0*/  HMMA.1688.F32.TF32 R84, R224, R50, R84 ;  /* 0x00000032e054723c */ /* 0x000ff00000081054 */
[C---:B---3--:R-:W-:Y:S08]  /*358e0*/  HMMA.1688.F32.TF32 R108, R228.reuse, R10, R108 ;  /* 0x0000000ae46c723c */ /* 0x048ff0000008106c */
[C---:B----4-:R-:W-:Y:S08]  /*358f0*/  HMMA.1688.F32.TF32 R112, R228.reuse, R14, R112 ;  /* 0x0000000ee470723c */ /* 0x050ff00000081070 */
[C---:B--2---:R-:W-:Y:S08]  /*35900*/  HMMA.1688.F32.TF32 R116, R228.reuse, R18, R116 ;  /* 0x00000012e474723c */ /* 0x044ff00000081074 */
[C---:B------:R-:W-:Y:S08]  /*35910*/  HMMA.1688.F32.TF32 R120, R228.reuse, R22, R120 ;  /* 0x00000016e478723c */ /* 0x040ff00000081078 */
[C---:B------:R-:W-:Y:S08]  /*35920*/  HMMA.1688.F32.TF32 R124, R228.reuse, R26, R124 ;  /* 0x0000001ae47c723c */ /* 0x040ff0000008107c */
[C---:B------:R-:W-:Y:S08]  /*35930*/  HMMA.1688.F32.TF32 R140, R228.reuse, R42, R140 ;  /* 0x0000002ae48c723c */ /* 0x040ff0000008108c */
[C---:B------:R-:W-:Y:S08]  /*35940*/  HMMA.1688.F32.TF32 R144, R228.reuse, R46, R144 ;  /* 0x0000002ee490723c */ /* 0x040ff00000081090 */
[C---:B------:R-:W-:Y:S08]  /*35950*/  HMMA.1688.F32.TF32 R136, R228.reuse, R38, R136 ;  /* 0x00000026e488723c */ /* 0x040ff00000081088 */
[C---:B------:R-:W-:Y:S08]  /*35960*/  HMMA.1688.F32.TF32 R132, R228.reuse, R34, R132 ;  /* 0x00000022e484723c */ /* 0x040ff00000081084 */
        /* <DEDUP_REMOVED lines=9> */
[C---:B------:R-:W-:Y:S03]  /*35a00*/  HMMA.1688.F32.TF32 R80, R224.reuse, R46, R80 ;  /* 0x0000002ee050723c */ /* 0x040fe60000081050 */
[----:B------:R-:W-:Y:S04]  /*35a10*/  STL.64 [R1+0x1680], R128 ;  /* 0x0016808001007387 */ /* 0x000fe80000100a00 */
[----:B------:R-:W-:Y:S01]  /*35a20*/  STL.64 [R1+0x1688], R130 ;  /* 0x0016888201007387 */ /* 0x000fe20000100a00 */
[C---:B------:R-:W-:Y:S03]  /*35a30*/  HMMA.1688.F32.TF32 R76, R224.reuse, R42, R76 ;  /* 0x0000002ae04c723c */ /* 0x040fe6000008104c */
        /* <DEDUP_REMOVED lines=26> */
[----:B------:R-:W-:Y:S04]  /*35be0*/  STL.64 [R1+0x15b0], R72 ;  /* 0x0015b04801007387 */ /* 0x000fe80000100a00 */
[----:B------:R2:W-:Y:S01]  /*35bf0*/  STL.64 [R1+0x15b8], R74 ;  /* 0x0015b84a01007387 */ /* 0x0005e20000100a00 */
[C---:B-1----:R-:W-:Y:S03]  /*35c00*/  HMMA.1688.F32.TF32 R76, R224.reuse, R30, R244 ;  /* 0x0000001ee04c723c */ /* 0x042fe600000810f4 */
[----:B------:R-:W-:Y:S04]  /*35c10*/  STL.64 [R1+0x15a0], R68 ;  /* 0x0015a04401007387 */ /* 0x000fe80000100a00 */
[----:B------:R1:W-:Y:S01]  /*35c20*/  STL.64 [R1+0x15a8], R70 ;  /* 0x0015a84601007387 */ /* 0x0003e20000100a00 */
[C---:B--2---:R-:W-:Y:S08]  /*35c30*/  HMMA.1688.F32.TF32 R72, R224.reuse, R26, R232 ;  /* 0x0000001ae048723c */ /* 0x044ff000000810e8 */
[----:B-1----:R-:W-:Y:S03]  /*35c40*/  HMMA.1688.F32.TF32 R68, R224, R22, R236 ;  /* 0x00000016e044723c */ /* 0x002fe600000810ec */
[----:B------:R-:W-:Y:S04]  /*35c50*/  STL.64 [R1+0x1590], R76 ;  /* 0x0015904c01007387 */ /* 0x000fe80000100a00 */
[----:B------:R-:W-:Y:S04]  /*35c60*/  STL.64 [R1+0x1598], R78 ;  /* 0x0015984e01007387 */ /* 0x000fe80000100a00 */
[----:B------:R-:W2:Y:S04]  /*35c70*/  LDL.LU R232, [R1+0xae0] ;  /* 0x000ae00001e87983 */ /* 0x000ea80000300800 */
[----:B------:R-:W-:Y:S04]  /*35c80*/  STL.64 [R1+0x1580], R72 ;  /* 0x0015804801007387 */ /* 0x000fe80000100a00 */
[----:B------:R-:W-:Y:S04]  /*35c90*/  STL.64 [R1+0x1588], R74 ;  /* 0x0015884a01007387 */ /* 0x000fe80000100a00 */
[----:B------:R1:W-:Y:S04]  /*35ca0*/  STL.64 [R1+0x1570], R68 ;  /* 0x0015704401007387 */ /* 0x0003e80000100a00 */
[----:B------:R3:W-:Y:S04]  /*35cb0*/  STL.64 [R1+0x1578], R70 ;  /* 0x0015784601007387 */ /* 0x0007e80000100a00 */
[----:B------:R-:W2:Y:S04]  /*35cc0*/  LDL.LU R233, [R1+0xae4] ;  /* 0x000ae40001e97983 */ /* 0x000ea80000300800 */
[----:B------:R-:W2:Y:S04]  /*35cd0*/  LDL.LU R234, [R1+0xae8] ;  /* 0x000ae80001ea7983 */ /* 0x000ea80000300800 */
[----:B------:R-:W2:Y:S04]  /*35ce0*/  LDL.LU R235, [R1+0xaec] ;  /* 0x000aec0001eb7983 */ /* 0x000ea80000300800 */
[----:B-1----:R-:W4:Y:S04]  /*35cf0*/  LDL.LU R68, [R1+0xb10] ;  /* 0x000b100001447983 */ /* 0x002f280000300800 */
[----:B------:R-:W4:Y:S04]  /*35d00*/  LDL.LU R69, [R1+0xb14] ;  /* 0x000b140001457983 */ /* 0x000f280000300800 */
[----:B---3--:R-:W4:Y:S04]  /*35d10*/  LDL.LU R70, [R1+0xb18] ;  /* 0x000b180001467983 */ /* 0x008f280000300800 */
[----:B------:R-:W4:Y:S04]  /*35d20*/  LDL.LU R71, [R1+0xb1c] ;  /* 0x000b1c0001477983 */ /* 0x000f280000300800 */
[----:B------:R-:W3:Y:S04]  /*35d30*/  LDL.LU R76, [R1+0xb60] ;  /* 0x000b6000014c7983 */ /* 0x000ee80000300800 */
[----:B------:R-:W3:Y:S04]  /*35d40*/  LDL.LU R77, [R1+0xb64] ;  /* 0x000b6400014d7983 */ /* 0x000ee80000300800 */
[----:B------:R-:W3:Y:S04]  /*35d50*/  LDL.LU R78, [R1+0xb68] ;  /* 0x000b6800014e7983 */ /* 0x000ee80000300800 */
[----:B------:R-:W3:Y:S04]  /*35d60*/  LDL.LU R79, [R1+0xb6c] ;  /* 0x000b6c00014f7983 */ /* 0x000ee80000300800 */
        /* <DEDUP_REMOVED lines=19> */
[----:B------:R-:W3:Y:S04]  /*35ea0*/  LDL.LU R103, [R1+0xc7c] ;  /* 0x000c7c0001677983 */ /* 0x000ee80000300800 */
[----:B------:R-:W3:Y:S04]  /*35eb0*/  LDL.LU R108, [R1+0xcb0] ;  /* 0x000cb000016c7983 */ /* 0x000ee80000300800 */
[----:B------:R-:W4:Y:S04]  /*35ec0*/  LDL.LU R109, [R1+0xcb4] ;  /* 0x000cb400016d7983 */ /* 0x000f280000300800 */
        /* <DEDUP_REMOVED lines=18> */
[----:B------:R-:W4:Y:S01]  /*35ff0*/  LDL.LU R140, [R1+0xdc0] ;  /* 0x000dc000018c7983 */ /* 0x000f220000300800 */
[----:B------:R-:W-:Y:S03]  /*36000*/  HMMA.1688.F32.TF32 R104, R228, R242, R104 ;  /* 0x000000f2e468723c */ /* 0x000fe60000081068 */
        /* <DEDUP_REMOVED lines=19> */
[----:B------:R-:W-:-:S02]  /*36140*/  IMAD.MOV.U32 R5, RZ, RZ, R104 ;  /* 0x000000ffff057224 */ /* 0x000fc400078e0068 */
[----:B------:R-:W-:Y:S01]  /*36150*/  IMAD.MOV.U32 R4, RZ, RZ, R105 ;  /* 0x000000ffff047224 */ /* 0x000fe200078e0069 */
[----:B------:R-:W4:Y:S01]  /*36160*/  LDL.LU R104, [R1+0xc80] ;  /* 0x000c800001687983 */ /* 0x000f220000300800 */
[----:B------:R-:W-:Y:S02]  /*36170*/  IMAD.MOV.U32 R3, RZ, RZ, R106 ;  /* 0x000000ffff037224 */ /* 0x000fe400078e006a */
[----:B------:R-:W-:Y:S01]  /*36180*/  IMAD.MOV.U32 R2, RZ, RZ, R107 ;  /* 0x000000ffff027224 */ /* 0x000fe200078e006b */
        /* <DEDUP_REMOVED lines=19> */
[----:B------:R-:W-:Y:S04]  /*362c0*/  LDS R228, [R0+UR6+0x2080] ;  /* 0x0020800600e47984 */ /* 0x000fe80008000800 */
[----:B------:R-:W-:Y:S04]  /*362d0*/  LDS R230, [R0+UR6+0x3080] ;  /* 0x0030800600e67984 */ /* 0x000fe80008000800 */
[----:B------:R-:W-:Y:S04]  /*362e0*/  LDS R229, [R6+UR6+0x2080] ;  /* 0x0020800606e57984 */ /* 0x000fe80008000800 */
[----:B------:R-:W2:Y:S02]  /*362f0*/  LDS R231, [R6+UR6+0x3080] ;  /* 0x0030800606e77984 */ /* 0x000ea40008000800 */
[C---:B--2---:R-:W-:Y:S08]  /*36300*/  HMMA.1688.F32.TF32 R96, R228.reuse, R34, R96 ;  /* 0x00000022e460723c */ /* 0x044ff00000081060 */
[C---:B---3--:R-:W-:Y:S08]  /*36310*/  HMMA.1688.F32.TF32 R100, R228.reuse, R38, R100 ;  /* 0x00000026e464723c */ /* 0x048ff00000081064 */
[C---:B----4-:R-:W-:Y:S08]  /*36320*/  HMMA.1688.F32.TF32 R108, R228.reuse, R46, R108 ;  /* 0x0000002ee46c723c */ /* 0x050ff0000008106c */
[C---:B------:R-:W-:Y:S08]  /*36330*/  HMMA.1688.F32.TF32 R112, R228.reuse, R50, R112 ;  /* 0x00000032e470723c */ /* 0x040ff00000081070 */
[C---:B------:R-:W-:Y:S08]  /*36340*/  HMMA.1688.F32.TF32 R116, R228.reuse, R54, R116 ;  /* 0x00000036e474723c */ /* 0x040ff00000081074 */
[----:B------:R-:W-:Y:S08]  /*36350*/  HMMA.1688.F32.TF32 R124, R228, R62, R124 ;  /* 0x0000003ee47c723c */ /* 0x000ff0000008107c */
        /* <DEDUP_REMOVED lines=16> */
[----:B------:R-:W-:Y:S05]  /*36460*/  STL.64 [R1+0x1548], R138 ;  /* 0x0015488a01007387 */ /* 0x000fea0000100a00 */
[C---:B------:R-:W-:Y:S01]  /*36470*/  HMMA.1688.F32.TF32 R104, R228.reuse, R42, R104 ;  /* 0x0000002ae468723c */ /* 0x040fe20000081068 */
        /* <DEDUP_REMOVED lines=18> */
[----:B------:R-:W-:Y:S03]  /*365a0*/  HMMA.1688.F32.TF32 R68, R228, R242, R68 ;  /* 0x000000f2e444723c */ /* 0x000fe60000081044 */
        /* <DEDUP_REMOVED lines=18> */
[----:B------:R2:W-:Y:S04]  /*366d0*/  STL.64 [R1+0x1458], R74 ;  /* 0x0014584a01007387 */ /* 0x0005e80000100a00 */
[----:B------:R-:W-:Y:S01]  /*366e0*/  STL.64 [R1+0xce0], R68 ;  /* 0x000ce04401007387 */ /* 0x000fe20000100a00 */
[C---:B-1----:R-:W-:Y:S03]  /*366f0*/  HMMA.1688.F32.TF32 R76, R224.reuse, R62, R232 ;  /* 0x0000003ee04c723c */ /* 0x042fe600000810e8 */
[----:B------:R1:W-:Y:S04]  /*36700*/  STL.64 [R1+0xce8], R70 ;  /* 0x000ce84601007387 */ /* 0x0003e80000100a00 */
[----:B------:R-:W-:Y:S01]  /*36710*/  LDS R228, [R0+UR6+0x2100] ;  /* 0x0021000600e47984 */ /* 0x000fe20008000800 */
[C---:B--2---:R-:W-:Y:S03]  /*36720*/  HMMA.1688.F32.TF32 R72, R224.reuse, R66, R244 ;  /* 0x00000042e048723c */ /* 0x044fe600000810f4 */
[----:B------:R-:W-:Y:S04]  /*36730*/  LDS R230, [R0+UR6+0x3100] ;  /* 0x0031000600e67984 */ /* 0x000fe80008000800 */
[----:B------:R-:W-:Y:S01]  /*36740*/  LDS R229, [R6+UR6+0x2100] ;  /* 0x0021000606e57984 */ /* 0x000fe20008000800 */
[C---:B-1----:R-:W-:Y:S03]  /*36750*/  HMMA.1688.F32.TF32 R68, R224.reuse, R58, R236 ;  /* 0x0000003ae044723c */ /* 0x042fe600000810ec */
[----:B------:R-:W1:Y:S08]  /*36760*/  LDS R231, [R6+UR6+0x3100] ;  /* 0x0031000606e77984 */ /* 0x000e700008000800 */
[----:B------:R2:W-:Y:S04]  /*36770*/  STL.64 [R1+0x1440], R72 ;  /* 0x0014404801007387 */ /* 0x0005e80000100a00 */
[----:B------:R3:W-:Y:S04]  /*36780*/  STL.64 [R1+0x1448], R74 ;  /* 0x0014484a01007387 */ /* 0x0007e80000100a00 */
[----:B--2---:R-:W2:Y:S04]  /*36790*/  LDL.LU R72, [R1+0x880] ;  /* 0x0008800001487983 */ /* 0x004ea80000300800 */
[----:B------:R4:W-:Y:S04]  /*367a0*/  STL.64 [R1+0x1430], R76 ;  /* 0x0014304c01007387 */ /* 0x0009e80000100a00 */
[----:B------:R1:W-:Y:S04]  /*367b0*/  STL.64 [R1+0x1438], R78 ;  /* 0x0014384e01007387 */ /* 0x0003e80000100a00 */
[----:B------:R1:W-:Y:S04]  /*367c0*/  STL.64 [R1+0x1420], R68 ;  /* 0x0014204401007387 */ /* 0x0003e80000100a00 */
[----:B------:R1:W-:Y:S04]  /*367d0*/  STL.64 [R1+0x1428], R70 ;  /* 0x0014284601007387 */ /* 0x0003e80000100a00 */
[----:B------:R-:W2:Y:S04]  /*367e0*/  LDL.LU R73, [R1+0x884] ;  /* 0x0008840001497983 */ /* 0x000ea80000300800 */
[----:B---3--:R-:W2:Y:S04]  /*367f0*/  LDL.LU R74, [R1+0x888] ;  /* 0x00088800014a7983 */ /* 0x008ea80000300800 */
[----:B------:R-:W2:Y:S04]  /*36800*/  LDL.LU R75, [R1+0x88c] ;  /* 0x00088c00014b7983 */ /* 0x000ea80000300800 */
[----:B----4-:R-:W3:Y:S04]  /*36810*/  LDL.LU R76, [R1+0x890] ;  /* 0x00089000014c7983 */ /* 0x010ee80000300800 */
[----:B------:R-:W3:Y:S04]  /*36820*/  LDL.LU R77, [R1+0x894] ;  /* 0x00089400014d7983 */ /* 0x000ee80000300800 */
[----:B-1----:R-:W3:Y:S04]  /*36830*/  LDL.LU R78, [R1+0x898] ;  /* 0x00089800014e7983 */ /* 0x002ee80000300800 */
[----:B------:R-:W3:Y:S04]  /*36840*/  LDL.LU R79, [R1+0x89c] ;  /* 0x00089c00014f7983 */ /* 0x000ee80000300800 */
[----:B------:R-:W4:Y:S04]  /*36850*/  LDL.LU R80, [R1+0x8a0] ;  /* 0x0008a00001507983 */ /* 0x000f280000300800 */
[----:B------:R-:W4:Y:S04]  /*36860*/  LDL.LU R81, [R1+0x8a4] ;  /* 0x0008a40001517983 */ /* 0x000f280000300800 */
        /* <DEDUP_REMOVED lines=98> */
[----:B--2---:R-:W-:-:S15]  /*36e90*/  HMMA.1688.F32.TF32 R244, R224, R54, R244 ;  /* 0x00000036e0f4723c */ /* 0x004fde00000810f4 */
[----:B------:R-:W-:-:S04]  /*36ea0*/  NOP ;  /* 0x0000000000007918 */ /* 0x000fc80000000000 */
[----:B------:R-:W-:Y:S04]  /*36eb0*/  STL.64 [R1+0x1410], R244 ;  /* 0x001410f401007387 */ /* 0x000fe80000100a00 */
[----:B------:R1:W-:Y:S04]  /*36ec0*/  STL.64 [R1+0x1418], R246 ;  /* 0x001418f601007387 */ /* 0x0003e80000100a00 */
[----:B-1----:R-:W2:Y:S04]  /*36ed0*/  LDL.LU.64 R246, [R1+0x39f0] ;  /* 0x0039f00001f67983 */ /* 0x002ea80000300a00 */
[----:B------:R-:W2:Y:S01]  /*36ee0*/  LDL.LU.64 R244, [R1+0x39e8] ;  /* 0x0039e80001f47983 */ /* 0x000ea20000300a00 */
[C---:B------:R-:W-:Y:S08]  /*36ef0*/  HMMA.1688.F32.TF32 R232, R224.reuse, R50, R232 ;  /* 0x00000032e0e8723c */ /* 0x040ff000000810e8 */
[C---:B---3--:R-:W-:Y:S08]  /*36f00*/  HMMA.1688.F32.TF32 R236, R224.reuse, R46, R236 ;  /* 0x0000002ee0ec723c */ /* 0x048ff000000810ec */
[C---:B------:R-:W-:Y:S08]  /*36f10*/  HMMA.1688.F32.TF32 R160, R224.reuse, R42, R160 ;  /* 0x0000002ae0a0723c */ /* 0x040ff000000810a0 */
[C---:B------:R-:W-:Y:S01]  /*36f20*/  HMMA.1688.F32.TF32 R156, R224.reuse, R38, R156 ;  /* 0x00000026e09c723c */ /* 0x040fe2000008109c */
[----:B------:R-:W-:Y:S07]  /*36f30*/  STL.64 [R1+0x1400], R232 ;  /* 0x001400e801007387 */ /* 0x000fee0000100a00 */
[C---:B------:R-:W-:Y:S01]  /*36f40*/  HMMA.1688.F32.TF32 R152, R224.reuse, R34, R152 ;  /* 0x00000022e098723c */ /* 0x040fe20000081098 */
[----:B------:R1:W-:Y:S07]  /*36f50*/  STL.64 [R1+0x1408], R234 ;  /* 0x001408ea01007387 */ /* 0x0003ee0000100a00 */
[C---:B------:R-:W-:Y:S01]  /*36f60*/  HMMA.1688.F32.TF32 R148, R224.reuse, R30, R148 ;  /* 0x0000001ee094723c */ /* 0x040fe20000081094 */
[----:B-1----:R-:W3:Y:S07]  /*36f70*/  LDL.LU.64 R234, [R1+0x39e0] ;  /* 0x0039e00001ea7983 */ /* 0x002eee0000300a00 */
[C---:B------:R-:W-:Y:S01]  /*36f80*/  HMMA.1688.F32.TF32 R144, R224.reuse, R26, R144 ;  /* 0x0000001ae090723c */ /* 0x040fe20000081090 */
[----:B------:R-:W3:Y:S07]  /*36f90*/  LDL.LU.64 R232, [R1+0x39d8] ;  /* 0x0039d80001e87983 */ /* 0x000eee0000300a00 */
[C---:B------:R-:W-:Y:S01]  /*36fa0*/  HMMA.1688.F32.TF32 R140, R224.reuse, R22, R140 ;  /* 0x00000016e08c723c */ /* 0x040fe2000008108c */
[----:B------:R-:W-:Y:S07]  /*36fb0*/  STL.64 [R1+0x13f0], R236 ;  /* 0x0013f0ec01007387 */ /* 0x000fee0000100a00 */
[C---:B------:R-:W-:Y:S01]  /*36fc0*/  HMMA.1688.F32.TF32 R136, R224.reuse, R18, R136 ;  /* 0x00000012e088723c */ /* 0x040fe20000081088 */
[----:B------:R1:W-:Y:S07]  /*36fd0*/  STL.64 [R1+0x13f8], R238 ;  /* 0x0013f8ee01007387 */ /* 0x0003ee0000100a00 */
[C---:B------:R-:W-:Y:S01]  /*36fe0*/  HMMA.1688.F32.TF32 R132, R224.reuse, R14, R132 ;  /* 0x0000000ee084723c */ /* 0x040fe20000081084 */
[----:B-1----:R-:W3:Y:S07]  /*36ff0*/  LDL.LU.64 R238, [R1+0x39d0] ;  /* 0x0039d00001ee7983 */ /* 0x002eee0000300a00 */
[C---:B------:R-:W-:Y:S01]  /*37000*/  HMMA.1688.F32.TF32 R128, R224.reuse, R10, R128 ;  /* 0x0000000ae080723c */ /* 0x040fe20000081080 */
[----:B------:R-:W3:Y:S04]  /*37010*/  LDL.LU.64 R236, [R1+0x39c8] ;  /* 0x0039c80001ec7983 */ /* 0x000ee80000300a00 */
        /* <DEDUP_REMOVED lines=20> */
[----:B------:R1:W-:Y:S01]  /*37160*/  STL.64 [R1+0xcd8], R126 ;  /* 0x000cd87e01007387 */ /* 0x0003e20000100a00 */
[C---:B----4-:R-:W-:Y:S03]  /*37170*/  HMMA.1688.F32.TF32 R68, R228.reuse, R14, R68 ;  /* 0x0000000ee444723c */ /* 0x050fe60000081044 */
[----:B------:R-:W-:Y:S04]  /*37180*/  LDS R224, [R7+UR6+0x2100] ;  /* 0x0021000607e07984 */ /* 0x000fe80008000800 */
[----:B------:R-:W-:Y:S01]  /*37190*/  LDS R226, [R7+UR6+0x3100] ;  /* 0x0031000607e27984 */ /* 0x000fe20008000800 */
[C---:B-1----:R-:W-:Y:S03]  /*371a0*/  HMMA.1688.F32.TF32 R124, R228.reuse, R66, R120 ;  /* 0x00000042e47c723c */ /* 0x042fe60000081078 */
[----:B------:R-:W-:Y:S04]  /*371b0*/  LDS R225, [R65+UR6+0x2100] ;  /* 0x0021000641e17984 */ /* 0x000fe80008000800 */
[----:B------:R-:W1:Y:S01]  /*371c0*/  LDS R227, [R65+UR6+0x3100] ;  /* 0x0031000641e37984 */ /* 0x000e620008000800 */
        /* <DEDUP_REMOVED lines=33> */
[----:B------:R-:W-:Y:S01]  /*373e0*/  STL.64 [R1+0x12b8], R86 ;  /* 0x0012b85601007387 */ /* 0x000fe20000100a00 */
[----:B--2---:R-:W-:-:S03]  /*373f0*/  IMAD.MOV.U32 R72, RZ, RZ, R247 ;  /* 0x000000ffff487224 */ /* 0x004fc600078e00f7 */
[----:B------:R-:W-:Y:S04]  /*37400*/  STL.64 [R1+0x12a0], R80 ;  /* 0x0012a05001007387 */ /* 0x000fe80000100a00 */
[----:B------:R-:W-:Y:S04]  /*37410*/  STL.64 [R1+0x12a8], R82 ;  /* 0x0012a85201007387 */ /* 0x000fe80000100a00 */
[----:B------:R3:W-:Y:S01]  /*37420*/  STL.64 [R1+0x1290], R76 ;  /* 0x0012904c01007387 */ /* 0x0007e20000100a00 */
[----:B------:R-:W-:-:S03]  /*37430*/  IMAD.MOV.U32 R73, RZ, RZ, R246 ;  /* 0x000000ffff497224 */ /* 0x000fc600078e00f6 */
[----:B------:R2:W-:Y:S01]  /*37440*/  STL.64 [R1+0x1298], R78 ;  /* 0x0012984e01007387 */ /* 0x0005e20000100a00 */
[----:B------:R-:W-:-:S03]  /*37450*/  IMAD.MOV.U32 R74, RZ, RZ, R245 ;  /* 0x000000ffff4a7224 */ /* 0x000fc600078e00f5 */
[----:B------:R-:W2:Y:S01]  /*37460*/  LDL.LU R247, [R1+0x39c4] ;  /* 0x0039c40001f77983 */ /* 0x000ea20000300800 */
[----:B------:R-:W-:-:S03]  /*37470*/  IMAD.MOV.U32 R75, RZ, RZ, R244 ;  /* 0x000000ffff4b7224 */ /* 0x000fc600078e00f4 */
[----:B------:R1:W-:Y:S04]  /*37480*/  STL.64 [R1+0x1280], R68 ;  /* 0x0012804401007387 */ /* 0x0003e80000100a00 */
[----:B------:R1:W-:Y:S04]  /*37490*/  STL.64 [R1+0x1288], R70 ;  /* 0x0012884601007387 */ /* 0x0003e80000100a00 */
[----:B------:R-:W2:Y:S04]  /*374a0*/  LDL.LU R246, [R1+0x39c0] ;  /* 0x0039c00001f67983 */ /* 0x000ea80000300800 */
[----:B------:R-:W2:Y:S04]  /*374b0*/  LDL.LU R245, [R1+0x39bc] ;  /* 0x0039bc0001f57983 */ /* 0x000ea80000300800 */
[----:B------:R-:W2:Y:S04]  /*374c0*/  LDL.LU R244, [R1+0x39b8] ;  /* 0x0039b80001f47983 */ /* 0x000ea80000300800 */
[----:B----4-:R-:W4:Y:S04]  /*374d0*/  LDL.LU R88, [R1] ;  /* 0x0000000001587983 */ /* 0x010f280000300800 */
[----:B------:R-:W4:Y:S04]  /*374e0*/  LDL.LU R89, [R1+0x4] ;  /* 0x0000040001597983 */ /* 0x000f280000300800 */
[----:B-1----:R-:W4:Y:S04]  /*374f0*/  LDL.LU R90, [R1+0x8] ;  /* 0x00000800015a7983 */ /* 0x002f280000300800 */
        /* <DEDUP_REMOVED lines=49> */
[----:B---3--:R-:W-:-:S03]  /*37810*/  IMAD.MOV.U32 R76, RZ, RZ, R232 ;  /* 0x000000ffff4c7224 */ /* 0x008fc600078e00e8 */
[----:B------:R-:W3:Y:S01]  /*37820*/  LDL.LU R100, [R1+0x280] ;  /* 0x0002800001647983 */ /* 0x000ee20000300800 */
[----:B------:R-:W-:-:S03]  /*37830*/  IMAD.MOV.U32 R77, RZ, RZ, R233 ;  /* 0x000000ffff4d7224 */ /* 0x000fc600078e00e9 */
[----:B------:R-:W3:Y:S01]  /*37840*/  LDL.LU R101, [R1+0x284] ;  /* 0x0002840001657983 */ /* 0x000ee20000300800 */
[----:B--2---:R-:W-:-:S03]  /*37850*/  IMAD.MOV.U32 R78, RZ, RZ, R234 ;  /* 0x000000ffff4e7224 */ /* 0x004fc600078e00ea */
[----:B------:R-:W3:Y:S01]  /*37860*/  LDL.LU R102, [R1+0x288] ;  /* 0x0002880001667983 */ /* 0x000ee20000300800 */
[----:B------:R-:W-:-:S03]  /*37870*/  IMAD.MOV.U32 R79, RZ, RZ, R235 ;  /* 0x000000ffff4f7224 */ /* 0x000fc600078e00eb */
[----:B------:R-:W3:Y:S01]  /*37880*/  LDL.LU R103, [R1+0x28c] ;  /* 0x00028c0001677983 */ /* 0x000ee20000300800 */
[----:B------:R-:W-:-:S03]  /*37890*/  IMAD.MOV.U32 R80, RZ, RZ, R236 ;  /* 0x000000ffff507224 */ /* 0x000fc600078e00ec */
[----:B------:R-:W2:Y:S01]  /*378a0*/  LDL.LU R232, [R1+0x39b4] ;  /* 0x0039b40001e87983 */ /* 0x000ea20000300800 */
[----:B------:R-:W-:-:S03]  /*378b0*/  MOV R81, R237 ;  /* 0x000000ed00517202 */ /* 0x000fc60000000f00 */
[----:B------:R-:W2:Y:S01]  /*378c0*/  LDL.LU R233, [R1+0x39b0] ;  /* 0x0039b00001e97983 */ /* 0x000ea20000300800 */
[----:B------:R-:W-:-:S03]  /*378d0*/  IMAD.MOV.U32 R82, RZ, RZ, R238 ;  /* 0x000000ffff527224 */ /* 0x000fc600078e00ee */
[----:B------:R-:W2:Y:S01]  /*378e0*/  LDL.LU R234, [R1+0x39ac] ;  /* 0x0039ac0001ea7983 */ /* 0x000ea20000300800 */
[----:B------:R-:W-:-:S03]  /*378f0*/  IMAD.MOV.U32 R83, RZ, RZ, R239 ;  /* 0x000000ffff537224 */ /* 0x000fc600078e00ef */
[----:B------:R-:W2:Y:S04]  /*37900*/  LDL.LU R235, [R1+0x39a8] ;  /* 0x0039a80001eb7983 */ /* 0x000ea80000300800 */
[----:B------:R-:W2:Y:S04]  /*37910*/  LDL.LU R236, [R1+0x39a4] ;  /* 0x0039a40001ec7983 */ /* 0x000ea80000300800 */
[----:B------:R-:W2:Y:S04]  /*37920*/  LDL.LU R237, [R1+0x39a0] ;  /* 0x0039a00001ed7983 */ /* 0x000ea80000300800 */
[----:B------:R-:W2:Y:S04]  /*37930*/  LDL.LU R238, [R1+0x399c] ;  /* 0x00399c0001ee7983 */ /* 0x000ea80000300800 */
[----:B------:R-:W2:Y:S01]  /*37940*/  LDL.LU R239, [R1+0x3998] ;  /* 0x0039980001ef7983 */ /* 0x000ea20000300800 */
        /* <DEDUP_REMOVED lines=16> */
[C---:B----4-:R-:W-:Y:S08]  /*37a50*/  HMMA.1688.F32.TF32 R136, R228.reuse, R242, R136 ;  /* 0x000000f2e488723c */ /* 0x050ff00000081088 */
[----:B------:R-:W-:Y:S01]  /*37a60*/  HMMA.1688.F32.TF32 R140, R228, R10, R140 ;  /* 0x0000000ae48c723c */ /* 0x000fe2000008108c */
[----:B------:R-:W-:Y:S04]  /*37a70*/  LDS R228, [R0+UR6+0x2180] ;  /* 0x0021800600e47984 */ /* 0x000fe80008000800 */
[----:B------:R-:W-:Y:S04]  /*37a80*/  LDS R230, [R0+UR6+0x3180] ;  /* 0x0031800600e67984 */ /* 0x000fe80008000800 */
[----:B------:R-:W-:Y:S04]  /*37a90*/  LDS R229, [R6+UR6+0x2180] ;  /* 0x0021800606e57984 */ /* 0x000fe80008000800 */
[----:B------:R-:W1:Y:S06]  /*37aa0*/  LDS R231, [R6+UR6+0x3180] ;  /* 0x0031800606e77984 */ /* 0x000e6c0008000800 */
[----:B------:R-:W-:Y:S04]  /*37ab0*/  STL.64 [R1+0x1270], R140 ;  /* 0x0012708c01007387 */ /* 0x000fe80000100a00 */
[----:B------:R-:W-:Y:S04]  /*37ac0*/  STL.64 [R1+0x1278], R142 ;  /* 0x0012788e01007387 */ /* 0x000fe80000100a00 */
[----:B------:R-:W-:Y:S04]  /*37ad0*/  STL.64 [R1+0xcc0], R136 ;  /* 0x000cc08801007387 */ /* 0x000fe80000100a00 */
[----:B------:R4:W-:Y:S02]  /*37ae0*/  STL.64 [R1+0xcc8], R138 ;  /* 0x000cc88a01007387 */ /* 0x0009e40000100a00 */
[C---:B----4-:R-:W-:Y:S08]  /*37af0*/  HMMA.1688.F32.TF32 R136, R224.reuse, R66, R132 ;  /* 0x00000042e088723c */ /* 0x050ff00000081084 */
        /* <DEDUP_REMOVED lines=10> */
[C---:B---3--:R-:W-:Y:S01]  /*37ba0*/  HMMA.1688.F32.TF32 R104, R224.reuse, R34, R100 ;  /* 0x00000022e068723c */ /* 0x048fe20000081064 */
        /* <DEDUP_REMOVED lines=15> */
[C---:B--2---:R-:W-:Y:S03]  /*37ca0*/  HMMA.1688.F32.TF32 R88, R224.reuse, R18, R248 ;  /* 0x00000012e058723c */ /* 0x044fe600000810f8 */
        /* <DEDUP_REMOVED lines=9> */
[C---:B--2---:R-:W-:Y:S03]  /*37d40*/  HMMA.1688.F32.TF32 R96, R224.reuse, R14, R244 ;  /* 0x0000000ee060723c */ /* 0x044fe600000810f4 */
[----:B------:R-:W-:Y:S04]  /*37d50*/  STL.64 [R1+0x11a0], R88 ;  /* 0x0011a05801007387 */ /* 0x000fe80000100a00 */
[----:B------:R2:W-:Y:S01]  /*37d60*/  STL.64 [R1+0x11a8], R90 ;  /* 0x0011a85a01007387 */ /* 0x0005e20000100a00 */
[C---:B---3--:R-:W-:Y:S08]  /*37d70*/  HMMA.1688.F32.TF32 R92, R224.reuse, R10, R236 ;  /* 0x0000000ae05c723c */ /* 0x048ff000000810ec */
[----:B--2---:R-:W-:Y:S01]  /*37d80*/  HMMA.1688.F32.TF32 R88, R224, R242, R232 ;  /* 0x000000f2e058723c */ /* 0x004fe200000810e8 */
[----:B------:R-:W-:Y:S04]  /*37d90*/  LDS R224, [R7+UR6+0x2180] ;  /* 0x0021800607e07984 */ /* 0x000fe80008000800 */
[----:B------:R-:W-:Y:S04]  /*37da0*/  STL.64 [R1+0x1190], R96 ;  /* 0x0011906001007387 */ /* 0x000fe80000100a00 */
[----:B------:R-:W-:Y:S04]  /*37db0*/  STL.64 [R1+0x1198], R98 ;  /* 0x0011986201007387 */ /* 0x000fe80000100a00 */
[----:B------:R-:W-:Y:S04]  /*37dc0*/  STL.64 [R1+0x1180], R92 ;  /* 0x0011805c01007387 */ /* 0x000fe80000100a00 */
[----:B------:R-:W-:Y:S04]  /*37dd0*/  STL.64 [R1+0x1188], R94 ;  /* 0x0011885e01007387 */ /* 0x000fe80000100a00 */
[----:B------:R-:W-:Y:S04]  /*37de0*/  STL.64 [R1+0xcb0], R88 ;  /* 0x000cb05801007387 */ /* 0x000fe80000100a00 */
[----:B------:R2:W-:Y:S01]  /*37df0*/  STL.64 [R1+0xcb8], R90 ;  /* 0x000cb85a01007387 */ /* 0x0005e20000100a00 */
[C---:B-1----:R-:W-:Y:S03]  /*37e00*/  HMMA.1688.F32.TF32 R68, R228.reuse, R50, R68 ;  /* 0x00000032e444723c */ /* 0x042fe60000081044 */
[----:B------:R-:W-:Y:S04]  /*37e10*/  LDS R226, [R7+UR6+0x3180] ;  /* 0x0031800607e27984 */ /* 0x000fe80008000800 */
[----:B------:R-:W-:Y:S01]  /*37e20*/  LDS R225, [R65+UR6+0x2180] ;  /* 0x0021800641e17984 */ /* 0x000fe20008000800 */
[C---:B--2---:R-:W-:Y:S03]  /*37e30*/  HMMA.1688.F32.TF32 R88, R228.reuse, R66, R84 ;  /* 0x00000042e458723c */ /* 0x044fe60000081054 */
[----:B------:R-:W1:Y:S05]  /*37e40*/  LDS R227, [R65+UR6+0x3180] ;  /* 0x0031800641e37984 */ /* 0x000e6a0008000800 */
        /* <DEDUP_REMOVED lines=9> */
[----:B------:R-:W2:Y:S04]  /*37ee0*/  LDL.LU R72, [R1+0x140] ;  /* 0x0001400001487983 */ /* 0x000ea80000300800 */
[----:B------:R3:W-:Y:S04]  /*37ef0*/  STL.64 [R1+0x1140], R76 ;  /* 0x0011404c01007387 */ /* 0x0007e80000100a00 */
[----:B------:R4:W-:Y:S04]  /*37f00*/  STL.64 [R1+0x1148], R78 ;  /* 0x0011484e01007387 */ /* 0x0009e80000100a00 */
[----:B------:R1:W-:Y:S04]  /*37f10*/  STL.64 [R1+0x1130], R68 ;  /* 0x0011304401007387 */ /* 0x0003e80000100a00 */
[----:B------:R1:W-:Y:S04]  /*37f20*/  STL.64 [R1+0x1138], R70 ;  /* 0x0011384601007387 */ /* 0x0003e80000100a00 */
[----:B------:R-:W2:Y:S04]  /*37f30*/  LDL.LU R73, [R1+0x144] ;  /* 0x0001440001497983 */ /* 0x000ea80000300800 */
[----:B------:R-:W2:Y:S04]  /*37f40*/  LDL.LU R74, [R1+0x148] ;  /* 0x00014800014a7983 */ /* 0x000ea80000300800 */
[----:B------:R-:W2:Y:S04]  /*37f50*/  LDL.LU R75, [R1+0x14c] ;  /* 0x00014c00014b7983 */ /* 0x000ea80000300800 */
[----:B---3--:R-:W3:Y:S04]  /*37f60*/  LDL.LU R76, [R1+0x150] ;  /* 0x00015000014c7983 */ /* 0x008ee80000300800 */
[----:B------:R-:W3:Y:S04]  /*37f70*/  LDL.LU R77, [R1+0x154] ;  /* 0x00015400014d7983 */ /* 0x000ee80000300800 */
[----:B----4-:R-:W3:Y:S04]  /*37f80*/  LDL.LU R78, [R1+0x158] ;  /* 0x00015800014e7983 */ /* 0x010ee80000300800 */
        /* <DEDUP_REMOVED lines=97> */
[----:B-1----:R-:W4:Y:S04]  /*385a0*/  LDL.LU R68, [R1+0x130] ;  /* 0x0001300001447983 */ /* 0x002f280000300800 */
[----:B------:R-:W4:Y:S04]  /*385b0*/  LDL.LU R69, [R1+0x134] ;  /* 0x0001340001457983 */ /* 0x000f280000300800 */
[----:B------:R-:W4:Y:S04]  /*385c0*/  LDL.LU R70, [R1+0x138] ;  /* 0x0001380001467983 */ /* 0x000f280000300800 */
[----:B------:R-:W4:Y:S01]  /*385d0*/  LDL.LU R71, [R1+0x13c] ;  /* 0x00013c0001477983 */ /* 0x000f220000300800 */
[C---:B--2---:R-:W-:Y:S08]  /*385e0*/  HMMA.1688.F32.TF32 R108, R224.reuse, R46, R108 ;  /* 0x0000002ee06c723c */ /* 0x044ff0000008106c */
[C---:B---3--:R-:W-:Y:S08]  /*385f0*/  HMMA.1688.F32.TF32 R112, R224.reuse, R50, R112 ;  /* 0x00000032e070723c */ /* 0x048ff00000081070 */
[C---:B------:R-:W-:Y:S08]  /*38600*/  HMMA.1688.F32.TF32 R104, R224.reuse, R42, R104 ;  /* 0x0000002ae068723c */ /* 0x040ff00000081068 */
[C---:B----4-:R-:W-:Y:S08]  /*38610*/  HMMA.1688.F32.TF32 R120, R224.reuse, R58, R120 ;  /* 0x0000003ae078723c */ /* 0x050ff00000081078 */
[----:B------:R-:W-:Y:S08]  /*38620*/  HMMA.1688.F32.TF32 R124, R224, R62, R124 ;  /* 0x0000003ee07c723c */ /* 0x000ff0000008107c */
[C---:B------:R-:W-:Y:S08]  /*38630*/  HMMA.1688.F32.TF32 R136, R228.reuse, R10, R136 ;  /* 0x0000000ae488723c */ /* 0x040ff00000081088 */
[C---:B------:R-:W-:Y:S08]  /*38640*/  HMMA.1688.F32.TF32 R140, R228.reuse, R14, R140 ;  /* 0x0000000ee48c723c */ /* 0x040ff0000008108c */
[C---:B------:R-:W-:Y:S08]  /*38650*/  HMMA.1688.F32.TF32 R144, R228.reuse, R18, R144 ;  /* 0x00000012e490723c */ /* 0x040ff00000081090 */
[C---:B------:R-:W-:Y:S08]  /*38660*/  HMMA.1688.F32.TF32 R152, R228.reuse, R26, R152 ;  /* 0x0000001ae498723c */ /* 0x040ff00000081098 */
[C---:B------:R-:W-:Y:S08]  /*38670*/  HMMA.1688.F32.TF32 R156, R228.reuse, R30, R156 ;  /* 0x0000001ee49c723c */ /* 0x040ff0000008109c */
[C---:B------:R-:W-:Y:S08]  /*38680*/  HMMA.1688.F32.TF32 R160, R228.reuse, R34, R160 ;  /* 0x00000022e4a0723c */ /* 0x040ff000000810a0 */
[C---:B------:R-:W-:Y:S08]  /*38690*/  HMMA.1688.F32.TF32 R232, R228.reuse, R46, R236 ;  /* 0x0000002ee4e8723c */ /* 0x040ff000000810ec */
[C---:B------:R-:W-:Y:S11]  /*386a0*/  HMMA.1688.F32.TF32 R236, R228.reuse, R42, R244 ;  /* 0x0000002ae4ec723c */ /* 0x040ff600000810f4 */
[----:B------:R-:W-:Y:S04]  /*386b0*/  STL.64 [R1+0x1120], R232 ;  /* 0x001120e801007387 */ /* 0x000fe80000100a00 */
[----:B------:R1:W-:Y:S02]  /*386c0*/  STL.64 [R1+0x1128], R234 ;  /* 0x001128ea01007387 */ /* 0x0003e40000100a00 */
[C---:B-1----:R-:W-:Y:S08]  /*386d0*/  HMMA.1688.F32.TF32 R232, R228.reuse, R38, R248 ;  /* 0x00000026e4e8723c */ /* 0x042ff000000810f8 */
[C---:B------:R-:W-:Y:S01]  /*386e0*/  HMMA.1688.F32.TF32 R148, R228.reuse, R22, R148 ;  /* 0x00000016e494723c */ /* 0x040fe20000081094 */
[----:B------:R-:W-:Y:S04]  /*386f0*/  STL.64 [R1+0x1110], R236 ;  /* 0x001110ec01007387 */ /* 0x000fe80000100a00 */
[----:B------:R1:W-:Y:S03]  /*38700*/  STL.64 [R1+0x1118], R238 ;  /* 0x001118ee01007387 */ /* 0x0003e60000100a00 */
[----:B------:R-:W-:Y:S01]  /*38710*/  HMMA.1688.F32.TF32 R132, R228, R242, R132 ;  /* 0x000000f2e484723c */ /* 0x000fe20000081084 */
[----:B------:R-:W-:Y:S04]  /*38720*/  LDS R228, [R0+UR6+0x2200] ;  /* 0x0022000600e47984 */ /* 0x000fe80008000800 */
[----:B------:R-:W-:Y:S04]  /*38730*/  STL.64 [R1+0x1100], R232 ;  /* 0x001100e801007387 */ /* 0x000fe80000100a00 */
[----:B------:R-:W-:Y:S01]  /*38740*/  STL.64 [R1+0x1108], R234 ;  /* 0x001108ea01007387 */ /* 0x000fe20000100a00 */
[C---:B------:R-:W-:Y:S03]  /*38750*/  HMMA.1688.F32.TF32 R128, R224.reuse, R66, R128 ;  /* 0x00000042e080723c */ /* 0x040fe60000081080 */
[----:B------:R-:W-:Y:S04]  /*38760*/  STL.64 [R1+0x10f0], R160 ;  /* 0x0010f0a001007387 */ /* 0x000fe80000100a00 */
[----:B------:R-:W-:Y:S04]  /*38770*/  STL.64 [R1+0x10f8], R162 ;  /* 0x0010f8a201007387 */ /* 0x000fe80000100a00 */
[----:B------:R-:W-:Y:S04]  /*38780*/  STL.64 [R1+0x10e0], R156 ;  /* 0x0010e09c01007387 */ /* 0x000fe80000100a00 */
[----:B------:R-:W-:Y:S01]  /*38790*/  STL.64 [R1+0x10e8], R158 ;  /* 0x0010e89e01007387 */ /* 0x000fe20000100a00 */
[C---:B------:R-:W-:Y:S03]  /*387a0*/  HMMA.1688.F32.TF32 R116, R224.reuse, R54, R116 ;  /* 0x00000036e074723c */ /* 0x040fe60000081074 */
        /* <DEDUP_REMOVED lines=44> */
[-C--:B-1----:R-:W-:Y:S03]  /*38a70*/  HMMA.1688.F32.TF32 R236, R224, R242.reuse, R68 ;  /* 0x000000f2e0ec723c */ /* 0x082fe60000081044 */
[----:B------:R-:W-:Y:S04]  /*38a80*/  STL.64 [R1+0xfc0], R80 ;  /* 0x000fc05001007387 */ /* 0x000fe80000100a00 */
[----:B------:R-:W-:Y:S04]  /*38a90*/  STL.64 [R1+0xfc8], R82 ;  /* 0x000fc85201007387 */ /* 0x000fe80000100a00 */
[----:B------:R-:W-:Y:S04]  /*38aa0*/  STL.64 [R1+0xfb0], R76 ;  /* 0x000fb04c01007387 */ /* 0x000fe80000100a00 */
[----:B------:R-:W-:Y:S04]  /*38ab0*/  STL.64 [R1+0xfb8], R78 ;  /* 0x000fb84e01007387 */ /* 0x000fe80000100a00 */
[----:B------:R-:W2:Y:S04]  /*38ac0*/  LDL.LU R68, [R1+0x600] ;  /* 0x0006000001447983 */ /* 0x000ea80000300800 */
        /* <DEDUP_REMOVED lines=87> */
[----:B------:R-:W2:Y:S04]  /*39040*/  LDS R231, [R6+UR6+0x3200] ;  /* 0x0032000606e77984 */ /* 0x000ea80008000800 */
[----:B------:R-:W-:Y:S04]  /*39050*/  LDS R224, [R7+UR6+0x2200] ;  /* 0x0022000607e07984 */ /* 0x000fe80008000800 */
[----:B------:R-:W-:Y:S04]  /*39060*/  LDS R226, [R7+UR6+0x3200] ;  /* 0x0032000607e27984 */ /* 0x000fe80008000800 */
[----:B------:R-:W-:Y:S04]  /*39070*/  LDS R225, [R65+UR6+0x2200] ;  /* 0x0022000641e17984 */ /* 0x000fe80008000800 */
[----:B------:R-:W1:Y:S04]  /*39080*/  LDS R227, [R65+UR6+0x3200] ;  /* 0x0032000641e37984 */ /* 0x000e680008000800 */
[----:B------:R-:W-:Y:S04]  /*39090*/  STL [R1+0x37e0], R236 ;  /* 0x0037e0ec01007387 */ /* 0x000fe80000100800 */
[----:B------:R-:W-:Y:S04]  /*390a0*/  STL [R1+0x37dc], R237 ;  /* 0x0037dced01007387 */ /* 0x000fe80000100800 */
[----:B------:R-:W-:Y:S04]  /*390b0*/  STL [R1+0x37d8], R238 ;  /* 0x0037d8ee01007387 */ /* 0x000fe80000100800 */
[----:B------:R-:W-:Y:S01]  /*390c0*/  STL [R1+0x37d4], R239 ;  /* 0x0037d4ef01007387 */ /* 0x000fe20000100800 */
[C---:B--2---:R-:W-:Y:S08]  /*390d0*/  HMMA.1688.F32.TF32 R88, R228.reuse, R242, R88 ;  /* 0x000000f2e458723c */ /* 0x044ff00000081058 */
[C---:B---3--:R-:W-:Y:S08]  /*390e0*/  HMMA.1688.F32.TF32 R96, R228.reuse, R14, R96 ;  /* 0x0000000ee460723c */ /* 0x048ff00000081060 */
[C---:B----4-:R-:W-:Y:S08]  /*390f0*/  HMMA.1688.F32.TF32 R100, R228.reuse, R18, R100 ;  /* 0x00000012e464723c */ /* 0x050ff00000081064 */
        /* <DEDUP_REMOVED lines=18> */
[----:B------:R-:W-:Y:S04]  /*39220*/  STL.64 [R1+0xf68], R138 ;  /* 0x000f688a01007387 */ /* 0x000fe80000100a00 */
        /* <DEDUP_REMOVED lines=23> */
[C---:B-1----:R-:W-:Y:S08]  /*393a0*/  HMMA.1688.F32.TF32 R68, R224.reuse, R50, R68 ;  /* 0x00000032e044723c */ /* 0x042ff00000081044 */
[C---:B--2---:R-:W-:Y:S08]  /*393b0*/  HMMA.1688.F32.TF32 R88, R224.reuse, R66, R84 ;  /* 0x00000042e058723c */ /* 0x044ff00000081054 */
        /* <DEDUP_REMOVED lines=17> */
[----:B-1----:R-:W2:Y:S04]  /*394d0*/  LDL.LU R76, [R1+0x480] ;  /* 0x00048000014c7983 */ /* 0x002ea80000300800 */
[----:B------:R-:W2:Y:S04]  /*394e0*/  LDL.LU R77, [R1+0x484] ;  /* 0x00048400014d7983 */ /* 0x000ea80000300800 */
[----:B---3--:R-:W2:Y:S04]  /*394f0*/  LDL.LU R78, [R1+0x488] ;  /* 0x00048800014e7983 */ /* 0x008ea80000300800 */
[----:B------:R-:W2:Y:S04]  /*39500*/  LDL.LU R79, [R1+0x48c] ;  /* 0x00048c00014f7983 */ /* 0x000ea80000300800 */
        /* <DEDUP_REMOVED lines=72> */
[----:B------:R-:W-:Y:S03]  /*39990*/  HMMA.1688.F32.TF32 R132, R228, R50, R132 ;  /* 0x00000032e484723c */ /* 0x000fe60000081084 */
[----:B------:R-:W3:Y:S04]  /*399a0*/  LDL.LU R248, [R1+0x590] ;  /* 0x0005900001f87983 */ /* 0x000ee80000300800 */
[----:B------:R-:W3:Y:S04]  /*399b0*/  LDL.LU R249, [R1+0x594] ;  /* 0x0005940001f97983 */ /* 0x000ee80000300800 */
[----:B------:R-:W3:Y:S04]  /*399c0*/  LDL.LU R250, [R1+0x598] ;  /* 0x0005980001fa7983 */ /* 0x000ee80000300800 */
[----:B------:R-:W3:Y:S04]  /*399d0*/  LDL.LU R251, [R1+0x59c] ;  /* 0x00059c0001fb7983 */ /* 0x000ee80000300800 */
[----:B------:R-:W-:Y:S01]  /*399e0*/  IMAD.MOV.U32 R236, RZ, RZ, R132 ;  /* 0x000000ffffec7224 */ /* 0x000fe200078e0084 */
[----:B------:R-:W-:Y:S01]  /*399f0*/  LDS R228, [R0+UR6+0x2280] ;  /* 0x0022800600e47984 */ /* 0x000fe20008000800 */
[----:B------:R-:W-:-:S02]  /*39a00*/  IMAD.MOV.U32 R237, RZ, RZ, R133 ;  /* 0x000000ffffed7224 */ /* 0x000fc400078e0085 */
[----:B------:R-:W-:Y:S01]  /*39a10*/  IMAD.MOV.U32 R238, RZ, RZ, R134 ;  /* 0x000000ffffee7224 */ /* 0x000fe200078e0086 */
[----:B------:R-:W3:Y:S01]  /*39a20*/  LDL.LU R132, [R1+0x260] ;  /* 0x0002600001847983 */ /* 0x000ee20000300800 */
[----:B------:R-:W-:-:S03]  /*39a30*/  IMAD.MOV.U32 R239, RZ, RZ, R135 ;  /* 0x000000ffffef7224 */ /* 0x000fc600078e0087 */
        /* <DEDUP_REMOVED lines=19> */
[----:B----4-:R-:W4:Y:S04]  /*39b70*/  LDL.LU R68, [R1+0x250] ;  /* 0x0002500001447983 */ /* 0x010f280000300800 */
[----:B------:R-:W4:Y:S04]  /*39b80*/  LDL.LU R69, [R1+0x254] ;  /* 0x0002540001457983 */ /* 0x000f280000300800 */
[----:B------:R-:W4:Y:S04]  /*39b90*/  LDL.LU R70, [R1+0x258] ;  /* 0x0002580001467983 */ /* 0x000f280000300800 */
[----:B------:R-:W4:Y:S04]  /*39ba0*/  LDL.LU R71, [R1+0x25c] ;  /* 0x00025c0001477983 */ /* 0x000f280000300800 */
[----:B------:R-:W-:Y:S04]  /*39bb0*/  LDS R230, [R0+UR6+0x3280] ;  /* 0x0032800600e67984 */ /* 0x000fe80008000800 */
[----:B------:R-:W-:Y:S04]  /*39bc0*/  LDS R229, [R6+UR6+0x2280] ;  /* 0x0022800606e57984 */ /* 0x000fe80008000800 */
[----:B------:R-:W4:Y:S01]  /*39bd0*/  LDS R231, [R6+UR6+0x3280] ;  /* 0x0032800606e77984 */ /* 0x000f220008000800 */
[C---:B--2---:R-:W-:Y:S08]  /*39be0*/  HMMA.1688.F32.TF32 R136, R224.reuse, R10, R136 ;  /* 0x0000000ae088723c */ /* 0x044ff00000081088 */
[C---:B---3--:R-:W-:Y:S08]  /*39bf0*/  HMMA.1688.F32.TF32 R140, R224.reuse, R14, R140 ;  /* 0x0000000ee08c723c */ /* 0x048ff0000008108c */
[C---:B------:R-:W-:Y:S08]  /*39c00*/  HMMA.1688.F32.TF32 R144, R224.reuse, R18, R144 ;  /* 0x00000012e090723c */ /* 0x040ff00000081090 */
[C---:B------:R-:W-:Y:S08]  /*39c10*/  HMMA.1688.F32.TF32 R232, R224.reuse, R30, R232 ;  /* 0x0000001ee0e8723c */ /* 0x040ff000000810e8 */
[C---:B------:R-:W-:Y:S08]  /*39c20*/  HMMA.1688.F32.TF32 R148, R224.reuse, R34, R148 ;  /* 0x00000022e094723c */ /* 0x040ff00000081094 */
[C---:B------:R-:W-:Y:S08]  /*39c30*/  HMMA.1688.F32.TF32 R156, R224.reuse, R42, R156 ;  /* 0x0000002ae09c723c */ /* 0x040ff0000008109c */
[C---:B------:R-:W-:Y:S08]  /*39c40*/  HMMA.1688.F32.TF32 R160, R224.reuse, R46, R160 ;  /* 0x0000002ee0a0723c */ /* 0x040ff000000810a0 */
[C---:B------:R-:W-:Y:S11]  /*39c50*/  HMMA.1688.F32.TF32 R152, R224.reuse, R38, R152 ;  /* 0x00000026e098723c */ /* 0x040ff60000081098 */
[----:B------:R-:W-:Y:S04]  /*39c60*/  STL.64 [R1+0xe50], R160 ;  /* 0x000e50a001007387 */ /* 0x000fe80000100a00 */
[----:B------:R1:W-:Y:S04]  /*39c70*/  STL.64 [R1+0xe58], R162 ;  /* 0x000e58a201007387 */ /* 0x0003e80000100a00 */
[----:B-1----:R-:W2:Y:S04]  /*39c80*/  LDL.LU.64 R162, [R1+0x3970] ;  /* 0x0039700001a27983 */ /* 0x002ea80000300a00 */
[----:B------:R-:W2:Y:S04]  /*39c90*/  LDL.LU.64 R160, [R1+0x3968] ;  /* 0x0039680001a07983 */ /* 0x000ea80000300a00 */
[----:B------:R-:W-:Y:S04]  /*39ca0*/  STL.64 [R1+0xe40], R156 ;  /* 0x000e409c01007387 */ /* 0x000fe80000100a00 */
[----:B------:R1:W-:Y:S01]  /*39cb0*/  STL.64 [R1+0xe48], R158 ;  /* 0x000e489e01007387 */ /* 0x0003e20000100a00 */
[C---:B------:R-:W-:Y:S03]  /*39cc0*/  HMMA.1688.F32.TF32 R244, R224.reuse, R26, R244 ;  /* 0x0000001ae0f4723c */ /* 0x040fe600000810f4 */
[----:B-1----:R-:W3:Y:S04]  /*39cd0*/  LDL.LU.64 R158, [R1+0x3960] ;  /* 0x00396000019e7983 */ /* 0x002ee80000300a00 */
[----:B------:R-:W3:Y:S04]  /*39ce0*/  LDL.LU.64 R156, [R1+0x3958] ;  /* 0x00395800019c7983 */ /* 0x000ee80000300a00 */
[----:B------:R-:W-:Y:S04]  /*39cf0*/  STL.64 [R1+0xe30], R152 ;  /* 0x000e309801007387 */ /* 0x000fe80000100a00 */
[----:B------:R1:W-:Y:S04]  /*39d00*/  STL.64 [R1+0xe38], R154 ;  /* 0x000e389a01007387 */ /* 0x0003e80000100a00 */
[----:B-1----:R-:W2:Y:S04]  /*39d10*/  LDL.LU.64 R154, [R1+0x3950] ;  /* 0x00395000019a7983 */ /* 0x002ea80000300a00 */
[----:B------:R-:W2:Y:S04]  /*39d20*/  LDL.LU.64 R152, [R1+0x3948] ;  /* 0x0039480001987983 */ /* 0x000ea80000300a00 */
[----:B------:R-:W-:Y:S04]  /*39d30*/  STL.64 [R1+0xe20], R148 ;  /* 0x000e209401007387 */ /* 0x000fe80000100a00 */
[----:B------:R1:W-:Y:S04]  /*39d40*/  STL.64 [R1+0xe28], R150 ;  /* 0x000e289601007387 */ /* 0x0003e80000100a00 */
[----:B-1----:R-:W2:Y:S04]  /*39d50*/  LDL.LU.64 R150, [R1+0x3940] ;  /* 0x0039400001967983 */ /* 0x002ea80000300a00 */
[----:B------:R-:W2:Y:S04]  /*39d60*/  LDL.LU.64 R148, [R1+0x3938] ;  /* 0x0039380001947983 */ /* 0x000ea80000300a00 */
[----:B------:R-:W-:Y:S04]  /*39d70*/  STL.64 [R1+0xe10], R232 ;  /* 0x000e10e801007387 */ /* 0x000fe80000100a00 */
[----:B------:R1:W-:Y:S01]  /*39d80*/  STL.64 [R1+0xe18], R234 ;  /* 0x000e18ea01007387 */ /* 0x0003e20000100a00 */
[C---:B------:R-:W-:Y:S08]  /*39d90*/  HMMA.1688.F32.TF32 R132, R224.reuse, R242, R132 ;  /* 0x000000f2e084723c */ /* 0x040ff00000081084 */
[----:B-1----:R-:W-:Y:S01]  /*39da0*/  HMMA.1688.F32.TF32 R232, R224, R22, R248 ;  /* 0x00000016e0e8723c */ /* 0x002fe200000810f8 */
[----:B------:R-:W-:Y:S04]  /*39db0*/  STL.64 [R1+0xe00], R244 ;  /* 0x000e00f401007387 */ /* 0x000fe80000100a00 */
[----:B------:R-:W-:Y:S03]  /*39dc0*/  STL.64 [R1+0xe08], R246 ;  /* 0x000e08f601007387 */ /* 0x000fe60000100a00 */
[C---:B----4-:R-:W-:Y:S01]  /*39dd0*/  HMMA.1688.F32.TF32 R68, R228.reuse, R242, R68 ;  /* 0x000000f2e444723c */ /* 0x050fe20000081044 */
[----:B------:R-:W-:Y:S04]  /*39de0*/  LDS R224, [R7+UR6+0x2280] ;  /* 0x0022800607e07984 */ /* 0x000fe80008000800 */
[----:B------:R-:W-:Y:S04]  /*39df0*/  LDS R226, [R7+UR6+0x3280] ;  /* 0x0032800607e27984 */ /* 0x000fe80008000800 */
[----:B------:R-:W-:Y:S04]  /*39e00*/  LDS R225, [R65+UR6+0x2280] ;  /* 0x0022800641e17984 */ /* 0x000fe80008000800 */
        /* <DEDUP_REMOVED lines=10> */
[----:B------:R-:W4:Y:S01]  /*39eb0*/  LDS R227, [R65+UR6+0x3280] ;  /* 0x0032800641e37984 */ /* 0x000f220008000800 */
[C---:B-1----:R-:W-:Y:S08]  /*39ec0*/  HMMA.1688.F32.TF32 R132, R228.reuse, R66, R128 ;  /* 0x00000042e484723c */ /* 0x042ff00000081080 */
        /* <DEDUP_REMOVED lines=146> */
[C---:B------:R-:W-:Y:S11]  /*3a7f0*/  HMMA.1688.F32.TF32 R136, R224.reuse, R58, R136 ;  /* 0x0000003ae088723c */ /* 0x040ff60000081088 */
[----:B------:R-:W-:Y:S04]  /*3a800*/  STL.64 [R1+0xc50], R144 ;  /* 0x000c509001007387 */ /* 0x000fe80000100a00 */
[----:B------:R2:W-:Y:S04]  /*3a810*/  STL.64 [R1+0xc58], R146 ;  /* 0x000c589201007387 */ /* 0x0005e80000100a00 */
[----:B--2---:R-:W2:Y:S04]  /*3a820*/  LDL.LU.64 R146, [R1+0x3930] ;  /* 0x0039300001927983 */ /* 0x004ea80000300a00 */
[----:B------:R-:W2:Y:S04]  /*3a830*/  LDL.LU.64 R144, [R1+0x3928] ;  /* 0x0039280001907983 */ /* 0x000ea80000300a00 */
[----:B------:R-:W-:Y:S04]  /*3a840*/  STL.64 [R1+0xc40], R140 ;  /* 0x000c408c01007387 */ /* 0x000fe80000100a00 */
[----:B------:R3:W-:Y:S04]  /*3a850*/  STL.64 [R1+0xc48], R142 ;  /* 0x000c488e01007387 */ /* 0x0007e80000100a00 */
[----:B---3--:R-:W3:Y:S04]  /*3a860*/  LDL.LU.64 R142, [R1+0x3920] ;  /* 0x00392000018e7983 */ /* 0x008ee80000300a00 */
[----:B------:R-:W3:Y:S04]  /*3a870*/  LDL.LU.64 R140, [R1+0x3918] ;  /* 0x00391800018c7983 */ /* 0x000ee80000300a00 */
[----:B------:R-:W-:Y:S04]  /*3a880*/  STL.64 [R1+0xc30], R136 ;  /* 0x000c308801007387 */ /* 0x000fe80000100a00 */
[----:B------:R4:W-:Y:S04]  /*3a890*/  STL.64 [R1+0xc38], R138 ;  /* 0x000c388a01007387 */ /* 0x0009e80000100a00 */
[----:B----4-:R-:W4:Y:S04]  /*3a8a0*/  LDL.LU.64 R138, [R1+0x3910] ;  /* 0x00391000018a7983 */ /* 0x010f280000300a00 */
[----:B------:R-:W4:Y:S04]  /*3a8b0*/  LDL.LU.64 R136, [R1+0x3908] ;  /* 0x0039080001887983 */ /* 0x000f280000300a00 */
[----:B------:R-:W-:Y:S04]  /*3a8c0*/  STL.64 [R1+0xc20], R132 ;  /* 0x000c208401007387 */ /* 0x000fe80000100a00 */
[----:B------:R1:W-:Y:S04]  /*3a8d0*/  STL.64 [R1+0xc28], R134 ;  /* 0x000c288601007387 */ /* 0x0003e80000100a00 */
[----:B-1----:R-:W2:Y:S04]  /*3a8e0*/  LDL.LU.64 R134, [R1+0x3900] ;  /* 0x0039000001867983 */ /* 0x002ea80000300a00 */
[----:B------:R-:W2:Y:S04]  /*3a8f0*/  LDL.LU.64 R132, [R1+0x38f8] ;  /* 0x0038f80001847983 */ /* 0x000ea80000300a00 */
[----:B------:R1:W-:Y:S04]  /*3a900*/  STL.64 [R1+0xc10], R68 ;  /* 0x000c104401007387 */ /* 0x0003e80000100a00 */
[----:B------:R1:W-:Y:S04]  /*3a910*/  STL.64 [R1+0xc18], R70 ;  /* 0x000c184601007387 */ /* 0x0003e80000100a00 */
[----:B-1----:R-:W2:Y:S04]  /*3a920*/  LDL.LU R68, [R1+0x300] ;  /* 0x0003000001447983 */ /* 0x002ea80000300800 */
[----:B------:R-:W2:Y:S04]  /*3a930*/  LDL.LU R69, [R1+0x304] ;  /* 0x0003040001457983 */ /* 0x000ea80000300800 */
[----:B------:R-:W2:Y:S04]  /*3a940*/  LDL.LU R70, [R1+0x308] ;  /* 0x0003080001467983 */ /* 0x000ea80000300800 */
[----:B------:R-:W2:Y:S01]  /*3a950*/  LDL.LU R71, [R1+0x30c] ;  /* 0x00030c0001477983 */ /* 0x000ea20000300800 */
[C---:B------:R-:W-:Y:S08]  /*3a960*/  HMMA.1688.F32.TF32 R128, R224.reuse, R46, R128 ;  /* 0x0000002ee080723c */ /* 0x040ff00000081080 */
[C---:B------:R-:W-:Y:S08]  /*3a970*/  HMMA.1688.F32.TF32 R124, R224.reuse, R42, R124 ;  /* 0x0000002ae07c723c */ /* 0x040ff0000008107c */
[C---:B------:R-:W-:Y:S08]  /*3a980*/  HMMA.1688.F32.TF32 R120, R224.reuse, R38, R120 ;  /* 0x00000026e078723c */ /* 0x040ff00000081078 */
[C---:B------:R-:W-:Y:S01]  /*3a990*/  HMMA.1688.F32.TF32 R232, R224.reuse, R34, R232 ;  /* 0x00000022e0e8723c */ /* 0x040fe200000810e8 */
[----:B------:R-:W-:Y:S04]  /*3a9a0*/  STL.64 [R1+0xc00], R128 ;  /* 0x000c008001007387 */ /* 0x000fe80000100a00 */
[----:B------:R1:W-:Y:S04]  /*3a9b0*/  STL.64 [R1+0xc08], R130 ;  /* 0x000c088201007387 */ /* 0x0003e80000100a00 */
[----:B-1----:R-:W3:Y:S04]  /*3a9c0*/  LDL.LU.64 R130, [R1+0x38f0] ;  /* 0x0038f00001827983 */ /* 0x002ee80000300a00 */
[----:B------:R-:W3:Y:S04]  /*3a9d0*/  LDL.LU.64 R128, [R1+0x38e8] ;  /* 0x0038e80001807983 */ /* 0x000ee80000300a00 */
[----:B------:R-:W-:Y:S04]  /*3a9e0*/  STL.64 [R1+0xbf0], R124 ;  /* 0x000bf07c01007387 */ /* 0x000fe80000100a00 */
[----:B------:R1:W-:Y:S01]  /*3a9f0*/  STL.64 [R1+0xbf8], R126 ;  /* 0x000bf87e01007387 */ /* 0x0003e20000100a00 */
[C---:B------:R-:W-:Y:S03]  /*3aa00*/  HMMA.1688.F32.TF32 R244, R224.reuse, R30, R244 ;  /* 0x0000001ee0f4723c */ /* 0x040fe600000810f4 */
        /* <DEDUP_REMOVED lines=9> */
[C---:B------:R-:W-:Y:S08]  /*3aaa0*/  HMMA.1688.F32.TF32 R112, R224.reuse, R18, R112 ;  /* 0x00000012e070723c */ /* 0x040ff00000081070 */
[C---:B-1----:R-:W-:Y:S08]  /*3aab0*/  HMMA.1688.F32.TF32 R232, R224.reuse, R26, R248 ;  /* 0x0000001ae0e8723c */ /* 0x042ff000000810f8 */
[C---:B------:R-:W-:Y:S08]  /*3aac0*/  HMMA.1688.F32.TF32 R108, R224.reuse, R14, R108 ;  /* 0x0000000ee06c723c */ /* 0x040ff0000008106c */
[C---:B------:R-:W-:Y:S01]  /*3aad0*/  HMMA.1688.F32.TF32 R104, R224.reuse, R10, R104 ;  /* 0x0000000ae068723c */ /* 0x040fe20000081068 */
[----:B------:R1:W-:Y:S07]  /*3aae0*/  STL.64 [R1+0xbb0], R244 ;  /* 0x000bb0f401007387 */ /* 0x0003ee0000100a00 */
[----:B------:R-:W-:Y:S01]  /*3aaf0*/  HMMA.1688.F32.TF32 R100, R224, R242, R100 ;  /* 0x000000f2e064723c */ /* 0x000fe20000081064 */
        /* <DEDUP_REMOVED lines=30> */
[----:B-1----:R-:W3:Y:S04]  /*3ace0*/  LDL.LU R244, [R1+0x750] ;  /* 0x0007500001f47983 */ /* 0x002ee80000300800 */
[----:B------:R-:W-:Y:S04]  /*3acf0*/  STL.64 [R1+0xb00], R76 ;  /* 0x000b004c01007387 */ /* 0x000fe80000100a00 */
[----:B------:R-:W-:Y:S04]  /*3ad00*/  STL.64 [R1+0xb08], R78 ;  /* 0x000b084e01007387 */ /* 0x000fe80000100a00 */
[----:B------:R-:W-:Y:S04]  /*3ad10*/  STL.64 [R1+0xaf0], R72 ;  /* 0x000af04801007387 */ /* 0x000fe80000100a00 */
[----:B------:R-:W-:Y:S04]  /*3ad20*/  STL.64 [R1+0xaf8], R74 ;  /* 0x000af84a01007387 */ /* 0x000fe80000100a00 */
[----:B------:R-:W3:Y:S04]  /*3ad30*/  LDL.LU R245, [R1+0x754] ;  /* 0x0007540001f57983 */ /* 0x000ee80000300800 */
[----:B------:R-:W3:Y:S01]  /*3ad40*/  LDL.LU R246, [R1+0x758] ;  /* 0x0007580001f67983 */ /* 0x000ee20000300800 */
[----:B------:R-:W-:-:S03]  /*3ad50*/  MOV R251, R252 ;  /* 0x000000fc00fb7202 */ /* 0x000fc60000000f00 */
[----:B------:R-:W3:Y:S04]  /*3ad60*/  LDL.LU R247, [R1+0x75c] ;  /* 0x00075c0001f77983 */ /* 0x000ee80000300800 */
[----:B------:R-:W3:Y:S04]  /*3ad70*/  LDL.LU R248, [R1+0x740] ;  /* 0x0007400001f87983 */ /* 0x000ee80000300800 */
[----:B------:R-:W3:Y:S04]  /*3ad80*/  LDL.LU R249, [R1+0x744] ;  /* 0x0007440001f97983 */ /* 0x000ee80000300800 */
[----:B------:R-:W3:Y:S04]  /*3ad90*/  LDL.LU R250, [R1+0x748] ;  /* 0x0007480001fa7983 */ /* 0x000ee80000300800 */
[----:B------:R-:W3:Y:S04]  /*3ada0*/  LDL.LU R252, [R1+0x38c0] ;  /* 0x0038c00001fc7983 */ /* 0x000ee80000300800 */
[----:B------:R-:W3:Y:S04]  /*3adb0*/  LDL.LU R232, [R1+0x230] ;  /* 0x0002300001e87983 */ /* 0x000ee80000300800 */
[----:B------:R-:W-:Y:S01]  /*3adc0*/  LDS R224, [R7+UR6+0x2300] ;  /* 0x0023000607e07984 */ /* 0x000fe20008000800 */
[C---:B--2---:R-:W-:Y:S03]  /*3add0*/  HMMA.1688.F32.TF32 R68, R228.reuse, R38, R68 ;  /* 0x00000026e444723c */ /* 0x044fe60000081044 */
[----:B------:R-:W-:Y:S04]  /*3ade0*/  LDS R226, [R7+UR6+0x3300] ;  /* 0x0033000607e27984 */ /* 0x000fe80008000800 */
[----:B------:R-:W-:Y:S04]  /*3adf0*/  LDS R225, [R65+UR6+0x2300] ;  /* 0x0023000641e17984 */ /* 0x000fe80008000800 */
[----:B------:R-:W1:Y:S08]  /*3ae00*/  LDS R227, [R65+UR6+0x3300] ;  /* 0x0033000641e37984 */ /* 0x000e700008000800 */
[----:B------:R2:W-:Y:S04]  /*3ae10*/  STL.64 [R1+0xae0], R68 ;  /* 0x000ae04401007387 */ /* 0x0005e80000100a00 */
[----:B------:R1:W-:Y:S04]  /*3ae20*/  STL.64 [R1+0xae8], R70 ;  /* 0x000ae84601007387 */ /* 0x0003e80000100a00 */
        /* <DEDUP_REMOVED lines=27> */
[----:B--2---:R-:W2:Y:S04]  /*3afe0*/  LDL.LU R68, [R1+0x290] ;  /* 0x0002900001447983 */ /* 0x004ea80000300800 */
        /* <DEDUP_REMOVED lines=27> */
[C---:B---3--:R-:W-:Y:S08]  /*3b1a0*/  HMMA.1688.F32.TF32 R96, R228.reuse, R14, R96 ;  /* 0x0000000ee460723c */ /* 0x048ff00000081060 */
[C---:B----4-:R-:W-:Y:S08]  /*3b1b0*/  HMMA.1688.F32.TF32 R100, R228.reuse, R18, R100 ;  /* 0x00000012e464723c */ /* 0x050ff00000081064 */
[C---:B------:R-:W-:Y:S08]  /*3b1c0*/  HMMA.1688.F32.TF32 R104, R228.reuse, R22, R104 ;  /* 0x00000016e468723c */ /* 0x040ff00000081068 */
[C---:B------:R-:W-:Y:S08]  /*3b1d0*/  HMMA.1688.F32.TF32 R112, R228.reuse, R30, R112 ;  /* 0x0000001ee470723c */ /* 0x040ff00000081070 */
[C---:B------:R-:W-:Y:S08]  /*3b1e0*/  HMMA.1688.F32.TF32 R116, R228.reuse, R34, R116 ;  /* 0x00000022e474723c */ /* 0x040ff00000081074 */
[C---:B------:R-:W-:Y:S11]  /*3b1f0*/  HMMA.1688.F32.TF32 R108, R228.reuse, R26, R108 ;  /* 0x0000001ae46c723c */ /* 0x040ff6000008106c */
[----:B------:R-:W-:Y:S04]  /*3b200*/  STL.64 [R1+0xad0], R116 ;  /* 0x000ad07401007387 */ /* 0x000fe80000100a00 */
[----:B------:R1:W-:Y:S01]  /*3b210*/  STL.64 [R1+0xad8], R118 ;  /* 0x000ad87601007387 */ /* 0x0003e20000100a00 */
[C---:B--2---:R-:W-:Y:S03]  /*3b220*/  HMMA.1688.F32.TF32 R68, R228.reuse, R10, R68 ;  /* 0x0000000ae444723c */ /* 0x044fe60000081044 */
[----:B-1----:R-:W2:Y:S04]  /*3b230*/  LDL.LU.64 R118, [R1+0x38b8] ;  /* 0x0038b80001767983 */ /* 0x002ea80000300a00 */
[----:B------:R-:W2:Y:S04]  /*3b240*/  LDL.LU.64 R116, [R1+0x38b0] ;  /* 0x0038b00001747983 */ /* 0x000ea80000300a00 */
[----:B------:R-:W-:Y:S04]  /*3b250*/  STL.64 [R1+0xac0], R112 ;  /* 0x000ac07001007387 */ /* 0x000fe80000100a00 */
[----:B------:R1:W-:Y:S04]  /*3b260*/  STL.64 [R1+0xac8], R114 ;  /* 0x000ac87201007387 */ /* 0x0003e80000100a00 */
[----:B-1----:R-:W3:Y:S04]  /*3b270*/  LDL.LU.64 R114, [R1+0x38a8] ;  /* 0x0038a80001727983 */ /* 0x002ee80000300a00 */
[----:B------:R-:W3:Y:S04]  /*3b280*/  LDL.LU.64 R112, [R1+0x38a0] ;  /* 0x0038a00001707983 */ /* 0x000ee80000300a00 */
[----:B------:R-:W-:Y:S04]  /*3b290*/  STL.64 [R1+0xab0], R108 ;  /* 0x000ab06c01007387 */ /* 0x000fe80000100a00 */
[----:B------:R1:W-:Y:S04]  /*3b2a0*/  STL.64 [R1+0xab8], R110 ;  /* 0x000ab86e01007387 */ /* 0x0003e80000100a00 */
[----:B-1----:R-:W4:Y:S04]  /*3b2b0*/  LDL.LU.64 R110, [R1+0x3898] ;  /* 0x00389800016e7983 */ /* 0x002f280000300a00 */
[----:B------:R-:W4:Y:S04]  /*3b2c0*/  LDL.LU.64 R108, [R1+0x3890] ;  /* 0x00389000016c7983 */ /* 0x000f280000300a00 */
        /* <DEDUP_REMOVED lines=15> */
[----:B------:R-:W2:Y:S01]  /*3b3c0*/  LDL.LU.64 R68, [R1+0x3850] ;  /* 0x0038500001447983 */ /* 0x000ea20000300a00 */
[----:B------:R-:W-:Y:S03]  /*3b3d0*/  HMMA.1688.F32.TF32 R232, R228, R242, R232 ;  /* 0x000000f2e4e8723c */ /* 0x000fe600000810e8 */
[----:B------:R-:W-:Y:S04]  /*3b3e0*/  LDS R228, [R0+UR6+0x2380] ;  /* 0x0023800600e47984 */ /* 0x000fe80008000800 */
[----:B------:R-:W-:Y:S01]  /*3b3f0*/  LDS R230, [R0+UR6+0x3380] ;  /* 0x0033800600e67984 */ /* 0x000fe20008000800 */
[C---:B------:R-:W-:Y:S03]  /*3b400*/  HMMA.1688.F32.TF32 R92, R224.reuse, R62, R92 ;  /* 0x0000003ee05c723c */ /* 0x040fe6000008105c */
[----:B------:R-:W-:Y:S04]  /*3b410*/  LDS R229, [R6+UR6+0x2380] ;  /* 0x0023800606e57984 */ /* 0x000fe80008000800 */
[----:B------:R-:W1:Y:S04]  /*3b420*/  LDS R231, [R6+UR6+0x3380] ;  /* 0x0033800606e77984 */ /* 0x000e680008000800 */
[----:B------:R-:W-:Y:S04]  /*3b430*/  STL.64 [R1+0xa60], R232 ;  /* 0x000a60e801007387 */ /* 0x000fe80000100a00 */
[----:B------:R2:W-:Y:S01]  /*3b440*/  STL.64 [R1+0xa68], R234 ;  /* 0x000a68ea01007387 */ /* 0x0005e20000100a00 */
[C---:B------:R-:W-:Y:S08]  /*3b450*/  HMMA.1688.F32.TF32 R88, R224.reuse, R58, R88 ;  /* 0x0000003ae058723c */ /* 0x040ff00000081058 */
[C---:B------:R-:W-:Y:S08]  /*3b460*/  HMMA.1688.F32.TF32 R84, R224.reuse, R54, R84 ;  /* 0x00000036e054723c */ /* 0x040ff00000081054 */
[C---:B------:R-:W-:Y:S08]  /*3b470*/  HMMA.1688.F32.TF32 R80, R224.reuse, R50, R80 ;  /* 0x00000032e050723c */ /* 0x040ff00000081050 */
[C---:B------:R-:W-:Y:S08]  /*3b480*/  HMMA.1688.F32.TF32 R76, R224.reuse, R46, R76 ;  /* 0x0000002ee04c723c */ /* 0x040ff0000008104c */
[C---:B------:R-:W-:Y:S08]  /*3b490*/  HMMA.1688.F32.TF32 R72, R224.reuse, R42, R72 ;  /* 0x0000002ae048723c */ /* 0x040ff00000081048 */
[----:B--2---:R-:W-:Y:S01]  /*3b4a0*/  HMMA.1688.F32.TF32 R232, R224, R66, R68 ;  /* 0x00000042e0e8723c */ /* 0x004fe20000081044 */
[----:B------:R-:W-:Y:S04]  /*3b4b0*/  LDS R68, [R7+UR6+0x2380] ;  /* 0x0023800607447984 */ /* 0x000fe80008000800 */
[----:B------:R-:W-:Y:S04]  /*3b4c0*/  LDS R70, [R7+UR6+0x3380] ;  /* 0x0033800607467984 */ /* 0x000fe80008000800 */
[----:B------:R-:W-:Y:S04]  /*3b4d0*/  LDS R69, [R65+UR6+0x2380] ;  /* 0x0023800641457984 */ /* 0x000fe80008000800 */
[----:B------:R-:W2:Y:S06]  /*3b4e0*/  LDS R71, [R65+UR6+0x3380] ;  /* 0x0033800641477984 */ /* 0x000eac0008000800 */
[----:B------:R1:W-:Y:S04]  /*3b4f0*/  STL [R1+0x37d0], R232 ;  /* 0x0037d0e801007387 */ /* 0x0003e80000100800 */
[----:B------:R1:W-:Y:S04]  /*3b500*/  STL [R1+0x37cc], R233 ;  /* 0x0037cce901007387 */ /* 0x0003e80000100800 */
[----:B------:R3:W-:Y:S04]  /*3b510*/  STL [R1+0x37c8], R234 ;  /* 0x0037c8ea01007387 */ /* 0x0007e80000100800 */
[----:B------:R3:W-:Y:S04]  /*3b520*/  STL [R1+0x37c4], R235 ;  /* 0x0037c4eb01007387 */ /* 0x0007e80000100800 */
[----:B-1----:R-:W2:Y:S04]  /*3b530*/  LDL.LU R232, [R1+0x760] ;  /* 0x0007600001e87983 */ /* 0x002ea80000300800 */
[----:B------:R-:W2:Y:S04]  /*3b540*/  LDL.LU R233, [R1+0x764] ;  /* 0x0007640001e97983 */ /* 0x000ea80000300800 */
[----:B---3--:R-:W2:Y:S01]  /*3b550*/  LDL.LU R234, [R1+0x768] ;  /* 0x0007680001ea7983 */ /* 0x008ea20000300800 */
[----:B------:R-:W-:-:S03]  /*3b560*/  IMAD.MOV.U32 R235, RZ, RZ, R252 ;  /* 0x000000ffffeb7224 */ /* 0x000fc600078e00fc */
[----:B------:R-:W3:Y:S04]  /*3b570*/  LDL.LU R252, [R1+0x3848] ;  /* 0x0038480001fc7983 */ /* 0x000ee80000300800 */
[----:B------:R-:W-:Y:S04]  /*3b580*/  STL.64 [R1+0x17f0], R92 ;  /* 0x0017f05c01007387 */ /* 0x000fe80000100a00 */
[----:B------:R1:W-:Y:S04]  /*3b590*/  STL.64 [R1+0x17f8], R94 ;  /* 0x0017f85e01007387 */ /* 0x0003e80000100a00 */
[----:B-1----:R-:W3:Y:S04]  /*3b5a0*/  LDL.LU.64 R94, [R1+0x3840] ;  /* 0x00384000015e7983 */ /* 0x002ee80000300a00 */
[----:B------:R-:W3:Y:S04]  /*3b5b0*/  LDL.LU.64 R92, [R1+0x3838] ;  /* 0x00383800015c7983 */ /* 0x000ee80000300a00 */
        /* <DEDUP_REMOVED lines=18> */
[----:B-1----:R-:W4:Y:S04]  /*3b6e0*/  LDL.LU.64 R74, [R1+0x37f0] ;  /* 0x0037f000014a7983 */ /* 0x002f280000300a00 */
[----:B------:R-:W4:Y:S01]  /*3b6f0*/  LDL.LU.64 R72, [R1+0x37e8] ;  /* 0x0037e80001487983 */ /* 0x000f220000300a00 */
[----:B--2---:R-:W-:-:S15]  /*3b700*/  HMMA.1688.F32.TF32 R232, R224, R38, R232 ;  /* 0x00000026e0e8723c */ /* 0x004fde00000810e8 */
[----:B------:R-:W-:-:S04]  /*3b710*/  NOP ;  /* 0x0000000000007918 */ /* 0x000fc80000000000 */
[----:B------:R-:W-:Y:S04]  /*3b720*/  STL.64 [R1+0x1790], R232 ;  /* 0x001790e801007387 */ /* 0x000fe80000100a00 */
[----:B------:R1:W-:Y:S02]  /*3b730*/  STL.64 [R1+0x1798], R234 ;  /* 0x001798ea01007387 */ /* 0x0003e40000100a00 */
[C---:B-1----:R-:W-:Y:S08]  /*3b740*/  HMMA.1688.F32.TF32 R232, R224.reuse, R34, R244 ;  /* 0x00000022e0e8723c */ /* 0x042ff000000810f4 */
[C---:B------:R-:W-:Y:S11]  /*3b750*/  HMMA.1688.F32.TF32 R244, R224.reuse, R30, R248 ;  /* 0x0000001ee0f4723c */ /* 0x040ff600000810f8 */
[----:B------:R-:W-:Y:S04]  /*3b760*/  STL.64 [R1+0x1780], R232 ;  /* 0x001780e801007387 */ /* 0x000fe80000100a00 */
[----:B------:R4:W-:Y:S04]  /*3b770*/  STL.64 [R1+0x1788], R234 ;  /* 0x001788ea01007387 */ /* 0x0009e80000100a00 */
[----:B------:R-:W-:Y:S04]  /*3b780*/  STL.64 [R1+0x1770], R244 ;  /* 0x001770f401007387 */ /* 0x000fe80000100a00 */
[----:B------:R-:W-:Y:S01]  /*3b790*/  STL.64 [R1+0x1778], R246 ;  /* 0x001778f601007387 */ /* 0x000fe20000100a00 */
[----:B---3--:R-:W-:Y:S01]  /*3b7a0*/  HMMA.1688.F32.TF32 R76, R224, R22, R76 ;  /* 0x00000016e04c723c */ /* 0x008fe2000008104c */
[----:B------:R-:W-:Y:S01]  /*3b7b0*/  IMAD.MOV.U32 R248, RZ, RZ, R13 ;  /* 0x000000fffff87224 */ /* 0x000fe200078e000d */
[----:B------:R-:W-:Y:S01]  /*3b7c0*/  MOV R249, R12 ;  /* 0x0000000c00f97202 */ /* 0x000fe20000000f00 */
[----:B------:R-:W-:Y:S01]  /*3b7d0*/  IMAD.MOV.U32 R250, RZ, RZ, R9 ;  /* 0x000000fffffa7224 */ /* 0x000fe200078e0009 */
[----:B------:R-:W-:Y:S01]  /*3b7e0*/  LDS R244, [R0+UR6+0x4000] ;  /* 0x0040000600f47984 */ /* 0x000fe20008000800 */
[----:B------:R-:W-:-:S03]  /*3b7f0*/  IMAD.MOV.U32 R251, RZ, RZ, R8 ;  /* 0x000000fffffb7224 */ /* 0x000fc600078e0008 */
[----:B------:R-:W-:Y:S04]  /*3b800*/  LDS R246, [R0+UR6+0x5000] ;  /* 0x0050000600f67984 */ /* 0x000fe80008000800 */
[----:B------:R-:W-:Y:S04]  /*3b810*/  LDS R245, [R6+UR6+0x4000] ;  /* 0x0040000606f57984 */ /* 0x000fe80008000800 */
[----:B------:R-:W-:Y:S01]  /*3b820*/  LDS R247, [R6+UR6+0x5000] ;  /* 0x0050000606f77984 */ /* 0x000fe20008000800 */
[C---:B----4-:R-:W-:Y:S08]  /*3b830*/  HMMA.1688.F32.TF32 R232, R224.reuse, R26, R72 ;  /* 0x0000001ae0e8723c */ /* 0x050ff00000081048 */
[C---:B------:R-:W-:Y:S11]  /*3b840*/  HMMA.1688.F32.TF32 R72, R224.reuse, R18, R80 ;  /* 0x00000012e048723c */ /* 0x040ff60000081050 */
[----:B------:R-:W-:Y:S04]  /*3b850*/  STL.64 [R1+0x1760], R232 ;  /* 0x001760e801007387 */ /* 0x000fe80000100a00 */
[----:B------:R-:W-:Y:S04]  /*3b860*/  STL.64 [R1+0x1768], R234 ;  /* 0x001768ea01007387 */ /* 0x000fe80000100a00 */
[----:B------:R-:W-:Y:S04]  /*3b870*/  STL.64 [R1+0x1750], R76 ;  /* 0x0017504c01007387 */ /* 0x000fe80000100a00 */
[----:B------:R-:W-:Y:S04]  /*3b880*/  STL.64 [R1+0x1758], R78 ;  /* 0x0017584e01007387 */ /* 0x000fe80000100a00 */
[----:B------:R-:W-:Y:S04]  /*3b890*/  STL.64 [R1+0x1740], R72 ;  /* 0x0017404801007387 */ /* 0x000fe80000100a00 */
[----:B------:R1:W-:Y:S02]  /*3b8a0*/  STL.64 [R1+0x1748], R74 ;  /* 0x0017484a01007387 */ /* 0x0003e40000100a00 */
[C---:B-1----:R-:W-:Y:S08]  /*3b8b0*/  HMMA.1688.F32.TF32 R72, R224.reuse, R242, R92 ;  /* 0x000000f2e048723c */ /* 0x042ff0000008105c */
[C---:B------:R-:W-:Y:S08]  /*3b8c0*/  HMMA.1688.F32.TF32 R80, R224.reuse, R14, R84 ;  /* 0x0000000ee050723c */ /* 0x040ff00000081054 */
[----:B------:R-:W-:Y:S03]  /*3b8d0*/  HMMA.1688.F32.TF32 R76, R224, R10, R88 ;  /* 0x0000000ae04c723c */ /* 0x000fe60000081058 */
[----:B------:R-:W-:-:S02]  /*3b8e0*/  IMAD.MOV.U32 R232, RZ, RZ, R72 ;  /* 0x000000ffffe87224 */ /* 0x000fc400078e0048 */
[----:B------:R-:W-:Y:S02]  /*3b8f0*/  IMAD.MOV.U32 R233, RZ, RZ, R73 ;  /* 0x000000ffffe97224 */ /* 0x000fe400078e0049 */
[----:B------:R-:W-:Y:S02]  /*3b900*/  IMAD.MOV.U32 R234, RZ, RZ, R74 ;  /* 0x000000ffffea7224 */ /* 0x000fe400078e004a */
[----:B------:R-:W-:Y:S02]  /*3b910*/  IMAD.MOV.U32 R235, RZ, RZ, R75 ;  /* 0x000000ffffeb7224 */ /* 0x000fe400078e004b */
[C---:B------:R-:W-:Y:S01]  /*3b920*/  HMMA.1688.F32.TF32 R72, R228.reuse, R66, R96 ;  /* 0x00000042e448723c */ /* 0x040fe20000081060 */
[----:B------:R-:W-:Y:S04]  /*3b930*/  STL.64 [R1+0x1730], R80 ;  /* 0x0017305001007387 */ /* 0x000fe80000100a00 */
[----:B------:R1:W-:Y:S04]  /*3b940*/  STL.64 [R1+0x1738], R82 ;  /* 0x0017385201007387 */ /* 0x0003e80000100a00 */
[----:B------:R-:W-:Y:S04]  /*3b950*/  STL.64 [R1+0x1720], R76 ;  /* 0x0017204c01007387 */ /* 0x000fe80000100a00 */
[----:B------:R2:W-:Y:S01]  /*3b960*/  STL.64 [R1+0x1728], R78 ;  /* 0x0017284e01007387 */ /* 0x0005e20000100a00 */
[C---:B-1----:R-:W-:Y:S05]  /*3b970*/  HMMA.1688.F32.TF32 R80, R228.reuse, R62, R100 ;  /* 0x0000003ee450723c */ /* 0x042fea0000081064 */
[----:B------:R-:W-:Y:S04]  /*3b980*/  STL.64 [R1+0xa30], R72 ;  /* 0x000a304801007387 */ /* 0x000fe80000100a00 */
[----:B------:R1:W-:Y:S01]  /*3b990*/  STL.64 [R1+0xa38], R74 ;  /* 0x000a384a01007387 */ /* 0x0003e20000100a00 */
[C---:B--2---:R-:W-:Y:S08]  /*3b9a0*/  HMMA.1688.F32.TF32 R76, R228.reuse, R58, R104 ;  /* 0x0000003ae44c723c */ /* 0x044ff00000081068 */
[C---:B-1----:R-:W-:Y:S01]  /*3b9b0*/  HMMA.1688.F32.TF32 R72, R228.reuse, R54, R108 ;  /* 0x00000036e448723c */ /* 0x042fe2000008106c */
[----:B------:R-:W-:Y:S04]  /*3b9c0*/  STL.64 [R1+0xa20], R80 ;  /* 0x000a205001007387 */ /* 0x000fe80000100a00 */
[----:B------:R1:W-:Y:S06]  /*3b9d0*/  STL.64 [R1+0xa28], R82 ;  /* 0x000a285201007387 */ /* 0x0003ec0000100a00 */
[----:B------:R-:W-:Y:S04]  /*3b9e0*/  STL.64 [R1+0xa10], R76 ;  /* 0x000a104c01007387 */ /* 0x000fe80000100a00 */
[----:B------:R2:W-:Y:S01]  /*3b9f0*/  STL.64 [R1+0xa18], R78 ;  /* 0x000a184e01007387 */ /* 0x0005e20000100a00 */
[C---:B-1----:R-:W-:Y:S03]  /*3ba00*/  HMMA.1688.F32.TF32 R80, R228.reuse, R50, R112 ;  /* 0x00000032e450723c */ /* 0x042fe60000081070 */
[----:B------:R-:W-:Y:S04]  /*3ba10*/  STL.64 [R1+0xa00], R72 ;  /* 0x000a004801007387 */ /* 0x000fe80000100a00 */
[----:B------:R1:W-:Y:S01]  /*3ba20*/  STL.64 [R1+0xa08], R74 ;  /* 0x000a084a01007387 */ /* 0x0003e20000100a00 */
[C---:B--2---:R-:W-:Y:S08]  /*3ba30*/  HMMA.1688.F32.TF32 R76, R228.reuse, R46, R116 ;  /* 0x0000002ee44c723c */ /* 0x044ff00000081074 */
[C---:B-1----:R-:W-:Y:S03]  /*3ba40*/  HMMA.1688.F32.TF32 R72, R228.reuse, R42, R120 ;  /* 0x0000002ae448723c */ /* 0x042fe60000081078 */
        /* <DEDUP_REMOVED lines=25> */
[----:B--2---:R-:W-:Y:S08]  /*3bbe0*/  HMMA.1688.F32.TF32 R76, R228, R10, R152 ;  /* 0x0000000ae44c723c */ /* 0x004ff00000081098 */
[----:B------:R-:W-:Y:S08]  /*3bbf0*/  HMMA.1688.F32.TF32 R64, R68, R66, R160 ;  /* 0x000000424440723c */ /* 0x000ff000000810a0 */
[----:B-1----:R-:W-:Y:S08]  /*3bc00*/  HMMA.1688.F32.TF32 R72, R228, R242, R156 ;  /* 0x000000f2e448723c */ /* 0x002ff0000008109c */
        /* <DEDUP_REMOVED lines=33> */
[----:B--2---:R-:W-:Y:S01]  /*3be20*/  HMMA.1688.F32.TF32 R36, R68, R26, R220 ;  /* 0x0000001a4424723c */ /* 0x004fe200000810dc */
[----:B------:R-:W-:-:S02]  /*3be30*/  IMAD.MOV.U32 R83, RZ, RZ, R16 ;  /* 0x000000ffff537224 */ /* 0x000fc400078e0010 */
[----:B------:R-:W-:Y:S05]  /*3be40*/  LDS R72, [R7+UR6+0x4000] ;  /* 0x0040000607487984 */ /* 0x000fea0008000800 */
[C---:B------:R-:W-:Y:S01]  /*3be50*/  HMMA.1688.F32.TF32 R240, R68.reuse, R242, R208 ;  /* 0x000000f244f0723c */ /* 0x040fe200000810d0 */
[----:B------:R-:W-:Y:S01]  /*3be60*/  IMAD.MOV.U32 R76, RZ, RZ, R29 ;  /* 0x000000ffff4c7224 */ /* 0x000fe200078e001d */
[----:B------:R-:W-:Y:S06]  /*3be70*/  LDS R74, [R7+UR6+0x5000] ;  /* 0x00500006074a7984 */ /* 0x000fec0008000800 */
[----:B-1----:R-:W-:Y:S01]  /*3be80*/  HMMA.1688.F32.TF32 R32, R68, R22, R192 ;  /* 0x000000164420723c */ /* 0x002fe200000810c0 */
[----:B------:R-:W-:Y:S01]  /*3be90*/  STL.64 [R1+0x890], R40 ;  /* 0x0008902801007387 */ /* 0x000fe20000100a00 */
[----:B------:R-:W-:-:S03]  /*3bea0*/  LOP3.LUT R16, R252, 0x40, RZ, 0x3c, !PT ;  /* 0x00000040fc107812 */ /* 0x000fc600078e3cff */
[----:B------:R1:W-:Y:S04]  /*3beb0*/  STL.64 [R1+0x898], R42 ;  /* 0x0008982a01007387 */ /* 0x0003e80000100a00 */
[----:B------:R-:W-:Y:S04]  /*3bec0*/  STL.64 [R1+0x880], R36 ;  /* 0x0008802401007387 */ /* 0x000fe80000100a00 */
[----:B------:R2:W-:Y:S01]  /*3bed0*/  STL.64 [R1+0x888], R38 ;  /* 0x0008882601007387 */ /* 0x0005e20000100a00 */
[C---:B-1----:R-:W-:Y:S03]  /*3bee0*/  HMMA.1688.F32.TF32 R40, R68.reuse, R18, R196 ;  /* 0x000000124428723c */ /* 0x042fe600000810c4 */
[----:B------:R-:W-:Y:S04]  /*3bef0*/  LDSM.16.M88.4 R64, [R16+UR6+0x21000] ;  /* 0x021000061040783b */ /* 0x000fe80008000200 */
[----:B------:R-:W-:Y:S01]  /*3bf00*/  STL.64 [R1+0x870], R32 ;  /* 0x0008702001007387 */ /* 0x000fe20000100a00 */
[C---:B--2---:R-:W-:Y:S03]  /*3bf10*/  HMMA.1688.F32.TF32 R36, R68.reuse, R14, R200 ;  /* 0x0000000e4424723c */ /* 0x044fe600000810c8 */
[----:B------:R1:W-:Y:S04]  /*3bf20*/  STL.64 [R1+0x878], R34 ;  /* 0x0008782201007387 */ /* 0x0003e80000100a00 */
[----:B------:R-:W-:Y:S04]  /*3bf30*/  LDSM.16.M88.4 R12, [R16+UR6+0x22000] ;  /* 0x02200006100c783b */ /* 0x000fe80008000200 */
[----:B------:R-:W-:Y:S01]  /*3bf40*/  LDSM.16.M88.4 R60, [R16+UR6+0x24000] ;  /* 0x02400006103c783b */ /* 0x000fe20008000200 */
[----:B-1----:R-:W-:Y:S03]  /*3bf50*/  HMMA.1688.F32.TF32 R32, R68, R10, R204 ;  /* 0x0000000a4420723c */ /* 0x002fe600000810cc */
[----:B------:R-:W1:Y:S04]  /*3bf60*/  LDSM.16.M88.4 R68, [R16+UR6+0x20000] ;  /* 0x020000061044783b */ /* 0x000e680008000200 */
[----:B------:R-:W2:Y:S04]  /*3bf70*/  LDSM.16.M88.4 R8, [R16+UR6+0x23000] ;  /* 0x023000061008783b */ /* 0x000ea80008000200 */
[----:B------:R-:W3:Y:S04]  /*3bf80*/  LDSM.16.M88.4 R56, [R16+UR6+0x25000] ;  /* 0x025000061038783b */ /* 0x000ee80008000200 */
[----:B------:R-:W4:Y:S04]  /*3bf90*/  LDSM.16.M88.4 R52, [R16+UR6+0x26000] ;  /* 0x026000061034783b */ /* 0x000f280008000200 */
[----:B------:R-:W1:Y:S04]  /*3bfa0*/  LDSM.16.M88.4 R48, [R16+UR6+0x27000] ;  /* 0x027000061030783b */ /* 0x000e680008000200 */
[----:B------:R-:W-:Y:S04]  /*3bfb0*/  STL.64 [R1+0x860], R40 ;  /* 0x0008602801007387 */ /* 0x000fe80000100a00 */
[----:B------:R-:W1:Y:S04]  /*3bfc0*/  LDSM.16.M88.4 R44, [R16+UR6+0x28000] ;  /* 0x02800006102c783b */ /* 0x000e680008000200 */
[----:B------:R-:W-:Y:S04]  /*3bfd0*/  STL.64 [R1+0x868], R42 ;  /* 0x0008682a01007387 */ /* 0x000fe80000100a00 */
[----:B------:R-:W-:Y:S04]  /*3bfe0*/  STL.64 [R1+0x850], R36 ;  /* 0x0008502401007387 */ /* 0x000fe80000100a00 */
[----:B------:R-:W1:Y:S04]  /*3bff0*/  LDSM.16.M88.4 R40, [R16+UR6+0x29000] ;  /* 0x029000061028783b */ /* 0x000e680008000200 */
[----:B------:R-:W-:Y:S01]  /*3c000*/  STL.64 [R1+0x858], R38 ;  /* 0x0008582601007387 */ /* 0x000fe20000100a00 */
[----:B------:R-:W-:-:S03]  /*3c010*/  IMAD.MOV.U32 R77, RZ, RZ, R28 ;  /* 0x000000ffff4d7224 */ /* 0x000fc600078e001c */
[----:B------:R-:W-:Y:S04]  /*3c020*/  STL.64 [R1+0x830], R32 ;  /* 0x0008302001007387 */ /* 0x000fe80000100a00 */
[----:B------:R-:W1:Y:S04]  /*3c030*/  LDSM.16.M88.4 R36, [R16+UR6+0x2a000] ;  /* 0x02a000061024783b */ /* 0x000e680008000200 */
[----:B------:R-:W-:Y:S01]  /*3c040*/  STL.64 [R1+0x838], R34 ;  /* 0x0008382201007387 */ /* 0x000fe20000100a00 */
[----:B------:R-:W-:-:S03]  /*3c050*/  IMAD.MOV.U32 R78, RZ, RZ, R25 ;  /* 0x000000ffff4e7224 */ /* 0x000fc600078e0019 */
[----:B------:R-:W1:Y:S01]  /*3c060*/  LDSM.16.M88.4 R32, [R16+UR6+0x2b000] ;  /* 0x02b000061020783b */ /* 0x000e620008000200 */
[----:B------:R-:W-:-:S03]  /*3c070*/  IMAD.MOV.U32 R79, RZ, RZ, R24 ;  /* 0x000000ffff4f7224 */ /* 0x000fc600078e0018 */
[----:B------:R-:W-:Y:S01]  /*3c080*/  STL [R1+0x3714], R240 ;  /* 0x003714f001007387 */ /* 0x000fe20000100800 */
[----:B------:R-:W-:-:S03]  /*3c090*/  IMAD.MOV.U32 R80, RZ, RZ, R21 ;  /* 0x000000ffff507224 */ /* 0x000fc600078e0015 */
[----:B------:R-:W2:Y:S01]  /*3c0a0*/  LDSM.16.M88.4 R28, [R16+UR6+0x2c000] ;  /* 0x02c00006101c783b */ /* 0x000ea20008000200 */
[----:B------:R-:W-:-:S03]  /*3c0b0*/  IMAD.MOV.U32 R81, RZ, RZ, R20 ;  /* 0x000000ffff517224 */ /* 0x000fc600078e0014 */
[----:B------:R-:W-:Y:S01]  /*3c0c0*/  STL [R1+0x3710], R241 ;  /* 0x003710f101007387 */ /* 0x000fe20000100800 */
[----:B------:R-:W-:-:S03]  /*3c0d0*/  IMAD.MOV.U32 R82, RZ, RZ, R17 ;  /* 0x000000ffff527224 */ /* 0x000fc600078e0011 */
[----:B------:R-:W-:Y:S04]  /*3c0e0*/  STL [R1+0x370c], R242 ;  /* 0x00370cf201007387 */ /* 0x000fe80000100800 */
[----:B------:R-:W2:Y:S04]  /*3c0f0*/  LDSM.16.M88.4 R24, [R16+UR6+0x2d000] ;  /* 0x02d000061018783b */ /* 0x000ea80008000200 */
[----:B------:R-:W-:Y:S04]  /*3c100*/  STL [R1+0x3708], R243 ;  /* 0x003708f301007387 */ /* 0x000fe80000100800 */
[----:B------:R-:W-:Y:S04]  /*3c110*/  STL [R1+0x33e0], R252 ;  /* 0x0033e0fc01007387 */ /* 0x000fe80000100800 */
[----:B------:R-:W3:Y:S04]  /*3c120*/  LDSM.16.M88.4 R20, [R16+UR6+0x2e000] ;  /* 0x02e000061014783b */ /* 0x000ee80008000200 */
[----:B------:R-:W-:Y:S04]  /*3c130*/  STL [R1+0x1e14], R16 ;  /* 0x001e141001007387 */ /* 0x000fe80000100800 */
[----:B------:R-:W3:Y:S04]  /*3c140*/  LDSM.16.M88.4 R16, [R16+UR6+0x2f000] ;  /* 0x02f000061010783b */ /* 0x000ee80008000200 */
[----:B-1----:R-:W-:Y:S04]  /*3c150*/  STL [R1+0x3718], R70 ;  /* 0x0037184601007387 */ /* 0x002fe80000100800 */
[----:B------:R-:W-:Y:S04]  /*3c160*/  STL [R1+0x3704], R71 ;  /* 0x0037044701007387 */ /* 0x000fe80000100800 */
[----:B------:R-:W-:Y:S04]  /*3c170*/  STL [R1+0x3720], R66 ;  /* 0x0037204201007387 */ /* 0x000fe80000100800 */
[----:B------:R-:W-:Y:S04]  /*3c180*/  STL [R1+0x371c], R67 ;  /* 0x00371c4301007387 */ /* 0x000fe80000100800 */
[----:B------:R-:W-:Y:S04]  /*3c190*/  STL [R1+0x3728], R14 ;  /* 0x0037280e01007387 */ /* 0x000fe80000100800 */
[----:B------:R-:W-:Y:S04]  /*3c1a0*/  STL [R1+0x3724], R15 ;  /* 0x0037240f01007387 */ /* 0x000fe80000100800 */
[----:B--2---:R-:W-:Y:S04]  /*3c1b0*/  STL [R1+0x3730], R10 ;  /* 0x0037300a01007387 */ /* 0x004fe80000100800 */
[----:B------:R-:W-:Y:S04]  /*3c1c0*/  STL [R1+0x372c], R11 ;  /* 0x00372c0b01007387 */ /* 0x000fe80000100800 */
[----:B------:R-:W-:Y:S04]  /*3c1d0*/  STL [R1+0x3738], R62 ;  /* 0x0037383e01007387 */ /* 0x000fe80000100800 */
[----:B------:R-:W-:Y:S04]  /*3c1e0*/  STL [R1+0x3734], R63 ;  /* 0x0037343f01007387 */ /* 0x000fe80000100800 */
[----:B---3--:R-:W-:Y:S01]  /*3c1f0*/  STL [R1+0x3740], R58 ;  /* 0x0037403a01007387 */ /* 0x008fe20000100800 */
[C---:B------:R-:W-:Y:S03]  /*3c200*/  HMMA.1688.F32.TF32 R84, R244.reuse, R68, R248 ;  /* 0x00000044f454723c */ /* 0x040fe600000810f8 */
[----:B------:R-:W-:Y:S04]  /*3c210*/  STL [R1+0x373c], R59 ;  /* 0x00373c3b01007387 */ /* 0x000fe80000100800 */
[----:B----4-:R-:W-:Y:S04]  /*3c220*/  STL [R1+0x3748], R54 ;  /* 0x0037483601007387 */ /* 0x010fe80000100800 */
        /* <DEDUP_REMOVED lines=19> */
[----:B------:R-:W2:Y:S04]  /*3c360*/  LDL.LU R248, [R1+0x16e0] ;  /* 0x0016e00001f87983 */ /* 0x000ea80000300800 */
[----:B------:R1:W-:Y:S04]  /*3c370*/  STL.64 [R1+0xd0], R84 ;  /* 0x0000d05401007387 */ /* 0x0003e80000100a00 */
[----:B------:R3:W-:Y:S04]  /*3c380*/  STL.64 [R1+0xd8], R86 ;  /* 0x0000d85601007387 */ /* 0x0007e80000100a00 */
[----:B------:R-:W2:Y:S04]  /*3c390*/  LDL.LU R249, [R1+0x16e4] ;  /* 0x0016e40001f97983 */ /* 0x000ea80000300800 */
[----:B------:R-:W2:Y:S04]  /*3c3a0*/  LDL.LU R250, [R1+0x16e8] ;  /* 0x0016e80001fa7983 */ /* 0x000ea80000300800 */
[----:B------:R-:W2:Y:S01]  /*3c3b0*/  LDL.LU R251, [R1+0x16ec] ;  /* 0x0016ec0001fb7983 */ /* 0x000ea20000300800 */
[C---:B------:R-:W-:Y:S03]  /*3c3c0*/  HMMA.1688.F32.TF32 R80, R244.reuse, R64, R80 ;  /* 0x00000040f450723c */ /* 0x040fe60000081050 */
[----:B-1----:R-:W4:Y:S04]  /*3c3d0*/  LDL.LU R84, [R1+0x16d0] ;  /* 0x0016d00001547983 */ /* 0x002f280000300800 */
[----:B------:R-:W4:Y:S01]  /*3c3e0*/  LDL.LU R85, [R1+0x16d4] ;  /* 0x0016d40001557983 */ /* 0x000f220000300800 */
[----:B------:R-:W-:Y:S03]  /*3c3f0*/  HMMA.1688.F32.TF32 R76, R244, R12, R76 ;  /* 0x0000000cf44c723c */ /* 0x000fe6000008104c */
[----:B---3--:R-:W4:Y:S04]  /*3c400*/  LDL.LU R86, [R1+0x16d8] ;  /* 0x0016d80001567983 */ /* 0x008f280000300800 */
[----:B------:R-:W4:Y:S04]  /*3c410*/  LDL.LU R87, [R1+0x16dc] ;  /* 0x0016dc0001577983 */ /* 0x000f280000300800 */
[----:B------:R-:W-:-:S02]  /*3c420*/  IMAD.MOV.U32 R15, RZ, RZ, R83 ;  /* 0x000000ffff0f7224 */ /* 0x000fc400078e0053 */
[----:B------:R-:W-:Y:S02]  /*3c430*/  IMAD.MOV.U32 R14, RZ, RZ, R82 ;  /* 0x000000ffff0e7224 */ /* 0x000fe400078e0052 */
[----:B------:R-:W-:Y:S02]  /*3c440*/  IMAD.MOV.U32 R11, RZ, RZ, R81 ;  /* 0x000000ffff0b7224 */ /* 0x000fe400078e0051 */
[----:B------:R-:W-:Y:S01]  /*3c450*/  IMAD.MOV.U32 R10, RZ, RZ, R80 ;  /* 0x000000ffff0a7224 */ /* 0x000fe200078e0050 */
[----:B------:R1:W-:Y:S01]  /*3c460*/  STL [R1+0x3790], R15 ;  /* 0x0037900f01007387 */ /* 0x0003e20000100800 */
[----:B------:R-:W-:-:S03]  /*3c470*/  IMAD.MOV.U32 R58, RZ, RZ, R76 ;  /* 0x000000ffff3a7224 */ /* 0x000fc600078e004c */
[----:B------:R3:W-:Y:S01]  /*3c480*/  STL [R1+0x378c], R14 ;  /* 0x00378c0e01007387 */ /* 0x0007e20000100800 */
[----:B------:R-:W-:-:S03]  /*3c490*/  IMAD.MOV.U32 R59, RZ, RZ, R77 ;  /* 0x000000ffff3b7224 */ /* 0x000fc600078e004d */
[----:B------:R1:W-:Y:S01]  /*3c4a0*/  STL [R1+0x3788], R11 ;  /* 0x0037880b01007387 */ /* 0x0003e20000100800 */
[----:B------:R-:W-:-:S03]  /*3c4b0*/  IMAD.MOV.U32 R62, RZ, RZ, R78 ;  /* 0x000000ffff3e7224 */ /* 0x000fc600078e004e */
[----:B------:R1:W-:Y:S01]  /*3c4c0*/  STL [R1+0x3784], R10 ;  /* 0x0037840a01007387 */ /* 0x0003e20000100800 */
        /* <DEDUP_REMOVED lines=9> */
[----:B------:R-:W-:Y:S04]  /*3c560*/  STL [R1+0x37a0], R63 ;  /* 0x0037a03f01007387 */ /* 0x000fe80000100800 */
[----:B------:R-:W-:Y:S04]  /*3c570*/  STL [R1+0x379c], R62 ;  /* 0x00379c3e01007387 */ /* 0x000fe80000100800 */
[----:B------:R-:W-:Y:S04]  /*3c580*/  STL [R1+0x3798], R59 ;  /* 0x0037983b01007387 */ /* 0x000fe80000100800 */
[----:B------:R-:W-:Y:S01]  /*3c590*/  STL [R1+0x3794], R58 ;  /* 0x0037943a01007387 */ /* 0x000fe20000100800 */
[C---:B--2---:R-:W-:Y:S03]  /*3c5a0*/  HMMA.1688.F32.TF32 R88, R244.reuse, R8, R248 ;  /* 0x00000008f458723c */ /* 0x044fe600000810f8 */
[----:B------:R-:W2:Y:S04]  /*3c5b0*/  LDL.LU R248, [R1+0x16a0] ;  /* 0x0016a00001f87983 */ /* 0x000ea80000300800 */
[----:B------:R-:W2:Y:S04]  /*3c5c0*/  LDL.LU R249, [R1+0x16a4] ;  /* 0x0016a40001f97983 */ /* 0x000ea80000300800 */
[----:B------:R-:W2:Y:S04]  /*3c5d0*/  LDL.LU R250, [R1+0x16a8] ;  /* 0x0016a80001fa7983 */ /* 0x000ea80000300800 */
[----:B------:R-:W2:Y:S01]  /*3c5e0*/  LDL.LU R251, [R1+0x16ac] ;  /* 0x0016ac0001fb7983 */ /* 0x000ea20000300800 */
[----:B----4-:R-:W-:Y:S03]  /*3c5f0*/  HMMA.1688.F32.TF32 R84, R244, R60, R84 ;  /* 0x0000003cf454723c */ /* 0x010fe60000081054 */
[----:B------:R-:W-:-:S02]  /*3c600*/  IMAD.MOV.U32 R240, RZ, RZ, R91 ;  /* 0x000000fffff07224 */ /* 0x000fc400078e005b */
[----:B------:R-:W-:Y:S02]  /*3c610*/  IMAD.MOV.U32 R70, RZ, RZ, R90 ;  /* 0x000000ffff467224 */ /* 0x000fe400078e005a */
[----:B------:R-:W-:Y:S02]  /*3c620*/  IMAD.MOV.U32 R67, RZ, RZ, R89 ;  /* 0x000000ffff437224 */ /* 0x000fe400078e0059 */
[----:B------:R-:W-:Y:S01]  /*3c630*/  IMAD.MOV.U32 R66, RZ, RZ, R88 ;  /* 0x000000ffff427224 */ /* 0x000fe200078e0058 */
[----:B------:R4:W-:Y:S04]  /*3c640*/  STL [R1+0x37b0], R240 ;  /* 0x0037b0f001007387 */ /* 0x0009e80000100800 */
[----:B------:R1:W-:Y:S05]  /*3c650*/  STL [R1+0x37ac], R70 ;  /* 0x0037ac4601007387 */ /* 0x0003ea0000100800 */
[----:B------:R-:W-:-:S02]  /*3c660*/  IMAD.MOV.U32 R55, RZ, RZ, R87 ;  /* 0x000000ffff377224 */ /* 0x000fc400078e0057 */
[----:B------:R-:W-:Y:S01]  /*3c670*/  IMAD.MOV.U32 R54, RZ, RZ, R86 ;  /* 0x000000ffff367224 */ /* 0x000fe200078e0056 */
[----:B------:R1:W-:Y:S01]  /*3c680*/  STL [R1+0x37a8], R67 ;  /* 0x0037a84301007387 */ /* 0x0003e20000100800 */
[----:B------:R-:W-:Y:S01]  /*3c690*/  IMAD.MOV.U32 R51, RZ, RZ, R85 ;  /* 0x000000ffff337224 */ /* 0x000fe200078e0055 */
[----:B------:R-:W-:Y:S01]  /*3c6a0*/  MOV R50, R84 ;  /* 0x0000005400327202 */ /* 0x000fe20000000f00 */
[C---:B---3--:R-:W-:Y:S01]  /*3c6b0*/  HMMA.1688.F32.TF32 R76, R244.reuse, R56, R76 ;  /* 0x00000038f44c723c */ /* 0x048fe2000008104c */
[----:B------:R3:W-:Y:S07]  /*3c6c0*/  STL [R1+0x37a4], R66 ;  /* 0x0037a44201007387 */ /* 0x0007ee0000100800 */
[----:B------:R-:W-:Y:S01]  /*3c6d0*/  HMMA.1688.F32.TF32 R80, R244, R52, R80 ;  /* 0x00000034f450723c */ /* 0x000fe20000081050 */
[----:B------:R1:W-:Y:S10]  /*3c6e0*/  STL [R1+0x37c0], R55 ;  /* 0x0037c03701007387 */ /* 0x0003f40000100800 */
[----:B------:R-:W-:Y:S01]  /*3c6f0*/  IMAD.MOV.U32 R42, RZ, RZ, R76 ;  /* 0x000000ffff2a7224 */ /* 0x000fe200078e004c */
[----:B------:R1:W-:Y:S01]  /*3c700*/  STL [R1+0x37bc], R54 ;  /* 0x0037bc3601007387 */ /* 0x0003e20000100800 */
[----:B------:R-:W-:-:S03]  /*3c710*/  IMAD.MOV.U32 R43, RZ, RZ, R77 ;  /* 0x000000ffff2b7224 */ /* 0x000fc600078e004d */
[----:B------:R1:W-:Y:S01]  /*3c720*/  STL [R1+0x37b8], R51 ;  /* 0x0037b83301007387 */ /* 0x0003e20000100800 */
[----:B------:R-:W-:-:S03]  /*3c730*/  IMAD.MOV.U32 R46, RZ, RZ, R78 ;  /* 0x000000ffff2e7224 */ /* 0x000fc600078e004e */
[----:B------:R1:W-:Y:S01]  /*3c740*/  STL [R1+0x37b4], R50 ;  /* 0x0037b43201007387 */ /* 0x0003e20000100800 */
[----:B------:R-:W-:-:S03]  /*3c750*/  IMAD.MOV.U32 R47, RZ, RZ, R79 ;  /* 0x000000ffff2f7224 */ /* 0x000fc600078e004f */
[----:B------:R-:W3:Y:S01]  /*3c760*/  LDL.LU R76, [R1+0x1690] ;  /* 0x00169000014c7983 */ /* 0x000ee20000300800 */
[----:B------:R-:W-:Y:S02]  /*3c770*/  IMAD.MOV.U32 R34, RZ, RZ, R80 ;  /* 0x000000ffff227224 */ /* 0x000fe400078e0050 */
[----:B------:R-:W-:Y:S01]  /*3c780*/  IMAD.MOV.U32 R35, RZ, RZ, R81 ;  /* 0x000000ffff237224 */ /* 0x000fe200078e0051 */
[----:B------:R-:W3:Y:S01]  /*3c790*/  LDL.LU R77, [R1+0x1694] ;  /* 0x00169400014d7983 */ /* 0x000ee20000300800 */
[----:B------:R-:W-:Y:S02]  /*3c7a0*/  IMAD.MOV.U32 R38, RZ, RZ, R82 ;  /* 0x000000ffff267224 */ /* 0x000fe400078e0052 */
[----:B------:R-:W-:Y:S01]  /*3c7b0*/  IMAD.MOV.U32 R39, RZ, RZ, R83 ;  /* 0x000000ffff277224 */ /* 0x000fe200078e0053 */
        /* <DEDUP_REMOVED lines=20> */
[----:B------:R-:W-:Y:S02]  /*3c900*/  IMAD.MOV.U32 R241, RZ, RZ, R80 ;  /* 0x000000fffff17224 */ /* 0x000fe400078e0050 */
[----:B------:R-:W-:Y:S01]  /*3c910*/  IMAD.MOV.U32 R242, RZ, RZ, R81 ;  /* 0x000000fffff27224 */ /* 0x000fe200078e0051 */
[----:B------:R-:W2:Y:S01]  /*3c920*/  LDL.LU R80, [R1+0x1640] ;  /* 0x0016400001507983 */ /* 0x000ea20000300800 */
[----:B------:R-:W-:Y:S01]  /*3c930*/  IMAD.MOV.U32 R243, RZ, RZ, R82 ;  /* 0x000000fffff37224 */ /* 0x000fe200078e0052 */
[----:B------:R-:W-:Y:S02]  /*3c940*/  MOV R71, R83 ;  /* 0x0000005300477202 */ /* 0x000fe40000000f00 */
        /* <DEDUP_REMOVED lines=8> */
[----:B----4-:R-:W-:Y:S11]  /*3c9d0*/  HMMA.1688.F32.TF32 R96, R244, R40, R224 ;  /* 0x00000028f460723c */ /* 0x010ff600000810e0 */
[----:B------:R-:W-:-:S02]  /*3c9e0*/  IMAD.MOV.U32 R26, RZ, RZ, R76 ;  /* 0x000000ffff1a7224 */ /* 0x000fc400078e004c */
[----:B------:R-:W-:Y:S02]  /*3c9f0*/  IMAD.MOV.U32 R27, RZ, RZ, R77 ;  /* 0x000000ffff1b7224 */ /* 0x000fe400078e004d */
[----:B------:R-:W-:Y:S02]  /*3ca00*/  IMAD.MOV.U32 R76, RZ, RZ, R5 ;  /* 0x000000ffff4c7224 */ /* 0x000fe400078e0005 */
[----:B------:R-:W-:Y:S02]  /*3ca10*/  IMAD.MOV.U32 R30, RZ, RZ, R78 ;  /* 0x000000ffff1e7224 */ /* 0x000fe400078e004e */
[----:B------:R-:W-:Y:S01]  /*3ca20*/  IMAD.MOV.U32 R77, RZ, RZ, R4 ;  /* 0x000000ffff4d7224 */ /* 0x000fe200078e0004 */
[----:B------:R-:W-:Y:S01]  /*3ca30*/  HMMA.1688.F32.TF32 R88, R244, R32, R88 ;  /* 0x00000020f458723c */ /* 0x000fe20000081058 */
[----:B------:R-:W-:Y:S02]  /*3ca40*/  IMAD.MOV.U32 R31, RZ, RZ, R79 ;  /* 0x000000ffff1f7224 */ /* 0x000fe400078e004f */
[----:B------:R-:W-:-:S02]  /*3ca50*/  IMAD.MOV.U32 R78, RZ, RZ, R3 ;  /* 0x000000ffff4e7224 */ /* 0x000fc400078e0003 */
[----:B------:R-:W-:-:S14]  /*3ca60*/  IMAD.MOV.U32 R79, RZ, RZ, R2 ;  /* 0x000000ffff4f7224 */ /* 0x000fdc00078e0002 */
[----:B------:R-:W-:Y:S02]  /*3ca70*/  IMAD.MOV.U32 R5, RZ, RZ, R88 ;  /* 0x000000ffff057224 */ /* 0x000fe400078e0058 */
[----:B------:R-:W-:Y:S02]  /*3ca80*/  IMAD.MOV.U32 R4, RZ, RZ, R89 ;  /* 0x000000ffff047224 */ /* 0x000fe400078e0059 */
[----:B------:R-:W-:Y:S02]  /*3ca90*/  IMAD.MOV.U32 R3, RZ, RZ, R90 ;  /* 0x000000ffff037224 */ /* 0x000fe400078e005a */
[----:B------:R-:W-:Y:S01]  /*3caa0*/  IMAD.MOV.U32 R2, RZ, RZ, R91 ;  /* 0x000000ffff027224 */ /* 0x000fe200078e005b */
[----:B------:R-:W-:Y:S01]  /*3cab0*/  HMMA.1688.F32.TF32 R84, R244, R28, R84 ;  /* 0x0000001cf454723c */ /* 0x000fe20000081054 */
[----:B-1----:R-:W-:Y:S02]  /*3cac0*/  IMAD.MOV.U32 R15, RZ, RZ, R96 ;  /* 0x000000ffff0f7224 */ /* 0x002fe400078e0060 */
[----:B------:R-:W-:-:S02]  /*3cad0*/  IMAD.MOV.U32 R14, RZ, RZ, R97 ;  /* 0x000000ffff0e7224 */ /* 0x000fc400078e0061 */
[----:B------:R-:W-:Y:S02]  /*3cae0*/  IMAD.MOV.U32 R11, RZ, RZ, R98 ;  /* 0x000000ffff0b7224 */ /* 0x000fe400078e0062 */
[----:B------:R-:W-:Y:S01]  /*3caf0*/  IMAD.MOV.U32 R10, RZ, RZ, R99 ;  /* 0x000000ffff0a7224 */ /* 0x000fe200078e0063 */
[----:B------:R-:W-:Y:S11]  /*3cb00*/  HMMA.1688.F32.TF32 R92, R244, R36, R92 ;  /* 0x00000024f45c723c */ /* 0x000ff6000008105c */
[----:B------:R-:W-:-:S02]  /*3cb10*/  IMAD.MOV.U32 R240, RZ, RZ, R84 ;  /* 0x000000fffff07224 */ /* 0x000fc400078e0054 */
[----:B------:R-:W-:Y:S02]  /*3cb20*/  IMAD.MOV.U32 R70, RZ, RZ, R85 ;  /* 0x000000ffff467224 */ /* 0x000fe400078e0055 */
[----:B------:R-:W-:Y:S02]  /*3cb30*/  IMAD.MOV.U32 R67, RZ, RZ, R86 ;  /* 0x000000ffff437224 */ /* 0x000fe400078e0056 */
[----:B------:R-:W-:Y:S02]  /*3cb40*/  IMAD.MOV.U32 R66, RZ, RZ, R87 ;  /* 0x000000ffff427224 */ /* 0x000fe400078e0057 */
[----:B------:R-:W-:Y:S01]  /*3cb50*/  IMAD.MOV.U32 R63, RZ, RZ, R92 ;  /* 0x000000ffff3f7224 */ /* 0x000fe200078e005c */
[----:B------:R-:W-:Y:S01]  /*3cb60*/  MOV R59, R94 ;  /* 0x0000005e003b7202 */ /* 0x000fe20000000f00 */
[----:B------:R-:W-:Y:S02]  /*3cb70*/  IMAD.MOV.U32 R62, RZ, RZ, R93 ;  /* 0x000000ffff3e7224 */ /* 0x000fe400078e005d */
[----:B------:R-:W-:Y:S01]  /*3cb80*/  IMAD.MOV.U32 R58, RZ, RZ, R95 ;  /* 0x000000ffff3a7224 */ /* 0x000fe200078e005f */
[----:B--2---:R-:W-:-:S15]  /*3cb90*/  HMMA.1688.F32.TF32 R248, R244, R20, R248 ;  /* 0x00000014f4f8723c */ /* 0x004fde00000810f8 */
[----:B------:R-:W-:-:S04]  /*3cba0*/  NOP ;  /* 0x0000000000007918 */ /* 0x000fc80000000000 */
[----:B------:R-:W-:Y:S04]  /*3cbb0*/  STL [R1+0x368c], R248 ;  /* 0x00368cf801007387 */ /* 0x000fe80000100800 */
[----:B------:R-:W-:Y:S04]  /*3cbc0*/  STL [R1+0x3688], R249 ;  /* 0x003688f901007387 */ /* 0x000fe80000100800 */
[----:B------:R-:W-:Y:S04]  /*3cbd0*/  STL [R1+0x3684], R250 ;  /* 0x003684fa01007387 */ /* 0x000fe80000100800 */
[----:B------:R-:W-:Y:S04]  /*3cbe0*/  STL [R1+0x3680], R251 ;  /* 0x003680fb01007387 */ /* 0x000fe80000100800 */
        /* <DEDUP_REMOVED lines=8> */
[----:B------:R-:W4:Y:S04]  /*3cc70*/  LDL.LU R108, [R1+0x1620] ;  /* 0x00162000016c7983 */ /* 0x000f280000300800 */
[----:B------:R-:W4:Y:S04]  /*3cc80*/  LDL.LU R109, [R1+0x1624] ;  /* 0x00162400016d7983 */ /* 0x000f280000300800 */
[----:B------:R-:W4:Y:S04]  /*3cc90*/  LDL.LU R110, [R1+0x1628] ;  /* 0x00162800016e7983 */ /* 0x000f280000300800 */
[----:B------:R-:W4:Y:S01]  /*3cca0*/  LDL.LU R111, [R1+0x162c] ;  /* 0x00162c00016f7983 */ /* 0x000f220000300800 */
[----:B------:R-:W-:Y:S03]  /*3ccb0*/  HMMA.1688.F32.TF32 R80, R244, R24, R80 ;  /* 0x00000018f450723c */ /* 0x000fe60000081050 */
        /* <DEDUP_REMOVED lines=8> */
[----:B------:R-:W-:-:S02]  /*3cd40*/  IMAD.MOV.U32 R55, RZ, RZ, R80 ;  /* 0x000000ffff377224 */ /* 0x000fc400078e0050 */
[----:B------:R-:W-:Y:S01]  /*3cd50*/  IMAD.MOV.U32 R54, RZ, RZ, R81 ;  /* 0x000000ffff367224 */ /* 0x000fe200078e0051 */
[----:B------:R-:W2:Y:S01]  /*3cd60*/  LDL.LU R80, [R1+0x15a0] ;  /* 0x0015a00001507983 */ /* 0x000ea20000300800 */
[----:B------:R-:W-:Y:S02]  /*3cd70*/  IMAD.MOV.U32 R51, RZ, RZ, R82 ;  /* 0x000000ffff337224 */ /* 0x000fe400078e0052 */
[----:B------:R-:W-:Y:S01]  /*3cd80*/  IMAD.MOV.U32 R50, RZ, RZ, R83 ;  /* 0x000000ffff327224 */ /* 0x000fe200078e0053 */
        /* <DEDUP_REMOVED lines=15> */
[----:B------:R-:W-:-:S05]  /*3ce80*/  LOP3.LUT R252, R0, 0x60, RZ, 0x3c, !PT ;  /* 0x0000006000fc7812 */ /* 0x000fca00078e3cff */
[----:B------:R-:W-:Y:S04]  /*3ce90*/  LDS R73, [R252+UR6+0x4000] ;  /* 0x00400006fc497984 */ /* 0x000fe80008000800 */
[----:B------:R-:W4:Y:S01]  /*3cea0*/  LDS R75, [R252+UR6+0x5000] ;  /* 0x00500006fc4b7984 */ /* 0x000f220008000800 */
[----:B------:R-:W-:Y:S03]  /*3ceb0*/  HMMA.1688.F32.TF32 R244, R244, R16, R76 ;  /* 0x00000010f4f4723c */ /* 0x000fe6000008104c */
[----:B------:R-:W-:Y:S04]  /*3cec0*/  LDS R76, [R0+UR6+0x4080] ;  /* 0x00408006004c7984 */ /* 0x000fe80008000800 */
[----:B------:R-:W-:Y:S04]  /*3ced0*/  LDS R78, [R0+UR6+0x5080] ;  /* 0x00508006004e7984 */ /* 0x000fe80008000800 */
[----:B------:R-:W-:Y:S04]  /*3cee0*/  LDS R77, [R6+UR6+0x4080] ;  /* 0x00408006064d7984 */ /* 0x000fe80008000800 */
[----:B------:R-:W1:Y:S04]  /*3cef0*/  LDS R79, [R6+UR6+0x5080] ;  /* 0x00508006064f7984 */ /* 0x000e680008000800 */
[----:B------:R1:W-:Y:S04]  /*3cf00*/  STL [R1+0x369c], R244 ;  /* 0x00369cf401007387 */ /* 0x0003e80000100800 */
[----:B------:R1:W-:Y:S04]  /*3cf10*/  STL [R1+0x3698], R245 ;  /* 0x003698f501007387 */ /* 0x0003e80000100800 */
[----:B------:R1:W-:Y:S04]  /*3cf20*/  STL [R1+0x3694], R246 ;  /* 0x003694f601007387 */ /* 0x0003e80000100800 */
[----:B------:R-:W-:Y:S01]  /*3cf30*/  STL [R1+0x3690], R247 ;  /* 0x003690f701007387 */ /* 0x000fe20000100800 */
[C---:B----4-:R-:W-:Y:S08]  /*3cf40*/  HMMA.1688.F32.TF32 R112, R72.reuse, R68, R108 ;  /* 0x000000444870723c */ /* 0x050ff0000008106c */
[C---:B---3--:R-:W-:Y:S08]  /*3cf50*/  HMMA.1688.F32.TF32 R108, R72.reuse, R64, R104 ;  /* 0x00000040486c723c */ /* 0x048ff00000081068 */
[C---:B--2---:R-:W-:Y:S08]  /*3cf60*/  HMMA.1688.F32.TF32 R104, R72.reuse, R12, R100 ;  /* 0x0000000c4868723c */ /* 0x044ff00000081064 */
[C---:B------:R-:W-:Y:S01]  /*3cf70*/  HMMA.1688.F32.TF32 R100, R72.reuse, R8, R88 ;  /* 0x000000084864723c */ /* 0x040fe20000081058 */
[----:B------:R-:W-:Y:S07]  /*3cf80*/  STL.64 [R1+0x1d0], R112 ;  /* 0x0001d07001007387 */ /* 0x000fee0000100a00 */
[----:B------:R-:W-:Y:S01]  /*3cf90*/  HMMA.1688.F32.TF32 R96, R72, R60, R96 ;  /* 0x0000003c4860723c */ /* 0x000fe20000081060 */
[----:B------:R-:W-:Y:S04]  /*3cfa0*/  STL.64 [R1+0x1d8], R114 ;  /* 0x0001d87201007387 */ /* 0x000fe80000100a00 */
[----:B------:R-:W-:Y:S04]  /*3cfb0*/  STL.64 [R1+0x1c0], R108 ;  /* 0x0001c06c01007387 */ /* 0x000fe80000100a00 */
[----:B------:R-:W-:Y:S04]  /*3cfc0*/  STL.64 [R1+0x1c8], R110 ;  /* 0x0001c86e01007387 */ /* 0x000fe80000100a00 */
[----:B------:R-:W2:Y:S04]  /*3cfd0*/  LDL.LU R88, [R1+0x1590] ;  /* 0x0015900001587983 */ /* 0x000ea80000300800 */
[----:B------:R-:W-:Y:S04]  /*3cfe0*/  STL.64 [R1+0x1b0], R104 ;  /* 0x0001b06801007387 */ /* 0x000fe80000100a00 */
[----:B------:R-:W-:Y:S04]  /*3cff0*/  STL.64 [R1+0x1b8], R106 ;  /* 0x0001b86a01007387 */ /* 0x000fe80000100a00 */
[----:B------:R-:W-:Y:S04]  /*3d000*/  STL.64 [R1+0x1a0], R100 ;  /* 0x0001a06401007387 */ /* 0x000fe80000100a00 */
[----:B------:R-:W-:Y:S01]  /*3d010*/  STL.64 [R1+0x1a8], R102 ;  /* 0x0001a86601007387 */ /* 0x000fe20000100a00 */
[----:B-1----:R-:W-:-:S03]  /*3d020*/  IMAD.MOV.U32 R244, RZ, RZ, R97 ;  /* 0x000000fffff47224 */ /* 0x002fc600078e0061 */
[----:B------:R-:W2:Y:S01]  /*3d030*/  LDL.LU R89, [R1+0x1594] ;  /* 0x0015940001597983 */ /* 0x000ea20000300800 */
[----:B------:R-:W-:Y:S01]  /*3d040*/  MOV R245, R98 ;  /* 0x0000006200f57202 */ /* 0x000fe20000000f00 */
[----:B------:R-:W-:Y:S02]  /*3d050*/  IMAD.MOV.U32 R246, RZ, RZ, R99 ;  /* 0x000000fffff67224 */ /* 0x000fe400078e0063 */
[----:B------:R-:W2:Y:S04]  /*3d060*/  LDL.LU R90, [R1+0x1598] ;  /* 0x00159800015a7983 */ /* 0x000ea80000300800 */
[----:B------:R-:W2:Y:S04]  /*3d070*/  LDL.LU R91, [R1+0x159c] ;  /* 0x00159c00015b7983 */ /* 0x000ea80000300800 */
[----:B------:R1:W-:Y:S02]  /*3d080*/  STL [R1+0x190], R96 ;  /* 0x0001906001007387 */ /* 0x0003e40000100800 */
[C---:B-1----:R-:W-:Y:S02]  /*3d090*/  HMMA.1688.F32.TF32 R96, R72.reuse, R56, R84 ;  /* 0x000000384860723c */ /* 0x042fe40000081054 */
[----:B------:R-:W-:Y:S04]  /*3d0a0*/  STL [R1+0x36a8], R246 ;  /* 0x0036a8f601007387 */ /* 0x000fe80000100800 */
[----:B------:R-:W-:Y:S04]  /*3d0b0*/  STL [R1+0x36a4], R245 ;  /* 0x0036a4f501007387 */ /* 0x000fe80000100800 */
[----:B------:R-:W-:Y:S04]  /*3d0c0*/  STL [R1+0x36a0], R244 ;  /* 0x0036a0f401007387 */ /* 0x000fe80000100800 */
[----:B------:R-:W3:Y:S05]  /*3d0d0*/  LDL.LU R84, [R1+0x1580] ;  /* 0x0015800001547983 */ /* 0x000eea0000300800 */
[----:B------:R-:W-:Y:S04]  /*3d0e0*/  STL.64 [R1+0x180], R96 ;  /* 0x0001806001007387 */ /* 0x000fe80000100a00 */
[----:B------:R1:W-:Y:S01]  /*3d0f0*/  STL.64 [R1+0x188], R98 ;  /* 0x0001886201007387 */ /* 0x0003e20000100a00 */
[C---:B------:R-:W-:Y:S03]  /*3d100*/  HMMA.1688.F32.TF32 R92, R72.reuse, R48, R92 ;  /* 0x00000030485c723c */ /* 0x040fe6000008105c */
[----:B------:R-:W3:Y:S04]  /*3d110*/  LDL.LU R85, [R1+0x1584] ;  /* 0x0015840001557983 */ /* 0x000ee80000300800 */
[----:B------:R-:W3:Y:S01]  /*3d120*/  LDL.LU R86, [R1+0x1588] ;  /* 0x0015880001567983 */ /* 0x000ee20000300800 */
[C---:B-1----:R-:W-:Y:S03]  /*3d130*/  HMMA.1688.F32.TF32 R96, R72.reuse, R52, R224 ;  /* 0x000000344860723c */ /* 0x042fe600000810e0 */
[----:B------:R-:W3:Y:S05]  /*3d140*/  LDL.LU R87, [R1+0x158c] ;  /* 0x00158c0001577983 */ /* 0x000eea0000300800 */
[----:B------:R-:W-:Y:S11]  /*3d150*/  HMMA.1688.F32.TF32 R80, R72, R44, R80 ;  /* 0x0000002c4850723c */ /* 0x000ff60000081050 */
[----:B------:R-:W-:-:S02]  /*3d160*/  IMAD.MOV.U32 R244, RZ, RZ, R99 ;  /* 0x000000fffff47224 */ /* 0x000fc400078e0063 */
[----:B------:R-:W-:Y:S02]  /*3d170*/  IMAD.MOV.U32 R245, RZ, RZ, R98 ;  /* 0x000000fffff57224 */ /* 0x000fe400078e0062 */
[----:B------:R-:W-:Y:S01]  /*3d180*/  IMAD.MOV.U32 R246, RZ, RZ, R97 ;  /* 0x000000fffff67224 */ /* 0x000fe200078e0061 */
[----:B------:R-:W-:Y:S04]  /*3d190*/  STL [R1+0x170], R96 ;  /* 0x0001706001007387 */ /* 0x000fe80000100800 */
[----:B------:R-:W-:Y:S01]  /*3d1a0*/  STL [R1+0x36b4], R244 ;  /* 0x0036b4f401007387 */ /* 0x000fe20000100800 */
[----:B------:R-:W-:-:S03]  /*3d1b0*/  IMAD.MOV.U32 R247, RZ, RZ, R80 ;  /* 0x000000fffff77224 */ /* 0x000fc600078e0050 */
[----:B------:R-:W-:Y:S01]  /*3d1c0*/  STL [R1+0x36b0], R245 ;  /* 0x0036b0f501007387 */ /* 0x000fe20000100800 */
[----:B------:R-:W-:-:S03]  /*3d1d0*/  IMAD.MOV.U32 R248, RZ, RZ, R81 ;  /* 0x000000fffff87224 */ /* 0x000fc600078e0051 */
[----:B------:R1:W-:Y:S01]  /*3d1e0*/  STL [R1+0x36ac], R246 ;  /* 0x0036acf601007387 */ /* 0x0003e20000100800 */
[----:B------:R-:W-:-:S03]  /*3d1f0*/  IMAD.MOV.U32 R249, RZ, RZ, R82 ;  /* 0x000000fffff97224 */ /* 0x000fc600078e0052 */
[----:B------:R4:W-:Y:S01]  /*3d200*/  STL.64 [R1+0x160], R92 ;  /* 0x0001605c01007387 */ /* 0x0009e20000100a00 */
[----:B------:R-:W-:-:S03]  /*3d210*/  IMAD.MOV.U32 R250, RZ, RZ, R83 ;  /* 0x000000fffffa7224 */ /* 0x000fc600078e0053 */
[----:B------:R-:W-:Y:S04]  /*3d220*/  STL.64 [R1+0x168], R94 ;  /* 0x0001685e01007387 */ /* 0x000fe80000100a00 */
[----:B------:R-:W4:Y:S04]  /*3d230*/  LDL.LU R80, [R1+0x1570] ;  /* 0x0015700001507983 */ /* 0x000f280000300800 */
[----:B------:R-:W4:Y:S04]  /*3d240*/  LDL.LU R81, [R1+0x1574] ;  /* 0x0015740001517983 */ /* 0x000f280000300800 */
[----:B------:R-:W4:Y:S04]  /*3d250*/  LDL.LU R82, [R1+0x1578] ;  /* 0x0015780001527983 */ /* 0x000f280000300800 */
[----:B------:R-:W4:Y:S04]  /*3d260*/  LDL.LU R83, [R1+0x157c] ;  /* 0x00157c0001537983 */ /* 0x000f280000300800 */
[----:B------:R1:W-:Y:S04]  /*3d270*/  STL [R1+0x36c4], R250 ;  /* 0x0036c4fa01007387 */ /* 0x0003e80000100800 */
[----:B------:R1:W-:Y:S04]  /*3d280*/  STL [R1+0x36c0], R249 ;  /* 0x0036c0f901007387 */ /* 0x0003e80000100800 */
[----:B------:R1:W-:Y:S04]  /*3d290*/  STL [R1+0x36bc], R248 ;  /* 0x0036bcf801007387 */ /* 0x0003e80000100800 */
[----:B------:R1:W-:Y:S01]  /*3d2a0*/  STL [R1+0x36b8], R247 ;  /* 0x0036b8f701007387 */ /* 0x0003e20000100800 */
[----:B--2---:R-:W-:-:S15]  /*3d2b0*/  HMMA.1688.F32.TF32 R88, R72, R40, R88 ;  /* 0x000000284858723c */ /* 0x004fde0000081058 */
[----:B------:R-:W-:-:S04]  /*3d2c0*/  NOP ;  /* 0x0000000000007918 */ /* 0x000fc80000000000 */
[----:B------:R2:W-:Y:S01]  /*3d2d0*/  STL [R1+0x140], R88 ;  /* 0x0001405801007387 */ /* 0x0005e20000100800 */
[----:B-1----:R-:W-:Y:S02]  /*3d2e0*/  IMAD.MOV.U32 R246, RZ, RZ, R91 ;  /* 0x000000fffff67224 */ /* 0x002fe400078e005b */
[----:B------:R-:W-:Y:S01]  /*3d2f0*/  IMAD.MOV.U32 R245, RZ, RZ, R90 ;  /* 0x000000fffff57224 */ /* 0x000fe200078e005a */
[----:B------:R-:W4:Y:S01]  /*3d300*/  LDL.LU R224, [R1+0x1560] ;  /* 0x0015600001e07983 */ /* 0x000f220000300800 */
[----:B------:R-:W-:-:S03]  /*3d310*/  IMAD.MOV.U32 R244, RZ, RZ, R89 ;  /* 0x000000fffff47224 */ /* 0x000fc600078e0059 */
[----:B------:R-:W4:Y:S04]  /*3d320*/  LDL.LU R225, [R1+0x1564] ;  /* 0x0015640001e17983 */ /* 0x000f280000300800 */
[----:B------:R-:W4:Y:S04]  /*3d330*/  LDL.LU R226, [R1+0x1568] ;  /* 0x0015680001e27983 */ /* 0x000f280000300800 */
[----:B------:R-:W4:Y:S01]  /*3d340*/  LDL.LU R227, [R1+0x156c] ;  /* 0x00156c0001e37983 */ /* 0x000f220000300800 */
[----:B---3--:R-:W-:Y:S03]  /*3d350*/  HMMA.1688.F32.TF32 R84, R72, R36, R84 ;  /* 0x000000244854723c */ /* 0x008fe60000081054 */
[----:B------:R1:W-:Y:S04]  /*3d360*/  STL [R1+0x36d0], R246 ;  /* 0x0036d0f601007387 */ /* 0x0003e80000100800 */
[----:B------:R3:W-:Y:S04]  /*3d370*/  STL [R1+0x36cc], R245 ;  /* 0x0036ccf501007387 */ /* 0x0007e80000100800 */
[----:B------:R1:W-:Y:S04]  /*3d380*/  STL [R1+0x36c8], R244 ;  /* 0x0036c8f401007387 */ /* 0x0003e80000100800 */
[----:B----4-:R-:W4:Y:S04]  /*3d390*/  LDL.LU R92, [R1+0x1550] ;  /* 0x00155000015c7983 */ /* 0x010f280000300800 */
[----:B------:R-:W4:Y:S01]  /*3d3a0*/  LDL.LU R93, [R1+0x1554] ;  /* 0x00155400015d7983 */ /* 0x000f220000300800 */
[----:B------:R-:W-:-:S03]  /*3d3b0*/  IMAD.MOV.U32 R250, RZ, RZ, R84 ;  /* 0x000000fffffa7224 */ /* 0x000fc600078e0054 */
[----:B------:R-:W4:Y:S01]  /*3d3c0*/  LDL.LU R94, [R1+0x1558] ;  /* 0x00155800015e7983 */ /* 0x000f220000300800 */
[----:B------:R-:W-:-:S03]  /*3d3d0*/  IMAD.MOV.U32 R249, RZ, RZ, R85 ;  /* 0x000000fffff97224 */ /* 0x000fc600078e0055 */
[----:B------:R-:W4:Y:S01]  /*3d3e0*/  LDL.LU R95, [R1+0x155c] ;  /* 0x00155c00015f7983 */ /* 0x000f220000300800 */
[----:B------:R-:W-:Y:S01]  /*3d3f0*/  IMAD.MOV.U32 R248, RZ, RZ, R86 ;  /* 0x000000fffff87224 */ /* 0x000fe200078e0056 */
[----:B------:R-:W-:Y:S02]  /*3d400*/  MOV R247, R87 ;  /* 0x0000005700f77202 */ /* 0x000fe40000000f00 */
[----:B------:R-:W4:Y:S04]  /*3d410*/  LDL.LU R84, [R1+0xbe0] ;  /* 0x000be00001547983 */ /* 0x000f280000300800 */
[----:B------:R-:W4:Y:S04]  /*3d420*/  LDL.LU R85, [R1+0xbe4] ;  /* 0x000be40001557983 */ /* 0x000f280000300800 */
[----:B------:R-:W4:Y:S04]  /*3d430*/  LDL.LU R86, [R1+0xbe8] ;  /* 0x000be80001567983 */ /* 0x000f280000300800 */
[----:B------:R-:W4:Y:S04]  /*3d440*/  LDL.LU R87, [R1+0xbec] ;  /* 0x000bec0001577983 */ /* 0x000f280000300800 */
[----:B--2---:R-:W2:Y:S04]  /*3d450*/  LDL.LU R88, [R1+0x1540] ;  /* 0x0015400001587983 */ /* 0x004ea80000300800 */
[----:B------:R-:W2:Y:S04]  /*3d460*/  LDL.LU R89, [R1+0x1544] ;  /* 0x0015440001597983 */ /* 0x000ea80000300800 */
[----:B------:R-:W2:Y:S04]  /*3d470*/  LDL.LU R90, [R1+0x1548] ;  /* 0x00154800015a7983 */ /* 0x000ea80000300800 */
[----:B------:R-:W2:Y:S01]  /*3d480*/  LDL.LU R91, [R1+0x154c] ;  /* 0x00154c00015b7983 */ /* 0x000ea20000300800 */
[----:B------:R-:W-:Y:S03]  /*3d490*/  HMMA.1688.F32.TF32 R80, R72, R32, R80 ;  /* 0x000000204850723c */ /* 0x000fe60000081050 */
[----:B------:R-:W-:Y:S04]  /*3d4a0*/  STL [R1+0x36e0], R247 ;  /* 0x0036e0f701007387 */ /* 0x000fe80000100800 */
[----:B------:R-:W-:Y:S04]  /*3d4b0*/  STL [R1+0x36dc], R248 ;  /* 0x0036dcf801007387 */ /* 0x000fe80000100800 */
[----:B------:R-:W-:Y:S04]  /*3d4c0*/  STL [R1+0x36d8], R250 ;  /* 0x0036d8fa01007387 */ /* 0x000fe80000100800 */
[----:B------:R-:W-:Y:S04]  /*3d4d0*/  STL [R1+0x36d4], R249 ;  /* 0x0036d4f901007387 */ /* 0x000fe80000100800 */
[----:B------:R3:W-:Y:S01]  /*3d4e0*/  STL [R1+0x120], R80 ;  /* 0x0001205001007387 */ /* 0x0007e20000100800 */
[----:B-1----:R-:W-:-:S02]  /*3d4f0*/  IMAD.MOV.U32 R246, RZ, RZ, R81 ;  /* 0x000000fffff67224 */ /* 0x002fc400078e0051 */
[----:B---3--:R-:W-:Y:S02]  /*3d500*/  IMAD.MOV.U32 R245, RZ, RZ, R82 ;  /* 0x000000fffff57224 */ /* 0x008fe400078e0052 */
[----:B------:R-:W-:Y:S01]  /*3d510*/  IMAD.MOV.U32 R244, RZ, RZ, R83 ;  /* 0x000000fffff47224 */ /* 0x000fe200078e0053 */
[----:B------:R-:W3:Y:S04]  /*3d520*/  LDL.LU R80, [R1+0x1530] ;  /* 0x0015300001507983 */ /* 0x000ee80000300800 */
[----:B------:R-:W3:Y:S04]  /*3d530*/  LDL.LU R81, [R1+0x1534] ;  /* 0x0015340001517983 */ /* 0x000ee80000300800 */
[----:B------:R-:W3:Y:S04]  /*3d540*/  LDL.LU R82, [R1+0x1538] ;  /* 0x0015380001527983 */ /* 0x000ee80000300800 */
[----:B------:R-:W3:Y:S04]  /*3d550*/  LDL.LU R83, [R1+0x153c] ;  /* 0x00153c0001537983 */ /* 0x000ee80000300800 */
[----:B------:R-:W-:Y:S04]  /*3d560*/  STL [R1+0x36ec], R244 ;  /* 0x0036ecf401007387 */ /* 0x000fe80000100800 */
[----:B------:R-:W-:Y:S04]  /*3d570*/  STL [R1+0x36e8], R245 ;  /* 0x0036e8f501007387 */ /* 0x000fe80000100800 */
[----:B------:R-:W-:Y:S01]  /*3d580*/  STL [R1+0x36e4], R246 ;  /* 0x0036e4f601007387 */ /* 0x000fe20000100800 */
[----:B------:R-:W-:-:S15]  /*3d590*/  HMMA.1688.F32.TF32 R96, R72, R28, R224 ;  /* 0x0000001c4860723c */ /* 0x000fde00000810e0 */
[----:B------:R-:W-:-:S04]  /*3d5a0*/  NOP ;  /* 0x0000000000007918 */ /* 0x000fc80000000000 */
[----:B------:R-:W-:Y:S02]  /*3d5b0*/  IMAD.MOV.U32 R18, RZ, RZ, R99 ;  /* 0x000000ffff127224 */ /* 0x000fe400078e0063 */
[----:B------:R-:W-:Y:S02]  /*3d5c0*/  IMAD.MOV.U32 R23, RZ, RZ, R98 ;  /* 0x000000ffff177224 */ /* 0x000fe400078e0062 */
[----:B------:R-:W-:Y:S01]  /*3d5d0*/  IMAD.MOV.U32 R22, RZ, RZ, R97 ;  /* 0x000000ffff167224 */ /* 0x000fe200078e0061 */
[C---:B----4-:R-:W-:Y:S01]  /*3d5e0*/  HMMA.1688.F32.TF32 R92, R72.reuse, R24, R92 ;  /* 0x00000018485c723c */ /* 0x050fe2000008105c */
[----:B------:R-:W-:Y:S01]  /*3d5f0*/  IMAD.MOV.U32 R251, RZ, RZ, R96 ;  /* 0x000000fffffb7224 */ /* 0x000fe200078e0060 */
[----:B------:R-:W-:Y:S04]  /*3d600*/  STL [R1+0x36fc], R18 ;  /* 0x0036fc1201007387 */ /* 0x000fe80000100800 */
[----:B------:R-:W-:Y:S04]  /*3d610*/  STL [R1+0x36f8], R23 ;  /* 0x0036f81701007387 */ /* 0x000fe80000100800 */
[----:B------:R-:W-:Y:S04]  /*3d620*/  STL [R1+0x36f4], R22 ;  /* 0x0036f41601007387 */ /* 0x000fe80000100800 */
[----:B------:R1:W-:Y:S05]  /*3d630*/  STL [R1+0x36f0], R251 ;  /* 0x0036f0fb01007387 */ /* 0x0003ea0000100800 */
[----:B------:R-:W-:Y:S01]  /*3d640*/  IMAD.MOV.U32 R247, RZ, RZ, R92 ;  /* 0x000000fffff77224 */ /* 0x000fe200078e005c */
[C---:B--2---:R-:W-:Y:S04]  /*3d650*/  HMMA.1688.F32.TF32 R88, R72.reuse, R20, R88 ;  /* 0x000000144858723c */ /* 0x044fe80000081058 */
[----:B------:R-:W-:Y:S04]  /*3d660*/  STL [R1+0x3700], R247 ;  /* 0x003700f701007387 */ /* 0x000fe80000100800 */
[----:B------:R-:W-:Y:S01]  /*3d670*/  HMMA.1688.F32.TF32 R72, R72, R16, R84 ;  /* 0x000000104848723c */ /* 0x000fe20000081054 */
[----:B------:R-:W-:-:S02]  /*3d680*/  IMAD.MOV.U32 R248, RZ, RZ, R93 ;  /* 0x000000fffff87224 */ /* 0x000fc400078e005d */
[----:B------:R-:W-:-:S08]  /*3d690*/  IMAD.MOV.U32 R250, RZ, RZ, R94 ;  /* 0x000000fffffa7224 */ /* 0x000fd000078e005e */
[----:B-1----:R-:W-:Y:S01]  /*3d6a0*/  IMAD.MOV.U32 R251, RZ, RZ, R88 ;  /* 0x000000fffffb7224 */ /* 0x002fe200078e0058 */
[----:B---3--:R-:W-:Y:S01]  /*3d6b0*/  HMMA.1688.F32.TF32 R80, R76, R68, R80 ;  /* 0x000000444c50723c */ /* 0x008fe20000081050 */
[----:B------:R-:W-:Y:S01]  /*3d6c0*/  IMAD.MOV.U32 R244, RZ, RZ, R89 ;  /* 0x000000fffff47224 */ /* 0x000fe200078e0059 */
[----:B------:R-:W-:Y:S01]  /*3d6d0*/  MOV R246, R91 ;  /* 0x0000005b00f67202 */ /* 0x000fe20000000f00 */
[----:B------:R-:W-:Y:S02]  /*3d6e0*/  IMAD.MOV.U32 R245, RZ, RZ, R90 ;  /* 0x000000fffff57224 */ /* 0x000fe400078e005a */
[----:B------:R-:W-:-:S14]  /*3d6f0*/  IMAD.MOV.U32 R249, RZ, RZ, R95 ;  /* 0x000000fffff97224 */ /* 0x000fdc00078e005f */
[----:B------:R1:W-:Y:S04]  /*3d700*/  STL [R1+0x824], R81 ;  /* 0x0008245101007387 */ /* 0x0003e80000100800 */
[----:B------:R2:W-:Y:S04]  /*3d710*/  STL.64 [R1+0x828], R82 ;  /* 0x0008285201007387 */ /* 0x0005e80000100a00 */
        /* <DEDUP_REMOVED lines=104> */
[----:B------:R-:W-:-:S03]  /*3dda0*/  IMAD.MOV.U32 R19, RZ, RZ, R80 ;  /* 0x000000ffff137224 */ /* 0x000fc600078e0050 */
[----:B------:R-:W4:Y:S04]  /*3ddb0*/  LDL.LU R80, [R1+0x1390] ;  /* 0x0013900001507983 */ /* 0x000f280000300800 */
[----:B-1----:R-:W4:Y:S04]  /*3ddc0*/  LDL.LU R81, [R1+0x1394] ;  /* 0x0013940001517983 */ /* 0x002f280000300800 */
[----:B--2---:R-:W2:Y:S04]  /*3ddd0*/  LDL.LU R82, [R1+0x1398] ;  /* 0x0013980001527983 */ /* 0x004ea80000300800 */
[----:B------:R-:W2:Y:S01]  /*3dde0*/  LDL.LU R83, [R1+0x139c] ;  /* 0x00139c0001537983 */ /* 0x000ea20000300800 */
[----:B------:R-:W-:-:S02]  /*3ddf0*/  IMAD.MOV.U32 R247, RZ, RZ, R72 ;  /* 0x000000fffff77224 */ /* 0x000fc400078e0048 */
[----:B------:R-:W-:Y:S01]  /*3de00*/  IMAD.MOV.U32 R18, RZ, RZ, R73 ;  /* 0x000000ffff127224 */ /* 0x000fe200078e0049 */
[----:B------:R-:W-:Y:S01]  /*3de10*/  LDS R72, [R7+UR6+0x4080] ;  /* 0x0040800607487984 */ /* 0x000fe20008000800 */
[----:B------:R-:W-:Y:S02]  /*3de20*/  IMAD.MOV.U32 R23, RZ, RZ, R74 ;  /* 0x000000ffff177224 */ /* 0x000fe400078e004a */
[----:B------:R-:W-:Y:S01]  /*3de30*/  IMAD.MOV.U32 R22, RZ, RZ, R75 ;  /* 0x000000ffff167224 */ /* 0x000fe200078e004b */
[----:B------:R-:W-:Y:S04]  /*3de40*/  LDS R74, [R7+UR6+0x5080] ;  /* 0x00508006074a7984 */ /* 0x000fe80008000800 */
[----:B------:R-:W-:Y:S04]  /*3de50*/  LDS R73, [R252+UR6+0x4080] ;  /* 0x00408006fc497984 */ /* 0x000fe80008000800 */
[----:B------:R-:W1:Y:S01]  /*3de60*/  LDS R75, [R252+UR6+0x5080] ;  /* 0x00508006fc4b7984 */ /* 0x000e620008000800 */
        /* <DEDUP_REMOVED lines=46> */
[----:B------:R-:W-:Y:S04]  /*3e150*/  LDS R76, [R0+UR6+0x4100] ;  /* 0x00410006004c7984 */ /* 0x000fe80008000800 */
[----:B------:R-:W-:Y:S01]  /*3e160*/  LDS R78, [R0+UR6+0x5100] ;  /* 0x00510006004e7984 */ /* 0x000fe20008000800 */
[C---:B---3--:R-:W-:Y:S03]  /*3e170*/  HMMA.1688.F32.TF32 R124, R72.reuse, R64, R116 ;  /* 0x00000040487c723c */ /* 0x048fe60000081074 */
[----:B------:R-:W-:Y:S04]  /*3e180*/  LDS R77, [R6+UR6+0x4100] ;  /* 0x00410006064d7984 */ /* 0x000fe80008000800 */
[----:B------:R-:W1:Y:S01]  /*3e190*/  LDS R79, [R6+UR6+0x5100] ;  /* 0x00510006064f7984 */ /* 0x000e620008000800 */
        /* <DEDUP_REMOVED lines=17> */
[----:B--2---:R-:W-:Y:S01]  /*3e2b0*/  HMMA.1688.F32.TF32 R80, R72, R32, R80 ;  /* 0x000000204850723c */ /* 0x004fe20000081050 */
        /* <DEDUP_REMOVED lines=12> */
[----:B------:R-:W4:Y:S04]  /*3e380*/  LDL.LU R84, [R1+0x1250] ;  /* 0x0012500001547983 */ /* 0x000f280000300800 */
[----:B------:R1:W-:Y:S04]  /*3e390*/  STL.64 [R1+0x6f0], R88 ;  /* 0x0006f05801007387 */ /* 0x0003e80000100a00 */
[----:B------:R1:W-:Y:S04]  /*3e3a0*/  STL.64 [R1+0x6f8], R90 ;  /* 0x0006f85a01007387 */ /* 0x0003e80000100a00 */
[----:B------:R1:W-:Y:S04]  /*3e3b0*/  STL.64 [R1+0x6e0], R80 ;  /* 0x0006e05001007387 */ /* 0x0003e80000100a00 */
[----:B------:R1:W-:Y:S04]  /*3e3c0*/  STL.64 [R1+0x6e8], R82 ;  /* 0x0006e85201007387 */ /* 0x0003e80000100a00 */
[----:B------:R-:W4:Y:S04]  /*3e3d0*/  LDL.LU R85, [R1+0x1254] ;  /* 0x0012540001557983 */ /* 0x000f280000300800 */
[----:B------:R-:W4:Y:S04]  /*3e3e0*/  LDL.LU R86, [R1+0x1258] ;  /* 0x0012580001567983 */ /* 0x000f280000300800 */
[----:B------:R-:W4:Y:S04]  /*3e3f0*/  LDL.LU R87, [R1+0x125c] ;  /* 0x00125c0001577983 */ /* 0x000f280000300800 */
[----:B--2---:R-:W2:Y:S04]  /*3e400*/  LDL.LU R92, [R1+0xcc0] ;  /* 0x000cc000015c7983 */ /* 0x004ea80000300800 */
        /* <DEDUP_REMOVED lines=86> */
[----:B------:R-:W4:Y:S01]  /*3e970*/  LDL.LU R83, [R1+0x124c] ;  /* 0x00124c0001537983 */ /* 0x000f220000300800 */
[-C--:B--2---:R-:W-:Y:S08]  /*3e980*/  HMMA.1688.F32.TF32 R92, R76, R16.reuse, R92 ;  /* 0x000000104c5c723c */ /* 0x084ff0000008105c */
[C---:B---3--:R-:W-:Y:S08]  /*3e990*/  HMMA.1688.F32.TF32 R152, R72.reuse, R16, R152 ;  /* 0x000000104898723c */ /* 0x048ff00000081098 */
[C---:B----4-:R-:W-:Y:S08]  /*3e9a0*/  HMMA.1688.F32.TF32 R164, R72.reuse, R28, R160 ;  /* 0x0000001c48a4723c */ /* 0x050ff000000810a0 */
[C---:B------:R-:W-:Y:S08]  /*3e9b0*/  HMMA.1688.F32.TF32 R160, R72.reuse, R24, R228 ;  /* 0x0000001848a0723c */ /* 0x040ff000000810e4 */
[----:B------:R-:W-:Y:S01]  /*3e9c0*/  HMMA.1688.F32.TF32 R156, R72, R20, R156 ;  /* 0x00000014489c723c */ /* 0x000fe2000008109c */
        /* <DEDUP_REMOVED lines=9> */
[----:B------:R-:W-:Y:S04]  /*3ea60*/  LDS R74, [R7+UR6+0x5100] ;  /* 0x00510006074a7984 */ /* 0x000fe80008000800 */
[----:B------:R-:W-:Y:S01]  /*3ea70*/  LDS R73, [R252+UR6+0x4100] ;  /* 0x00410006fc497984 */ /* 0x000fe20008000800 */
[C---:B-1----:R-:W-:Y:S03]  /*3ea80*/  HMMA.1688.F32.TF32 R152, R76.reuse, R68, R148 ;  /* 0x000000444c98723c */ /* 0x042fe60000081094 */
[----:B------:R-:W1:Y:S05]  /*3ea90*/  LDS R75, [R252+UR6+0x5100] ;  /* 0x00510006fc4b7984 */ /* 0x000e6a0008000800 */
        /* <DEDUP_REMOVED lines=50> */
[----:B------:R-:W-:Y:S04]  /*3edc0*/  LDS R77, [R6+UR6+0x4180] ;  /* 0x00418006064d7984 */ /* 0x000fe80008000800 */
[----:B------:R-:W1:Y:S01]  /*3edd0*/  LDS R79, [R6+UR6+0x5180] ;  /* 0x00518006064f7984 */ /* 0x000e620008000800 */
[C---:B------:R-:W-:Y:S11]  /*3ede0*/  HMMA.1688.F32.TF32 R88, R72.reuse, R64, R84 ;  /* 0x000000404858723c */ /* 0x040ff60000081054 */
        /* <DEDUP_REMOVED lines=159> */
[C---:B------:R-:W-:Y:S03]  /*3f7e0*/  HMMA.1688.F32.TF32 R128, R76.reuse, R12, R120 ;  /* 0x0000000c4c80723c */ /* 0x040fe60000081078 */
[----:B------:R-:W-:Y:S04]  /*3f7f0*/  LDS R172, [R7+UR6+0x4200] ;  /* 0x0042000607ac7984 */ /* 0x000fe80008000800 */
[----:B------:R-:W-:Y:S01]  /*3f800*/  LDS R174, [R7+UR6+0x5200] ;  /* 0x0052000607ae7984 */ /* 0x000fe20008000800 */
[C---:B------:R-:W-:Y:S03]  /*3f810*/  HMMA.1688.F32.TF32 R124, R76.reuse, R8, R116 ;  /* 0x000000084c7c723c */ /* 0x040fe60000081074 */
[----:B------:R-:W-:Y:S04]  /*3f820*/  LDS R173, [R252+UR6+0x4200] ;  /* 0x00420006fcad7984 */ /* 0x000fe80008000800 */
[----:B------:R-:W-:Y:S01]  /*3f830*/  LDS R175, [R252+UR6+0x5200] ;  /* 0x00520006fcaf7984 */ /* 0x000fe20008000800 */
        /* <DEDUP_REMOVED lines=118> */
[----:B-1----:R-:W-:-:S03]  /*3ffa0*/  IMAD.MOV.U32 R80, RZ, RZ, R236 ;  /* 0x000000ffff507224 */ /* 0x002fc600078e00ec */
[----:B------:R-:W4:Y:S01]  /*3ffb0*/  LDL.LU R224, [R1+0xf90] ;  /* 0x000f900001e07983 */ /* 0x000f220000300800 */
[----:B------:R-:W-:-:S03]  /*3ffc0*/  IMAD.MOV.U32 R81, RZ, RZ, R237 ;  /* 0x000000ffff517224 */ /* 0x000fc600078e00ed */
[----:B------:R-:W4:Y:S01]  /*3ffd0*/  LDL.LU R225, [R1+0xf94] ;  /* 0x000f940001e17983 */ /* 0x000f220000300800 */
[----:B------:R-:W-:-:S03]  /*3ffe0*/  IMAD.MOV.U32 R82, RZ, RZ, R238 ;  /* 0x000000ffff527224 */ /* 0x000fc600078e00ee */
[----:B------:R-:W4:Y:S01]  /*3fff0*/  LDL.LU R226, [R1+0xf98] ;  /* 0x000f980001e27983 */ /* 0x000f220000300800 */
[----:B------:R-:W-:-:S03]  /*40000*/  IMAD.MOV.U32 R83, RZ, RZ, R239 ;  /* 0x000000ffff537224 */ /* 0x000fc600078e00ef */
[----:B------:R-:W4:Y:S04]  /*40010*/  LDL.LU R227, [R1+0xf9c] ;  /* 0x000f9c0001e37983 */ /* 0x000f280000300800 */
[----:B------:R-:W4:Y:S04]  /*40020*/  LDL.LU R236, [R1+0x37e0] ;  /* 0x0037e00001ec7983 */ /* 0x000f280000300800 */
[----:B------:R-:W4:Y:S04]  /*40030*/  LDL.LU R237, [R1+0x37dc] ;  /* 0x0037dc0001ed7983 */ /* 0x000f280000300800 */
[----:B------:R-:W4:Y:S04]  /*40040*/  LDL.LU R238, [R1+0x37d8] ;  /* 0x0037d80001ee7983 */ /* 0x000f280000300800 */
[----:B------:R-:W4:Y:S01]  /*40050*/  LDL.LU R239, [R1+0x37d4] ;  /* 0x0037d40001ef7983 */ /* 0x000f220000300800 */
[C---:B--2---:R-:W-:Y:S08]  /*40060*/  HMMA.1688.F32.TF32 R100, R72.reuse, R24, R100 ;  /* 0x000000184864723c */ /* 0x044ff00000081064 */
[C---:B---3--:R-:W-:Y:S08]  /*40070*/  HMMA.1688.F32.TF32 R116, R72.reuse, R36, R116 ;  /* 0x000000244874723c */ /* 0x048ff00000081074 */
[C---:B----4-:R-:W-:Y:S08]  /*40080*/  HMMA.1688.F32.TF32 R128, R72.reuse, R48, R128 ;  /* 0x000000304880723c */ /* 0x050ff00000081080 */
[C---:B------:R-:W-:Y:S08]  /*40090*/  HMMA.1688.F32.TF32 R132, R72.reuse, R52, R132 ;  /* 0x000000344884723c */ /* 0x040ff00000081084 */
[----:B------:R-:W-:Y:S08]  /*400a0*/  HMMA.1688.F32.TF32 R144, R72, R8, R144 ;  /* 0x000000084890723c */ /* 0x000ff00000081090 */
[C---:B------:R-:W-:Y:S01]  /*400b0*/  HMMA.1688.F32.TF32 R160, R76.reuse, R20, R228 ;  /* 0x000000144ca0723c */ /* 0x040fe200000810e4 */
[----:B------:R-:W-:Y:S04]  /*400c0*/  LDS R228, [R0+UR6+0x4280] ;  /* 0x0042800600e47984 */ /* 0x000fe80008000800 */
[----:B------:R-:W-:Y:S03]  /*400d0*/  LDS R230, [R0+UR6+0x5280] ;  /* 0x0052800600e67984 */ /* 0x000fe60008000800 */
[----:B------:R-:W-:Y:S01]  /*400e0*/  HMMA.1688.F32.TF32 R76, R76, R16, R108 ;  /* 0x000000104c4c723c */ /* 0x000fe2000008106c */
[----:B------:R-:W-:Y:S04]  /*400f0*/  LDS R108, [R0+UR6+0x4200] ;  /* 0x00420006006c7984 */ /* 0x000fe80008000800 */
[----:B------:R-:W-:Y:S03]  /*40100*/  LDS R110, [R0+UR6+0x5200] ;  /* 0x00520006006e7984 */ /* 0x000fe60008000800 */
[C---:B------:R-:W-:Y:S01]  /*40110*/  HMMA.1688.F32.TF32 R152, R72.reuse, R64, R152 ;  /* 0x000000404898723c */ /* 0x040fe20000081098 */
[----:B------:R-:W-:Y:S04]  /*40120*/  LDS R109, [R6+UR6+0x4200] ;  /* 0x00420006066d7984 */ /* 0x000fe80008000800 */
[----:B------:R-:W-:Y:S04]  /*40130*/  STL.64 [R1+0x3e0], R160 ;  /* 0x0003e0a001007387 */ /* 0x000fe80000100a00 */
[----:B------:R-:W-:Y:S04]  /*40140*/  STL.64 [R1+0x3e8], R162 ;  /* 0x0003e8a201007387 */ /* 0x000fe80000100a00 */
[----:B------:R-:W-:Y:S01]  /*40150*/  STL.64 [R1+0x250], R76 ;  /* 0x0002504c01007387 */ /* 0x000fe20000100a00 */
[C---:B------:R-:W-:Y:S03]  /*40160*/  HMMA.1688.F32.TF32 R156, R72.reuse, R68, R156 ;  /* 0x00000044489c723c */ /* 0x040fe6000008109c */
[----:B------:R1:W-:Y:S04]  /*40170*/  STL.64 [R1+0x258], R78 ;  /* 0x0002584e01007387 */ /* 0x0003e80000100a00 */
[----:B------:R-:W2:Y:S01]  /*40180*/  LDS R111, [R6+UR6+0x5200] ;  /* 0x00520006066f7984 */ /* 0x000ea20008000800 */
[C---:B------:R-:W-:Y:S03]  /*40190*/  HMMA.1688.F32.TF32 R120, R72.reuse, R40, R120 ;  /* 0x000000284878723c */ /* 0x040fe60000081078 */
[----:B------:R-:W-:Y:S04]  /*401a0*/  LDS R229, [R6+UR6+0x4280] ;  /* 0x0042800606e57984 */ /* 0x000fe80008000800 */
[----:B------:R-:W3:Y:S01]  /*401b0*/  LDS R231, [R6+UR6+0x5280] ;  /* 0x0052800606e77984 */ /* 0x000ee20008000800 */
[C---:B-1----:R-:W-:Y:S03]  /*401c0*/  HMMA.1688.F32.TF32 R76, R72.reuse, R12, R148 ;  /* 0x0000000c484c723c */ /* 0x042fe60000081094 */
[----:B------:R-:W-:Y:S04]  /*401d0*/  STL.64 [R1+0x3d0], R156 ;  /* 0x0003d09c01007387 */ /* 0x000fe80000100a00 */
[----:B------:R-:W-:Y:S01]  /*401e0*/  STL.64 [R1+0x3d8], R158 ;  /* 0x0003d89e01007387 */ /* 0x000fe20000100a00 */
[C---:B------:R-:W-:Y:S03]  /*401f0*/  HMMA.1688.F32.TF32 R140, R72.reuse, R60, R140 ;  /* 0x0000003c488c723c */ /* 0x040fe6000008108c */
[----:B------:R-:W-:Y:S04]  /*40200*/  STL.64 [R1+0x3c0], R152 ;  /* 0x0003c09801007387 */ /* 0x000fe80000100a00 */
[----:B------:R-:W-:Y:S04]  /*40210*/  STL.64 [R1+0x3c8], R154 ;  /* 0x0003c89a01007387 */ /* 0x000fe80000100a00 */
[----:B------:R-:W-:Y:S04]  /*40220*/  STL.64 [R1+0x3b0], R76 ;  /* 0x0003b04c01007387 */ /* 0x000fe80000100a00 */
[----:B------:R1:W-:Y:S02]  /*40230*/  STL.64 [R1+0x3b8], R78 ;  /* 0x0003b84e01007387 */ /* 0x0003e40000100a00 */
[C---:B-1----:R-:W-:Y:S02]  /*40240*/  HMMA.1688.F32.TF32 R76, R72.reuse, R56, R136 ;  /* 0x00000038484c723c */ /* 0x042fe40000081088 */
[----:B------:R-:W-:Y:S04]  /*40250*/  STL.64 [R1+0x3a0], R144 ;  /* 0x0003a09001007387 */ /* 0x000fe80000100a00 */
[----:B------:R-:W-:Y:S04]  /*40260*/  STL.64 [R1+0x3a8], R146 ;  /* 0x0003a89201007387 */ /* 0x000fe80000100a00 */
[----:B------:R-:W-:Y:S04]  /*40270*/  STL.64 [R1+0x390], R140 ;  /* 0x0003908c01007387 */ /* 0x000fe80000100a00 */
[----:B------:R-:W-:Y:S05]  /*40280*/  STL.64 [R1+0x398], R142 ;  /* 0x0003988e01007387 */ /* 0x000fea0000100a00 */
        /* <DEDUP_REMOVED lines=11> */
[----:B------:R-:W-:Y:S02]  /*40340*/  STL.64 [R1+0x348], R122 ;  /* 0x0003487a01007387 */ /* 0x000fe40000100a00 */
[C---:B------:R-:W-:Y:S02]  /*40350*/  HMMA.1688.F32.TF32 R104, R72.reuse, R28, R104 ;  /* 0x0000001c4868723c */ /* 0x040fe40000081068 */
[----:B------:R-:W-:Y:S04]  /*40360*/  STL.64 [R1+0x330], R116 ;  /* 0x0003307401007387 */ /* 0x000fe80000100a00 */
[----:B------:R-:W-:Y:S05]  /*40370*/  STL.64 [R1+0x338], R118 ;  /* 0x0003387601007387 */ /* 0x000fea0000100a00 */
[----:B------:R-:W-:Y:S04]  /*40380*/  STL.64 [R1+0x320], R76 ;  /* 0x0003204c01007387 */ /* 0x000fe80000100a00 */
[----:B------:R1:W-:Y:S02]  /*40390*/  STL.64 [R1+0x328], R78 ;  /* 0x0003284e01007387 */ /* 0x0003e40000100a00 */
[C---:B-1----:R-:W-:Y:S08]  /*403a0*/  HMMA.1688.F32.TF32 R76, R72.reuse, R20, R96 ;  /* 0x00000014484c723c */ /* 0x042ff00000081060 */
[----:B------:R-:W-:Y:S01]  /*403b0*/  HMMA.1688.F32.TF32 R72, R72, R16, R236 ;  /* 0x000000104848723c */ /* 0x000fe200000810ec */
        /* <DEDUP_REMOVED lines=8> */
[C---:B--2---:R-:W-:Y:S08]  /*40440*/  HMMA.1688.F32.TF32 R76, R108.reuse, R68, R224 ;  /* 0x000000446c4c723c */ /* 0x044ff000000810e0 */
[C---:B-1----:R-:W-:Y:S08]  /*40450*/  HMMA.1688.F32.TF32 R72, R108.reuse, R64, R92 ;  /* 0x000000406c48723c */ /* 0x042ff0000008105c */
[C---:B------:R-:W-:Y:S03]  /*40460*/  HMMA.1688.F32.TF32 R88, R108.reuse, R12, R88 ;  /* 0x0000000c6c58723c */ /* 0x040fe60000081058 */
[----:B------:R-:W-:Y:S04]  /*40470*/  STL.64 [R1+0x2e0], R76 ;  /* 0x0002e04c01007387 */ /* 0x000fe80000100a00 */
[----:B------:R1:W-:Y:S04]  /*40480*/  STL.64 [R1+0x2e8], R78 ;  /* 0x0002e84e01007387 */ /* 0x0003e80000100a00 */
[----:B------:R-:W-:Y:S04]  /*40490*/  STL.64 [R1+0x2d0], R72 ;  /* 0x0002d04801007387 */ /* 0x000fe80000100a00 */
[----:B------:R2:W-:Y:S01]  /*404a0*/  STL.64 [R1+0x2d8], R74 ;  /* 0x0002d84a01007387 */ /* 0x0005e20000100a00 */
[C---:B-1----:R-:W-:Y:S08]  /*404b0*/  HMMA.1688.F32.TF32 R76, R108.reuse, R8, R84 ;  /* 0x000000086c4c723c */ /* 0x042ff00000081054 */
[C---:B--2---:R-:W-:Y:S01]  /*404c0*/  HMMA.1688.F32.TF32 R72, R108.reuse, R60, R80 ;  /* 0x0000003c6c48723c */ /* 0x044fe20000081050 */
[----:B------:R1:W-:Y:S04]  /*404d0*/  STL.64 [R1+0x2c0], R88 ;  /* 0x0002c05801007387 */ /* 0x0003e80000100a00 */
[----:B------:R2:W-:Y:S04]  /*404e0*/  STL.64 [R1+0x2c8], R90 ;  /* 0x0002c85a01007387 */ /* 0x0005e80000100a00 */
[----:B------:R-:W4:Y:S04]  /*404f0*/  LDL.LU R96, [R1+0xed0] ;  /* 0x000ed00001607983 */ /* 0x000f280000300800 */
[----:B------:R-:W-:Y:S04]  /*40500*/  STL.64 [R1+0x2b0], R76 ;  /* 0x0002b04c01007387 */ /* 0x000fe80000100a00 */
[----:B------:R-:W-:Y:S04]  /*40510*/  STL.64 [R1+0x2b8], R78 ;  /* 0x0002b84e01007387 */ /* 0x000fe80000100a00 */
[----:B------:R-:W-:Y:S04]  /*40520*/  STL.64 [R1+0x2a0], R72 ;  /* 0x0002a04801007387 */ /* 0x000fe80000100a00 */
[----:B------:R1:W-:Y:S04]  /*40530*/  STL.64 [R1+0x2a8], R74 ;  /* 0x0002a84a01007387 */ /* 0x0003e80000100a00 */
[----:B------:R-:W4:Y:S04]  /*40540*/  LDL.LU R97, [R1+0xed4] ;  /* 0x000ed40001617983 */ /* 0x000f280000300800 */
[----:B------:R-:W4:Y:S04]  /*40550*/  LDL.LU R98, [R1+0xed8] ;  /* 0x000ed80001627983 */ /* 0x000f280000300800 */
[----:B------:R-:W4:Y:S04]  /*40560*/  LDL.LU R99, [R1+0xedc] ;  /* 0x000edc0001637983 */ /* 0x000f280000300800 */
        /* <DEDUP_REMOVED lines=20> */
[----:B-1----:R-:W3:Y:S04]  /*406b0*/  LDL.LU R88, [R1+0xef0] ;  /* 0x000ef00001587983 */ /* 0x002ee80000300800 */
[----:B------:R-:W3:Y:S04]  /*406c0*/  LDL.LU R89, [R1+0xef4] ;  /* 0x000ef40001597983 */ /* 0x000ee80000300800 */
[----:B--2---:R-:W2:Y:S04]  /*406d0*/  LDL.LU R90, [R1+0xef8] ;  /* 0x000ef800015a7983 */ /* 0x004ea80000300800 */
        /* <DEDUP_REMOVED lines=18> */
[C---:B---3--:R-:W-:Y:S08]  /*40800*/  HMMA.1688.F32.TF32 R80, R108.reuse, R44, R80 ;  /* 0x0000002c6c50723c */ /* 0x048ff00000081050 */
[C---:B------:R-:W-:Y:S08]  /*40810*/  HMMA.1688.F32.TF32 R236, R108.reuse, R56, R120 ;  /* 0x000000386cec723c */ /* 0x040ff00000081078 */
[C---:B------:R-:W-:Y:S08]  /*40820*/  HMMA.1688.F32.TF32 R72, R108.reuse, R52, R116 ;  /* 0x000000346c48723c */ /* 0x040ff00000081074 */
[C---:B------:R-:W-:Y:S03]  /*40830*/  HMMA.1688.F32.TF32 R76, R108.reuse, R48, R112 ;  /* 0x000000306c4c723c */ /* 0x040fe60000081070 */
[----:B------:R-:W-:Y:S05]  /*40840*/  STL.64 [R1+0x34e8], R238 ;  /* 0x0034e8ee01007387 */ /* 0x000fea0000100a00 */
[C---:B------:R-:W-:Y:S01]  /*40850*/  HMMA.1688.F32.TF32 R84, R108.reuse, R40, R84 ;  /* 0x000000286c54723c */ /* 0x040fe20000081054 */
[----:B------:R1:W-:Y:S04]  /*40860*/  STL.64 [R1+0x34e0], R236 ;  /* 0x0034e0ec01007387 */ /* 0x0003e80000100a00 */
[----:B------:R-:W-:Y:S03]  /*40870*/  STL.64 [R1+0x34f8], R74 ;  /* 0x0034f84a01007387 */ /* 0x000fe60000100a00 */
[C---:B--2---:R-:W-:Y:S01]  /*40880*/  HMMA.1688.F32.TF32 R88, R108.reuse, R36, R88 ;  /* 0x000000246c58723c */ /* 0x044fe20000081058 */
        /* <DEDUP_REMOVED lines=15> */
[----:B------:R2:W-:Y:S01]  /*40980*/  STL.64 [R1+0x3550], R96 ;  /* 0x0035506001007387 */ /* 0x0005e20000100a00 */
[----:B------:R-:W-:Y:S03]  /*40990*/  HMMA.1688.F32.TF32 R108, R108, R16, R224 ;  /* 0x000000106c6c723c */ /* 0x000fe600000810e0 */
[----:B------:R-:W-:Y:S04]  /*409a0*/  STL.64 [R1+0x3568], R102 ;  /* 0x0035686601007387 */ /* 0x000fe80000100a00 */
[----:B------:R3:W-:Y:S04]  /*409b0*/  STL.64 [R1+0x3560], R100 ;  /* 0x0035606401007387 */ /* 0x0007e80000100a00 */
[----:B------:R-:W-:Y:S04]  /*409c0*/  STL.64 [R1+0x3578], R106 ;  /* 0x0035786a01007387 */ /* 0x000fe80000100a00 */
[----:B------:R-:W-:Y:S04]  /*409d0*/  STL.64 [R1+0x3570], R104 ;  /* 0x0035706801007387 */ /* 0x000fe80000100a00 */
        /* <DEDUP_REMOVED lines=44> */
[----:B------:R-:W-:Y:S04]  /*40ca0*/  STL.64 [R1+0x3588], R110 ;  /* 0x0035886e01007387 */ /* 0x000fe80000100a00 */
[----:B------:R-:W-:Y:S01]  /*40cb0*/  STL.64 [R1+0x3580], R108 ;  /* 0x0035806c01007387 */ /* 0x000fe20000100a00 */
[C---:B--2---:R-:W-:Y:S08]  /*40cc0*/  HMMA.1688.F32.TF32 R148, R172.reuse, R40, R148 ;  /* 0x00000028ac94723c */ /* 0x044ff00000081094 */
[C---:B---3--:R-:W-:Y:S08]  /*40cd0*/  HMMA.1688.F32.TF32 R132, R172.reuse, R56, R132 ;  /* 0x00000038ac84723c */ /* 0x048ff00000081084 */
[C---:B----4-:R-:W-:Y:S08]  /*40ce0*/  HMMA.1688.F32.TF32 R116, R172.reuse, R64, R116 ;  /* 0x00000040ac74723c */ /* 0x050ff00000081074 */
[C---:B------:R-:W-:Y:S08]  /*40cf0*/  HMMA.1688.F32.TF32 R112, R172.reuse, R68, R112 ;  /* 0x00000044ac70723c */ /* 0x040ff00000081070 */
[C---:B------:R-:W-:Y:S11]  /*40d00*/  HMMA.1688.F32.TF32 R120, R172.reuse, R12, R120 ;  /* 0x0000000cac78723c */ /* 0x040ff60000081078 */
[----:B------:R-:W-:Y:S01]  /*40d10*/  STL.64 [R1+0x3598], R114 ;  /* 0x0035987201007387 */ /* 0x000fe20000100a00 */
[C---:B------:R-:W-:Y:S03]  /*40d20*/  HMMA.1688.F32.TF32 R124, R172.reuse, R8, R124 ;  /* 0x00000008ac7c723c */ /* 0x040fe6000008107c */
[----:B------:R-:W-:Y:S05]  /*40d30*/  STL.64 [R1+0x3590], R112 ;  /* 0x0035907001007387 */ /* 0x000fea0000100a00 */
        /* <DEDUP_REMOVED lines=89> */
[----:B--2---:R-:W-:Y:S08]  /*412d0*/  HMMA.1688.F32.TF32 R208, R228, R44, R220 ;  /* 0x0000002ce4d0723c */ /* 0x004ff000000810dc */
[C---:B---3--:R-:W-:Y:S08]  /*412e0*/  HMMA.1688.F32.TF32 R160, R172.reuse, R28, R160 ;  /* 0x0000001caca0723c */ /* 0x048ff000000810a0 */
[C---:B----4-:R-:W-:Y:S08]  /*412f0*/  HMMA.1688.F32.TF32 R156, R172.reuse, R32, R156 ;  /* 0x00000020ac9c723c */ /* 0x050ff0000008109c */
[----:B------:R-:W-:Y:S11]  /*41300*/  HMMA.1688.F32.TF32 R164, R172, R24, R164 ;  /* 0x00000018aca4723c */ /* 0x000ff600000810a4 */
[----:B------:R-:W-:Y:S04]  /*41310*/  STL.64 [R1+0x3648], R158 ;  /* 0x0036489e01007387 */ /* 0x000fe80000100a00 */
[----:B------:R-:W-:Y:S04]  /*41320*/  STL.64 [R1+0x3640], R156 ;  /* 0x0036409c01007387 */ /* 0x000fe80000100a00 */
[----:B------:R-:W-:Y:S04]  /*41330*/  STL.64 [R1+0x3658], R162 ;  /* 0x003658a201007387 */ /* 0x000fe80000100a00 */
[----:B------:R-:W-:Y:S04]  /*41340*/  STL.64 [R1+0x3650], R160 ;  /* 0x003650a001007387 */ /* 0x000fe80000100a00 */
[----:B------:R-:W-:Y:S04]  /*41350*/  STL.64 [R1+0x3668], R166 ;  /* 0x003668a601007387 */ /* 0x000fe80000100a00 */
[----:B------:R-:W-:Y:S01]  /*41360*/  STL.64 [R1+0x3660], R164 ;  /* 0x003660a401007387 */ /* 0x000fe20000100a00 */
[----:B------:R-:W-:-:S15]  /*41370*/  HMMA.1688.F32.TF32 R212, R228, R40, R212 ;  /* 0x00000028e4d4723c */ /* 0x000fde00000810d4 */
        /* <DEDUP_REMOVED lines=9> */
[----:B-1----:R-:W3:Y:S04]  /*41410*/  LDL.LU R236, [R1+0xc30] ;  /* 0x000c300001ec7983 */ /* 0x002ee80000300800 */
        /* <DEDUP_REMOVED lines=27> */
[----:B------:R-:W-:Y:S08]  /*415d0*/  HMMA.1688.F32.TF32 R216, R228, R36, R216 ;  /* 0x00000024e4d8723c */ /* 0x000ff000000810d8 */
[C---:B------:R-:W-:Y:S08]  /*415e0*/  HMMA.1688.F32.TF32 R168, R172.reuse, R20, R168 ;  /* 0x00000014aca8723c */ /* 0x040ff000000810a8 */
[----:B------:R-:W-:Y:S01]  /*415f0*/  HMMA.1688.F32.TF32 R172, R172, R16, R224 ;  /* 0x00000010acac723c */ /* 0x000fe200000810e0 */
[----:B------:R-:W-:Y:S04]  /*41600*/  LDS R224, [R7+UR6+0x4280] ;  /* 0x0042800607e07984 */ /* 0x000fe80008000800 */
[----:B------:R-:W-:Y:S04]  /*41610*/  LDS R226, [R7+UR6+0x5280] ;  /* 0x0052800607e27984 */ /* 0x000fe80008000800 */
[----:B------:R-:W-:Y:S04]  /*41620*/  LDS R225, [R252+UR6+0x4280] ;  /* 0x00428006fce17984 */ /* 0x000fe80008000800 */
[----:B------:R-:W1:Y:S04]  /*41630*/  LDS R227, [R252+UR6+0x5280] ;  /* 0x00528006fce37984 */ /* 0x000e680008000800 */
[----:B------:R-:W-:Y:S04]  /*41640*/  STL [R1+0x3460], R216 ;  /* 0x003460d801007387 */ /* 0x000fe80000100800 */
[----:B------:R-:W-:Y:S04]  /*41650*/  STL [R1+0x345c], R217 ;  /* 0x00345cd901007387 */ /* 0x000fe80000100800 */
[----:B------:R-:W-:Y:S04]  /*41660*/  STL [R1+0x3458], R218 ;  /* 0x003458da01007387 */ /* 0x000fe80000100800 */
[----:B------:R-:W-:Y:S04]  /*41670*/  STL [R1+0x3454], R219 ;  /* 0x003454db01007387 */ /* 0x000fe80000100800 */
[----:B------:R-:W3:Y:S04]  /*41680*/  LDL.LU R84, [R1+0xc20] ;  /* 0x000c200001547983 */ /* 0x000ee80000300800 */
[----:B------:R-:W3:Y:S04]  /*41690*/  LDL.LU R85, [R1+0xc24] ;  /* 0x000c240001557983 */ /* 0x000ee80000300800 */
[----:B------:R-:W3:Y:S04]  /*416a0*/  LDL.LU R86, [R1+0xc28] ;  /* 0x000c280001567983 */ /* 0x000ee80000300800 */
[----:B------:R-:W3:Y:S01]  /*416b0*/  LDL.LU R87, [R1+0xc2c] ;  /* 0x000c2c0001577983 */ /* 0x000ee20000300800 */
[C---:B--2---:R-:W-:Y:S08]  /*416c0*/  HMMA.1688.F32.TF32 R220, R228.reuse, R32, R220 ;  /* 0x00000020e4dc723c */ /* 0x044ff000000810dc */
[C---:B----4-:R-:W-:Y:S11]  /*416d0*/  HMMA.1688.F32.TF32 R100, R228.reuse, R28, R96 ;  /* 0x0000001ce464723c */ /* 0x050ff60000081060 */
[----:B------:R-:W-:Y:S01]  /*416e0*/  STL [R1+0x346c], R220 ;  /* 0x00346cdc01007387 */ /* 0x000fe20000100800 */
[C---:B---3--:R-:W-:Y:S03]  /*416f0*/  HMMA.1688.F32.TF32 R96, R228.reuse, R24, R80 ;  /* 0x00000018e460723c */ /* 0x048fe60000081050 */
[----:B------:R-:W-:Y:S04]  /*41700*/  STL [R1+0x3468], R221 ;  /* 0x003468dd01007387 */ /* 0x000fe80000100800 */
[----:B------:R-:W-:Y:S04]  /*41710*/  STL [R1+0x3464], R222 ;  /* 0x003464de01007387 */ /* 0x000fe80000100800 */
[----:B------:R-:W-:Y:S04]  /*41720*/  STL [R1+0x3440], R223 ;  /* 0x003440df01007387 */ /* 0x000fe80000100800 */
[----:B------:R-:W2:Y:S04]  /*41730*/  LDL.LU R80, [R1+0xc10] ;  /* 0x000c100001507983 */ /* 0x000ea80000300800 */
[----:B------:R-:W-:Y:S04]  /*41740*/  STL.64 [R1+0xeb0], R100 ;  /* 0x000eb06401007387 */ /* 0x000fe80000100a00 */
[----:B------:R-:W-:Y:S04]  /*41750*/  STL.64 [R1+0xeb8], R102 ;  /* 0x000eb86601007387 */ /* 0x000fe80000100a00 */
[----:B------:R-:W-:Y:S04]  /*41760*/  STL.64 [R1+0xea0], R96 ;  /* 0x000ea06001007387 */ /* 0x000fe80000100a00 */
[----:B------:R3:W-:Y:S01]  /*41770*/  STL.64 [R1+0xea8], R98 ;  /* 0x000ea86201007387 */ /* 0x0007e20000100a00 */
[C---:B------:R-:W-:Y:S03]  /*41780*/  HMMA.1688.F32.TF32 R92, R228.reuse, R16, R92 ;  /* 0x00000010e45c723c */ /* 0x040fe6000008105c */
[----:B------:R-:W2:Y:S04]  /*41790*/  LDL.LU R81, [R1+0xc14] ;  /* 0x000c140001517983 */ /* 0x000ea80000300800 */
[----:B------:R-:W2:Y:S01]  /*417a0*/  LDL.LU R82, [R1+0xc18] ;  /* 0x000c180001527983 */ /* 0x000ea20000300800 */
[----:B---3--:R-:W-:Y:S03]  /*417b0*/  HMMA.1688.F32.TF32 R96, R228, R20, R76 ;  /* 0x00000014e460723c */ /* 0x008fe6000008104c */
[----:B------:R-:W2:Y:S04]  /*417c0*/  LDL.LU R83, [R1+0xc1c] ;  /* 0x000c1c0001537983 */ /* 0x000ea80000300800 */
[----:B------:R-:W3:-:S12]  /*417d0*/  LDL.LU R76, [R1+0xc00] ;  /* 0x000c0000014c7983 */ /* 0x000ed80000300800 */
[----:B------:R-:W-:Y:S04]  /*417e0*/  STL.64 [R1+0xe90], R96 ;  /* 0x000e906001007387 */ /* 0x000fe80000100a00 */
[----:B------:R1:W-:Y:S04]  /*417f0*/  STL.64 [R1+0xe98], R98 ;  /* 0x000e986201007387 */ /* 0x0003e80000100a00 */
[----:B------:R-:W3:Y:S04]  /*41800*/  LDL.LU R77, [R1+0xc04] ;  /* 0x000c0400014d7983 */ /* 0x000ee80000300800 */
[----:B------:R-:W3:Y:S04]  /*41810*/  LDL.LU R78, [R1+0xc08] ;  /* 0x000c0800014e7983 */ /* 0x000ee80000300800 */
[----:B------:R-:W3:Y:S01]  /*41820*/  LDL.LU R79, [R1+0xc0c] ;  /* 0x000c0c00014f7983 */ /* 0x000ee20000300800 */
[C---:B-1----:R-:W-:Y:S03]  /*41830*/  HMMA.1688.F32.TF32 R96, R224.reuse, R68, R88 ;  /* 0x00000044e060723c */ /* 0x042fe60000081058 */
[----:B------:R-:W-:Y:S04]  /*41840*/  STL.64 [R1+0x840], R92 ;  /* 0x0008405c01007387 */ /* 0x000fe80000100a00 */
[----:B------:R1:W-:Y:S01]  /*41850*/  STL.64 [R1+0x848], R94 ;  /* 0x0008485e01007387 */ /* 0x0003e20000100a00 */
[C---:B------:R-:W-:Y:S08]  /*41860*/  HMMA.1688.F32.TF32 R88, R224.reuse, R12, R236 ;  /* 0x0000000ce058723c */ /* 0x040ff000000810ec */
[C---:B-1----:R-:W-:Y:S03]  /*41870*/  HMMA.1688.F32.TF32 R92, R224.reuse, R64, R72 ;  /* 0x00000040e05c723c */ /* 0x042fe60000081048 */
[----:B------:R-:W-:Y:S04]  /*41880*/  STL.64 [R1+0xe80], R96 ;  /* 0x000e806001007387 */ /* 0x000fe80000100a00 */
[----:B------:R-:W-:Y:S04]  /*41890*/  STL.64 [R1+0xe88], R98 ;  /* 0x000e886201007387 */ /* 0x000fe80000100a00 */
[----:B------:R-:W4:Y:S08]  /*418a0*/  LDL.LU R72, [R1+0xbf0] ;  /* 0x000bf00001487983 */ /* 0x000f300000300800 */
[----:B------:R-:W-:Y:S04]  /*418b0*/  STL.64 [R1+0xe70], R92 ;  /* 0x000e705c01007387 */ /* 0x000fe80000100a00 */
[----:B------:R-:W-:Y:S04]  /*418c0*/  STL.64 [R1+0xe78], R94 ;  /* 0x000e785e01007387 */ /* 0x000fe80000100a00 */
[----:B------:R-:W-:Y:S04]  /*418d0*/  STL.64 [R1+0xe60], R88 ;  /* 0x000e605801007387 */ /* 0x000fe80000100a00 */
[----:B------:R-:W-:Y:S04]  /*418e0*/  STL.64 [R1+0xe68], R90 ;  /* 0x000e685a01007387 */ /* 0x000fe80000100a00 */
[----:B------:R-:W4:Y:S04]  /*418f0*/  LDL.LU R73, [R1+0xbf4] ;  /* 0x000bf40001497983 */ /* 0x000f280000300800 */
[----:B------:R-:W4:Y:S04]  /*41900*/  LDL.LU R74, [R1+0xbf8] ;  /* 0x000bf800014a7983 */ /* 0x000f280000300800 */
[----:B------:R-:W4:Y:S04]  /*41910*/  LDL.LU R75, [R1+0xbfc] ;  /* 0x000bfc00014b7983 */ /* 0x000f280000300800 */
[----:B------:R-:W4:Y:S04]  /*41920*/  LDL.LU R236, [R1+0xbd0] ;  /* 0x000bd00001ec7983 */ /* 0x000f280000300800 */
[----:B------:R-:W4:Y:S04]  /*41930*/  LDL.LU R237, [R1+0xbd4] ;  /* 0x000bd40001ed7983 */ /* 0x000f280000300800 */
[----:B------:R-:W4:Y:S04]  /*41940*/  LDL.LU R238, [R1+0xbd8] ;  /* 0x000bd80001ee7983 */ /* 0x000f280000300800 */
[----:B------:R-:W4:Y:S01]  /*41950*/  LDL.LU R239, [R1+0xbdc] ;  /* 0x000bdc0001ef7983 */ /* 0x000f220000300800 */
[----:B------:R-:W-:-:S15]  /*41960*/  HMMA.1688.F32.TF32 R84, R224, R8, R84 ;  /* 0x00000008e054723c */ /* 0x000fde0000081054 */
[----:B------:R-:W-:-:S04]  /*41970*/  NOP ;  /* 0x0000000000007918 */ /* 0x000fc80000000000 */
[----:B------:R-:W-:Y:S02]  /*41980*/  IMAD.MOV.U32 R220, RZ, RZ, R84 ;  /* 0x000000ffffdc7224 */ /* 0x000fe400078e0054 */
[----:B------:R-:W-:Y:S02]  /*41990*/  IMAD.MOV.U32 R221, RZ, RZ, R85 ;  /* 0x000000ffffdd7224 */ /* 0x000fe400078e0055 */
[----:B------:R-:W-:Y:S02]  /*419a0*/  IMAD.MOV.U32 R222, RZ, RZ, R86 ;  /* 0x000000ffffde7224 */ /* 0x000fe400078e0056 */
[----:B------:R-:W-:-:S05]  /*419b0*/  IMAD.MOV.U32 R216, RZ, RZ, R87 ;  /* 0x000000ffffd87224 */ /* 0x000fca00078e0057 */
[----:B------:R1:W-:Y:S04]  /*419c0*/  STL [R1+0x347c], R216 ;  /* 0x00347cd801007387 */ /* 0x0003e80000100800 */
[----:B------:R1:W-:Y:S04]  /*419d0*/  STL [R1+0x3478], R222 ;  /* 0x003478de01007387 */ /* 0x0003e80000100800 */
[----:B------:R-:W-:Y:S04]  /*419e0*/  STL [R1+0x3474], R221 ;  /* 0x003474dd01007387 */ /* 0x000fe80000100800 */
[----:B------:R1:W-:Y:S01]  /*419f0*/  STL [R1+0x3470], R220 ;  /* 0x003470dc01007387 */ /* 0x0003e20000100800 */
[----:B--2---:R-:W-:Y:S03]  /*41a00*/  HMMA.1688.F32.TF32 R84, R224, R60, R80 ;  /* 0x0000003ce054723c */ /* 0x004fe60000081050 */
[----:B------:R-:W2:-:S15]  /*41a10*/  LDL.LU R80, [R1+0xbc0] ;  /* 0x000bc00001507983 */ /* 0x000e9e0000300800 */
[----:B------:R-:W-:Y:S01]  /*41a20*/  NOP ;  /* 0x0000000000007918 */ /* 0x000fe20000000000 */
[----:B------:R-:W-:Y:S04]  /*41a30*/  STL.64 [R1+0xe40], R84 ;  /* 0x000e405401007387 */ /* 0x000fe80000100a00 */
[----:B------:R4:W-:Y:S04]  /*41a40*/  STL.64 [R1+0xe48], R86 ;  /* 0x000e485601007387 */ /* 0x0009e80000100a00 */
[----:B------:R-:W2:Y:S04]  /*41a50*/  LDL.LU R81, [R1+0xbc4] ;  /* 0x000bc40001517983 */ /* 0x000ea80000300800 */
[----:B------:R-:W2:Y:S01]  /*41a60*/  LDL.LU R82, [R1+0xbc8] ;  /* 0x000bc80001527983 */ /* 0x000ea20000300800 */
[----:B---3--:R-:W-:Y:S03]  /*41a70*/  HMMA.1688.F32.TF32 R76, R224, R56, R76 ;  /* 0x00000038e04c723c */ /* 0x008fe6000008104c */
[----:B------:R-:W2:-:S15]  /*41a80*/  LDL.LU R83, [R1+0xbcc] ;  /* 0x000bcc0001537983 */ /* 0x000e9e0000300800 */
[----:B------:R-:W-:Y:S01]  /*41a90*/  NOP ;  /* 0x0000000000007918 */ /* 0x000fe20000000000 */
[----:B-1----:R-:W-:Y:S01]  /*41aa0*/  IMAD.MOV.U32 R216, RZ, RZ, R76 ;  /* 0x000000ffffd87224 */ /* 0x002fe200078e004c */
[----:B------:R-:W-:Y:S01]  /*41ab0*/  MOV R222, R77 ;  /* 0x0000004d00de7202 */ /* 0x000fe20000000f00 */
[----:B------:R-:W-:Y:S01]  /*41ac0*/  IMAD.MOV.U32 R220, RZ, RZ, R79 ;  /* 0x000000ffffdc7224 */ /* 0x000fe200078e004f */
[----:B------:R-:W3:Y:S01]  /*41ad0*/  LDL.LU R76, [R1+0xbb0] ;  /* 0x000bb000014c7983 */ /* 0x000ee20000300800 */
[----:B------:R-:W-:-:S03]  /*41ae0*/  IMAD.MOV.U32 R221, RZ, RZ, R78 ;  /* 0x000000ffffdd7224 */ /* 0x000fc600078e004e */
[----:B------:R-:W3:Y:S04]  /*41af0*/  LDL.LU R77, [R1+0xbb4] ;  /* 0x000bb400014d7983 */ /* 0x000ee80000300800 */
[----:B------:R-:W3:Y:S04]  /*41b00*/  LDL.LU R78, [R1+0xbb8] ;  /* 0x000bb800014e7983 */ /* 0x000ee80000300800 */
[----:B------:R-:W3:Y:S04]  /*41b10*/  LDL.LU R79, [R1+0xbbc] ;  /* 0x000bbc00014f7983 */ /* 0x000ee80000300800 */
[----:B------:R-:W-:Y:S04]  /*41b20*/  STL [R1+0x348c], R220 ;  /* 0x00348cdc01007387 */ /* 0x000fe80000100800 */
[----:B------:R-:W-:Y:S04]  /*41b30*/  STL [R1+0x3488], R221 ;  /* 0x003488dd01007387 */ /* 0x000fe80000100800 */
[----:B------:R-:W-:Y:S01]  /*41b40*/  STL [R1+0x3484], R216 ;  /* 0x003484d801007387 */ /* 0x000fe20000100800 */
[----:B----4-:R-:W-:Y:S03]  /*41b50*/  HMMA.1688.F32.TF32 R84, R224, R52, R72 ;  /* 0x00000034e054723c */ /* 0x010fe60000081048 */
[----:B------:R-:W-:Y:S04]  /*41b60*/  STL [R1+0x3480], R222 ;  /* 0x003480de01007387 */ /* 0x000fe80000100800 */
[----:B------:R-:W4:-:S12]  /*41b70*/  LDL.LU R72, [R1+0xba0] ;  /* 0x000ba00001487983 */ /* 0x000f180000300800 */
[----:B------:R-:W-:Y:S04]  /*41b80*/  STL.64 [R1+0xe20], R84 ;  /* 0x000e205401007387 */ /* 0x000fe80000100a00 */
[----:B------:R1:W-:Y:S04]  /*41b90*/  STL.64 [R1+0xe28], R86 ;  /* 0x000e285601007387 */ /* 0x0003e80000100a00 */
[----:B------:R-:W4:Y:S04]  /*41ba0*/  LDL.LU R73, [R1+0xba4] ;  /* 0x000ba40001497983 */ /* 0x000f280000300800 */
[----:B------:R-:W4:Y:S04]  /*41bb0*/  LDL.LU R74, [R1+0xba8] ;  /* 0x000ba800014a7983 */ /* 0x000f280000300800 */
[----:B------:R-:W4:Y:S01]  /*41bc0*/  LDL.LU R75, [R1+0xbac] ;  /* 0x000bac00014b7983 */ /* 0x000f220000300800 */
[----:B-1----:R-:W-:Y:S03]  /*41bd0*/  HMMA.1688.F32.TF32 R84, R224, R48, R236 ;  /* 0x00000030e054723c */ /* 0x002fe600000810ec */
[----:B------:R-:W4:Y:S04]  /*41be0*/  LDL.LU R236, [R1+0xb90] ;  /* 0x000b900001ec7983 */ /* 0x000f280000300800 */
[----:B------:R-:W4:Y:S04]  /*41bf0*/  LDL.LU R237, [R1+0xb94] ;  /* 0x000b940001ed7983 */ /* 0x000f280000300800 */
[----:B------:R-:W4:Y:S04]  /*41c00*/  LDL.LU R238, [R1+0xb98] ;  /* 0x000b980001ee7983 */ /* 0x000f280000300800 */
[----:B------:R-:W4:Y:S04]  /*41c10*/  LDL.LU R239, [R1+0xb9c] ;  /* 0x000b9c0001ef7983 */ /* 0x000f280000300800 */
[----:B------:R-:W-:-:S02]  /*41c20*/  IMAD.MOV.U32 R212, RZ, RZ, R87 ;  /* 0x000000ffffd47224 */ /* 0x000fc400078e0057 */
[----:B------:R-:W-:Y:S02]  /*41c30*/  IMAD.MOV.U32 R219, RZ, RZ, R86 ;  /* 0x000000ffffdb7224 */ /* 0x000fe400078e0056 */
[----:B------:R-:W-:Y:S02]  /*41c40*/  IMAD.MOV.U32 R218, RZ, RZ, R85 ;  /* 0x000000ffffda7224 */ /* 0x000fe400078e0055 */
[----:B------:R-:W-:Y:S01]  /*41c50*/  IMAD.MOV.U32 R217, RZ, RZ, R84 ;  /* 0x000000ffffd97224 */ /* 0x000fe200078e0054 */
[----:B------:R-:W-:Y:S04]  /*41c60*/  STL [R1+0x349c], R212 ;  /* 0x00349cd401007387 */ /* 0x000fe80000100800 */
[----:B------:R-:W-:Y:S04]  /*41c70*/  STL [R1+0x3498], R219 ;  /* 0x003498db01007387 */ /* 0x000fe80000100800 */
[----:B------:R-:W-:Y:S04]  /*41c80*/  STL [R1+0x3494], R218 ;  /* 0x003494da01007387 */ /* 0x000fe80000100800 */
[----:B------:R1:W-:Y:S01]  /*41c90*/  STL [R1+0x3490], R217 ;  /* 0x003490d901007387 */ /* 0x0003e20000100800 */
[----:B--2---:R-:W-:-:S15]  /*41ca0*/  HMMA.1688.F32.TF32 R80, R224, R44, R80 ;  /* 0x0000002ce050723c */ /* 0x004fde0000081050 */
[----:B------:R-:W-:-:S04]  /*41cb0*/  NOP ;  /* 0x0000000000007918 */ /* 0x000fc80000000000 */
[----:B------:R-:W-:Y:S02]  /*41cc0*/  IMAD.MOV.U32 R222, RZ, RZ, R83 ;  /* 0x000000ffffde7224 */ /* 0x000fe400078e0053 */
[----:B------:R-:W-:Y:S02]  /*41cd0*/  IMAD.MOV.U32 R216, RZ, RZ, R82 ;  /* 0x000000ffffd87224 */ /* 0x000fe400078e0052 */
[----:B------:R-:W-:Y:S01]  /*41ce0*/  IMAD.MOV.U32 R220, RZ, RZ, R80 ;  /* 0x000000ffffdc7224 */ /* 0x000fe200078e0050 */
[----:B---3--:R-:W-:Y:S01]  /*41cf0*/  HMMA.1688.F32.TF32 R76, R224, R40, R76 ;  /* 0x00000028e04c723c */ /* 0x008fe2000008104c */
[----:B------:R-:W-:Y:S01]  /*41d00*/  IMAD.MOV.U32 R221, RZ, RZ, R81 ;  /* 0x000000ffffdd7224 */ /* 0x000fe200078e0051 */
[----:B------:R2:W-:Y:S04]  /*41d10*/  STL [R1+0x34ac], R222 ;  /* 0x0034acde01007387 */ /* 0x0005e80000100800 */
[----:B------:R3:W-:Y:S04]  /*41d20*/  STL [R1+0x34a8], R216 ;  /* 0x0034a8d801007387 */ /* 0x0007e80000100800 */
[----:B------:R2:W-:Y:S04]  /*41d30*/  STL [R1+0x34a4], R220 ;  /* 0x0034a4dc01007387 */ /* 0x0005e80000100800 */
[----:B------:R2:W-:Y:S05]  /*41d40*/  STL [R1+0x34a0], R221 ;  /* 0x0034a0dd01007387 */ /* 0x0005ea0000100800 */
[----:B-1----:R-:W-:-:S02]  /*41d50*/  IMAD.MOV.U32 R217, RZ, RZ, R79 ;  /* 0x000000ffffd97224 */ /* 0x002fc400078e004f */
[----:B------:R-:W-:Y:S02]  /*41d60*/  IMAD.MOV.U32 R218, RZ, RZ, R78 ;  /* 0x000000ffffda7224 */ /* 0x000fe400078e004e */
[----:B------:R-:W-:Y:S02]  /*41d70*/  IMAD.MOV.U32 R212, RZ, RZ, R76 ;  /* 0x000000ffffd47224 */ /* 0x000fe400078e004c */
[----:B------:R-:W-:Y:S01]  /*41d80*/  IMAD.MOV.U32 R219, RZ, RZ, R77 ;  /* 0x000000ffffdb7224 */ /* 0x000fe200078e004d */
[----:B------:R-:W-:Y:S04]  /*41d90*/  STL [R1+0x34bc], R217 ;  /* 0x0034bcd901007387 */ /* 0x000fe80000100800 */
[----:B------:R-:W-:Y:S04]  /*41da0*/  STL [R1+0x34b8], R218 ;  /* 0x0034b8da01007387 */ /* 0x000fe80000100800 */
[----:B------:R-:W-:Y:S01]  /*41db0*/  STL [R1+0x34b4], R212 ;  /* 0x0034b4d401007387 */ /* 0x000fe20000100800 */
[----:B----4-:R-:W-:Y:S03]  /*41dc0*/  HMMA.1688.F32.TF32 R72, R224, R36, R72 ;  /* 0x00000024e048723c */ /* 0x010fe60000081048 */
[----:B------:R-:W-:-:S15]  /*41dd0*/  STL [R1+0x34b0], R219 ;  /* 0x0034b0db01007387 */ /* 0x000fde0000100800 */
[----:B------:R-:W-:Y:S01]  /*41de0*/  NOP ;  /* 0x0000000000007918 */ /* 0x000fe20000000000 */
[----:B--2---:R-:W-:Y:S01]  /*41df0*/  MOV R222, R72 ;  /* 0x0000004800de7202 */ /* 0x004fe20000000f00 */
[----:B---3--:R-:W-:Y:S02]  /*41e00*/  IMAD.MOV.U32 R216, RZ, RZ, R73 ;  /* 0x000000ffffd87224 */ /* 0x008fe400078e0049 */
[----:B------:R-:W-:Y:S02]  /*41e10*/  IMAD.MOV.U32 R220, RZ, RZ, R74 ;  /* 0x000000ffffdc7224 */ /* 0x000fe400078e004a */
[----:B------:R-:W-:Y:S02]  /*41e20*/  IMAD.MOV.U32 R221, RZ, RZ, R75 ;  /* 0x000000ffffdd7224 */ /* 0x000fe400078e004b */
[----:B------:R-:W-:Y:S03]  /*41e30*/  HMMA.1688.F32.TF32 R72, R224, R32, R236 ;  /* 0x00000020e048723c */ /* 0x000fe600000810ec */
[----:B------:R-:W-:Y:S04]  /*41e40*/  STL [R1+0x34cc], R221 ;  /* 0x0034ccdd01007387 */ /* 0x000fe80000100800 */
[----:B------:R-:W-:Y:S04]  /*41e50*/  STL [R1+0x34c8], R220 ;  /* 0x0034c8dc01007387 */ /* 0x000fe80000100800 */
[----:B------:R-:W-:Y:S04]  /*41e60*/  STL [R1+0x34c4], R222 ;  /* 0x0034c4de01007387 */ /* 0x000fe80000100800 */
[----:B------:R-:W-:Y:S04]  /*41e70*/  STL [R1+0x34c0], R216 ;  /* 0x0034c0d801007387 */ /* 0x000fe80000100800 */
[----:B------:R-:W2:Y:S01]  /*41e80*/  LDL.LU R236, [R1+0xad0] ;  /* 0x000ad00001ec7983 */ /* 0x000ea20000300800 */
[----:B------:R-:W-:-:S03]  /*41e90*/  IMAD.MOV.U32 R213, RZ, RZ, R72 ;  /* 0x000000ffffd57224 */ /* 0x000fc600078e0048 */
[----:B------:R-:W2:Y:S01]  /*41ea0*/  LDL.LU R237, [R1+0xad4] ;  /* 0x000ad40001ed7983 */ /* 0x000ea20000300800 */
[----:B------:R-:W-:-:S03]  /*41eb0*/  IMAD.MOV.U32 R214, RZ, RZ, R73 ;  /* 0x000000ffffd67224 */ /* 0x000fc600078e0049 */
[----:B------:R-:W2:Y:S01]  /*41ec0*/  LDL.LU R238, [R1+0xad8] ;  /* 0x000ad80001ee7983 */ /* 0x000ea20000300800 */
[----:B------:R-:W-:-:S03]  /*41ed0*/  IMAD.MOV.U32 R215, RZ, RZ, R74 ;  /* 0x000000ffffd77224 */ /* 0x000fc600078e004a */
[----:B------:R-:W2:Y:S01]  /*41ee0*/  LDL.LU R239, [R1+0xadc] ;  /* 0x000adc0001ef7983 */ /* 0x000ea20000300800 */
[----:B------:R-:W-:-:S03]  /*41ef0*/  IMAD.MOV.U32 R223, RZ, RZ, R75 ;  /* 0x000000ffffdf7224 */ /* 0x000fc600078e004b */
        /* <DEDUP_REMOVED lines=48> */
[C---:B------:R-:W-:Y:S08]  /*42200*/  HMMA.1688.F32.TF32 R176, R228.reuse, R68, R176 ;  /* 0x00000044e4b0723c */ /* 0x040ff000000810b0 */
        /* <DEDUP_REMOVED lines=10> */
[----:B------:R-:W4:Y:S04]  /*422b0*/  LDS R231, [R6+UR6+0x5300] ;  /* 0x0053000606e77984 */ /* 0x000f280008000800 */
[----:B------:R1:W-:Y:S04]  /*422c0*/  STL [R1+0x34dc], R223 ;  /* 0x0034dcdf01007387 */ /* 0x0003e80000100800 */
[----:B------:R1:W-:Y:S04]  /*422d0*/  STL [R1+0x34d8], R215 ;  /* 0x0034d8d701007387 */ /* 0x0003e80000100800 */
[----:B------:R1:W-:Y:S04]  /*422e0*/  STL [R1+0x34d4], R214 ;  /* 0x0034d4d601007387 */ /* 0x0003e80000100800 */
[----:B------:R1:W-:Y:S01]  /*422f0*/  STL [R1+0x34d0], R213 ;  /* 0x0034d0d501007387 */ /* 0x0003e20000100800 */
[C---:B--2---:R-:W-:Y:S08]  /*42300*/  HMMA.1688.F32.TF32 R108, R224.reuse, R20, R108 ;  /* 0x00000014e06c723c */ /* 0x044ff0000008106c */
[----:B---3--:R-:W-:Y:S11]  /*42310*/  HMMA.1688.F32.TF32 R104, R224, R16, R104 ;  /* 0x00000010e068723c */ /* 0x008ff60000081068 */
[----:B-1----:R-:W-:-:S02]  /*42320*/  IMAD.MOV.U32 R223, RZ, RZ, R108 ;  /* 0x000000ffffdf7224 */ /* 0x002fc400078e006c */
[----:B------:R-:W-:Y:S02]  /*42330*/  IMAD.MOV.U32 R215, RZ, RZ, R109 ;  /* 0x000000ffffd77224 */ /* 0x000fe400078e006d */
[----:B------:R-:W-:Y:S02]  /*42340*/  IMAD.MOV.U32 R214, RZ, RZ, R110 ;  /* 0x000000ffffd67224 */ /* 0x000fe400078e006e */
[----:B------:R-:W-:Y:S02]  /*42350*/  IMAD.MOV.U32 R213, RZ, RZ, R111 ;  /* 0x000000ffffd57224 */ /* 0x000fe400078e006f */
[C---:B----4-:R-:W-:Y:S01]  /*42360*/  HMMA.1688.F32.TF32 R108, R228.reuse, R68, R100 ;  /* 0x00000044e46c723c */ /* 0x050fe20000081064 */
[----:B------:R-:W-:Y:S04]  /*42370*/  STL.64 [R1+0x940], R104 ;  /* 0x0009406801007387 */ /* 0x000fe80000100a00 */
[----:B------:R1:W-:Y:S03]  /*42380*/  STL.64 [R1+0x948], R106 ;  /* 0x0009486a01007387 */ /* 0x0003e60000100a00 */
[C---:B------:R-:W-:Y:S08]  /*42390*/  HMMA.1688.F32.TF32 R100, R228.reuse, R12, R92 ;  /* 0x0000000ce464723c */ /* 0x040ff0000008105c */
[C---:B-1----:R-:W-:Y:S08]  /*423a0*/  HMMA.1688.F32.TF32 R104, R228.reuse, R64, R96 ;  /* 0x00000040e468723c */ /* 0x042ff00000081060 */
        /* <DEDUP_REMOVED lines=32> */
[----:B------:R-:W3:Y:S01]  /*425b0*/  LDL.LU R80, [R1+0x1740] ;  /* 0x0017400001507983 */ /* 0x000ee20000300800 */
[----:B------:R-:W-:Y:S03]  /*425c0*/  HMMA.1688.F32.TF32 R112, R224, R24, R112 ;  /* 0x00000018e070723c */ /* 0x000fe60000081070 */
        /* <DEDUP_REMOVED lines=19> */
[----:B------:R-:W-:-:S03]  /*42700*/  IMAD.MOV.U32 R221, RZ, RZ, R112 ;  /* 0x000000ffffdd7224 */ /* 0x000fc600078e0070 */
[----:B------:R-:W2:Y:S01]  /*42710*/  LDL.LU R108, [R1+0x17b0] ;  /* 0x0017b000016c7983 */ /* 0x000ea20000300800 */
[----:B------:R-:W-:-:S03]  /*42720*/  IMAD.MOV.U32 R220, RZ, RZ, R113 ;  /* 0x000000ffffdc7224 */ /* 0x000fc600078e0071 */
[----:B------:R-:W2:Y:S01]  /*42730*/  LDL.LU R109, [R1+0x17b4] ;  /* 0x0017b400016d7983 */ /* 0x000ea20000300800 */
[----:B------:R-:W-:-:S03]  /*42740*/  IMAD.MOV.U32 R222, RZ, RZ, R114 ;  /* 0x000000ffffde7224 */ /* 0x000fc600078e0072 */
[----:B------:R-:W2:Y:S01]  /*42750*/  LDL.LU R110, [R1+0x17b8] ;  /* 0x0017b800016e7983 */ /* 0x000ea20000300800 */
[----:B------:R-:W-:-:S03]  /*42760*/  MOV R216, R115 ;  /* 0x0000007300d87202 */ /* 0x000fc60000000f00 */
        /* <DEDUP_REMOVED lines=75> */
[C---:B------:R-:W-:Y:S11]  /*42c20*/  HMMA.1688.F32.TF32 R144, R228.reuse, R32, R144 ;  /* 0x00000020e490723c */ /* 0x040ff60000081090 */
        /* <DEDUP_REMOVED lines=16> */
[----:B------:R-:W-:Y:S04]  /*42d30*/  LDS R230, [R0+UR6+0x5380] ;  /* 0x0053800600e67984 */ /* 0x000fe80008000800 */
[----:B------:R-:W-:Y:S04]  /*42d40*/  LDS R229, [R6+UR6+0x4380] ;  /* 0x0043800606e57984 */ /* 0x000fe80008000800 */
[----:B------:R-:W2:Y:S01]  /*42d50*/  LDS R231, [R6+UR6+0x5380] ;  /* 0x0053800606e77984 */ /* 0x000ea20008000800 */
[C---:B-1----:R-:W-:Y:S03]  /*42d60*/  HMMA.1688.F32.TF32 R128, R224.reuse, R68, R232 ;  /* 0x00000044e080723c */ /* 0x042fe600000810e8 */
[----:B------:R-:W-:Y:S04]  /*42d70*/  LDS R232, [R7+UR6+0x4380] ;  /* 0x0043800607e87984 */ /* 0x000fe80008000800 */
[----:B------:R-:W-:Y:S04]  /*42d80*/  LDS R234, [R7+UR6+0x5380] ;  /* 0x0053800607ea7984 */ /* 0x000fe80008000800 */
[----:B------:R-:W-:Y:S04]  /*42d90*/  LDS R233, [R252+UR6+0x4380] ;  /* 0x00438006fce97984 */ /* 0x000fe80008000800 */
[----:B------:R-:W1:Y:S04]  /*42da0*/  LDS R235, [R252+UR6+0x5380] ;  /* 0x00538006fceb7984 */ /* 0x000e680008000800 */
[----:B------:R-:W-:Y:S04]  /*42db0*/  STL.64 [R1+0xca0], R128 ;  /* 0x000ca08001007387 */ /* 0x000fe80000100a00 */
[----:B------:R3:W-:Y:S02]  /*42dc0*/  STL.64 [R1+0xca8], R130 ;  /* 0x000ca88201007387 */ /* 0x0007e40000100a00 */
[C---:B---3--:R-:W-:Y:S08]  /*42dd0*/  HMMA.1688.F32.TF32 R128, R224.reuse, R64, R124 ;  /* 0x00000040e080723c */ /* 0x048ff0000008107c */
        /* <DEDUP_REMOVED lines=40> */
[----:B------:R-:W-:Y:S04]  /*43060*/  LDS R224, [R0+UR6+0x6000] ;  /* 0x0060000600e07984 */ /* 0x000fe80008000800 */
[----:B---3--:R-:W3:Y:S04]  /*43070*/  LDL.LU R80, [R1+0x960] ;  /* 0x0009600001507983 */ /* 0x008ee80000300800 */
[----:B------:R-:W-:Y:S04]  /*43080*/  STL.64 [R1+0xee0], R76 ;  /* 0x000ee04c01007387 */ /* 0x000fe80000100a00 */
[----:B------:R-:W-:Y:S04]  /*43090*/  STL.64 [R1+0xee8], R78 ;  /* 0x000ee84e01007387 */ /* 0x000fe80000100a00 */
[----:B------:R1:W-:Y:S04]  /*430a0*/  STL.64 [R1+0xc90], R72 ;  /* 0x000c904801007387 */ /* 0x0003e80000100a00 */
[----:B------:R1:W-:Y:S04]  /*430b0*/  STL.64 [R1+0xc98], R74 ;  /* 0x000c984a01007387 */ /* 0x0003e80000100a00 */
        /* <DEDUP_REMOVED lines=61> */
[----:B------:R-:W1:Y:S01]  /*43490*/  LDS R227, [R6+UR6+0x7000] ;  /* 0x0070000606e37984 */ /* 0x000e620008000800 */
[C---:B--2---:R-:W-:Y:S08]  /*434a0*/  HMMA.1688.F32.TF32 R128, R228.reuse, R64, R120 ;  /* 0x00000040e480723c */ /* 0x044ff00000081078 */
[C---:B------:R-:W-:Y:S08]  /*434b0*/  HMMA.1688.F32.TF32 R120, R228.reuse, R8, R236 ;  /* 0x00000008e478723c */ /* 0x040ff000000810ec */
[C---:B---3--:R-:W-:Y:S08]  /*434c0*/  HMMA.1688.F32.TF32 R132, R228.reuse, R68, R124 ;  /* 0x00000044e484723c */ /* 0x048ff0000008107c */
[C---:B----4-:R-:W-:Y:S11]  /*434d0*/  HMMA.1688.F32.TF32 R124, R228.reuse, R12, R88 ;  /* 0x0000000ce47c723c */ /* 0x050ff60000081058 */
[----:B------:R-:W-:Y:S04]  /*434e0*/  STL.64 [R1+0xc80], R132 ;  /* 0x000c808401007387 */ /* 0x000fe80000100a00 */
[----:B------:R-:W-:Y:S04]  /*434f0*/  STL.64 [R1+0xc88], R134 ;  /* 0x000c888601007387 */ /* 0x000fe80000100a00 */
[----:B------:R-:W-:Y:S04]  /*43500*/  STL.64 [R1+0xc70], R128 ;  /* 0x000c708001007387 */ /* 0x000fe80000100a00 */
[----:B------:R-:W-:Y:S04]  /*43510*/  STL.64 [R1+0xc78], R130 ;  /* 0x000c788201007387 */ /* 0x000fe80000100a00 */
[----:B------:R-:W2:Y:S04]  /*43520*/  LDL.LU R88, [R1+0x930] ;  /* 0x0009300001587983 */ /* 0x000ea80000300800 */
[----:B------:R-:W-:Y:S04]  /*43530*/  STL.64 [R1+0xc60], R124 ;  /* 0x000c607c01007387 */ /* 0x000fe80000100a00 */
[----:B------:R-:W-:Y:S04]  /*43540*/  STL.64 [R1+0xc68], R126 ;  /* 0x000c687e01007387 */ /* 0x000fe80000100a00 */
[----:B------:R-:W-:Y:S04]  /*43550*/  STL.64 [R1+0xc50], R120 ;  /* 0x000c507801007387 */ /* 0x000fe80000100a00 */
[----:B------:R3:W-:Y:S04]  /*43560*/  STL.64 [R1+0xc58], R122 ;  /* 0x000c587a01007387 */ /* 0x0007e80000100a00 */
[----:B------:R-:W2:Y:S04]  /*43570*/  LDL.LU R89, [R1+0x934] ;  /* 0x0009340001597983 */ /* 0x000ea80000300800 */
[----:B------:R-:W2:Y:S04]  /*43580*/  LDL.LU R90, [R1+0x938] ;  /* 0x00093800015a7983 */ /* 0x000ea80000300800 */
[----:B------:R-:W2:Y:S04]  /*43590*/  LDL.LU R91, [R1+0x93c] ;  /* 0x00093c00015b7983 */ /* 0x000ea80000300800 */
[----:B------:R-:W4:Y:S04]  /*435a0*/  LDL.LU R236, [R1+0x920] ;  /* 0x0009200001ec7983 */ /* 0x000f280000300800 */
[----:B------:R-:W4:Y:S04]  /*435b0*/  LDL.LU R237, [R1+0x924] ;  /* 0x0009240001ed7983 */ /* 0x000f280000300800 */
[----:B------:R-:W4:Y:S04]  /*435c0*/  LDL.LU R238, [R1+0x928] ;  /* 0x0009280001ee7983 */ /* 0x000f280000300800 */
[----:B------:R-:W4:Y:S01]  /*435d0*/  LDL.LU R239, [R1+0x92c] ;  /* 0x00092c0001ef7983 */ /* 0x000f220000300800 */
[C---:B---3--:R-:W-:Y:S08]  /*435e0*/  HMMA.1688.F32.TF32 R120, R228.reuse, R60, R116 ;  /* 0x0000003ce478723c */ /* 0x048ff00000081074 */
[C---:B------:R-:W-:Y:S08]  /*435f0*/  HMMA.1688.F32.TF32 R116, R228.reuse, R56, R112 ;  /* 0x00000038e474723c */ /* 0x040ff00000081070 */
[C---:B------:R-:W-:Y:S03]  /*43600*/  HMMA.1688.F32.TF32 R112, R228.reuse, R52, R72 ;  /* 0x00000034e470723c */ /* 0x040fe60000081048 */
[----:B------:R-:W-:Y:S04]  /*43610*/  STL.64 [R1+0xc40], R120 ;  /* 0x000c407801007387 */ /* 0x000fe80000100a00 */
[----:B------:R-:W-:Y:S04]  /*43620*/  STL.64 [R1+0xc48], R122 ;  /* 0x000c487a01007387 */ /* 0x000fe80000100a00 */
[----:B------:R-:W3:Y:S04]  /*43630*/  LDL.LU R72, [R1+0x910] ;  /* 0x0009100001487983 */ /* 0x000ee80000300800 */
[----:B------:R-:W-:Y:S04]  /*43640*/  STL.64 [R1+0xc30], R116 ;  /* 0x000c307401007387 */ /* 0x000fe80000100a00 */
[----:B------:R-:W-:Y:S04]  /*43650*/  STL.64 [R1+0xc38], R118 ;  /* 0x000c387601007387 */ /* 0x000fe80000100a00 */
[----:B------:R-:W-:Y:S04]  /*43660*/  STL.64 [R1+0xc20], R112 ;  /* 0x000c207001007387 */ /* 0x000fe80000100a00 */
[----:B------:R1:W-:Y:S01]  /*43670*/  STL.64 [R1+0xc28], R114 ;  /* 0x000c287201007387 */ /* 0x0003e20000100a00 */
[C---:B------:R-:W-:Y:S03]  /*43680*/  HMMA.1688.F32.TF32 R92, R228.reuse, R28, R92 ;  /* 0x0000001ce45c723c */ /* 0x040fe6000008105c */
[----:B------:R-:W3:Y:S04]  /*43690*/  LDL.LU R73, [R1+0x914] ;  /* 0x0009140001497983 */ /* 0x000ee80000300800 */
[----:B------:R-:W3:Y:S01]  /*436a0*/  LDL.LU R74, [R1+0x918] ;  /* 0x00091800014a7983 */ /* 0x000ee20000300800 */
[C---:B-1----:R-:W-:Y:S03]  /*436b0*/  HMMA.1688.F32.TF32 R112, R228.reuse, R48, R108 ;  /* 0x00000030e470723c */ /* 0x042fe6000008106c */
[----:B------:R-:W3:Y:S05]  /*436c0*/  LDL.LU R75, [R1+0x91c] ;  /* 0x00091c00014b7983 */ /* 0x000eea0000300800 */
[C---:B------:R-:W-:Y:S08]  /*436d0*/  HMMA.1688.F32.TF32 R108, R228.reuse, R44, R104 ;  /* 0x0000002ce46c723c */ /* 0x040ff00000081068 */
[C---:B------:R-:W-:Y:S08]  /*436e0*/  HMMA.1688.F32.TF32 R104, R228.reuse, R40, R100 ;  /* 0x00000028e468723c */ /* 0x040ff00000081064 */
[C---:B------:R-:W-:Y:S08]  /*436f0*/  HMMA.1688.F32.TF32 R100, R228.reuse, R36, R96 ;  /* 0x00000024e464723c */ /* 0x040ff00000081060 */
        /* <DEDUP_REMOVED lines=9> */
[----:B------:R-:W3:Y:S04]  /*43790*/  LDL.LU R84, [R1+0x900] ;  /* 0x0009000001547983 */ /* 0x000ee80000300800 */
[----:B------:R-:W-:Y:S04]  /*437a0*/  STL.64 [R1+0xbe0], R100 ;  /* 0x000be06401007387 */ /* 0x000fe80000100a00 */
[----:B------:R-:W-:Y:S04]  /*437b0*/  STL.64 [R1+0xbe8], R102 ;  /* 0x000be86601007387 */ /* 0x000fe80000100a00 */
[----:B------:R-:W-:Y:S04]  /*437c0*/  STL.64 [R1+0xbd0], R96 ;  /* 0x000bd06001007387 */ /* 0x000fe80000100a00 */
[----:B------:R-:W-:Y:S04]  /*437d0*/  STL.64 [R1+0xbd8], R98 ;  /* 0x000bd86201007387 */ /* 0x000fe80000100a00 */
[----:B------:R-:W3:Y:S04]  /*437e0*/  LDL.LU R85, [R1+0x904] ;  /* 0x0009040001557983 */ /* 0x000ee80000300800 */
[----:B------:R-:W3:Y:S04]  /*437f0*/  LDL.LU R86, [R1+0x908] ;  /* 0x0009080001567983 */ /* 0x000ee80000300800 */
[----:B------:R-:W3:Y:S04]  /*43800*/  LDL.LU R87, [R1+0x90c] ;  /* 0x00090c0001577983 */ /* 0x000ee80000300800 */
[----:B------:R-:W-:Y:S04]  /*43810*/  STL.64 [R1+0xbc0], R92 ;  /* 0x000bc05c01007387 */ /* 0x000fe80000100a00 */
[----:B------:R-:W-:Y:S04]  /*43820*/  STL.64 [R1+0xbc8], R94 ;  /* 0x000bc85e01007387 */ /* 0x000fe80000100a00 */
[----:B------:R-:W-:Y:S04]  /*43830*/  STL.64 [R1+0xba0], R76 ;  /* 0x000ba04c01007387 */ /* 0x000fe80000100a00 */
[----:B------:R1:W-:Y:S04]  /*43840*/  STL.64 [R1+0xbb0], R80 ;  /* 0x000bb05001007387 */ /* 0x0003e80000100a00 */
[----:B------:R1:W-:Y:S04]  /*43850*/  STL.64 [R1+0xbb8], R82 ;  /* 0x000bb85201007387 */ /* 0x0003e80000100a00 */
[----:B------:R1:W-:Y:S04]  /*43860*/  STL [R1+0xba8], R78 ;  /* 0x000ba84e01007387 */ /* 0x0003e80000100800 */
[----:B-1----:R-:W3:Y:S04]  /*43870*/  LDL.LU R80, [R1+0x8f0] ;  /* 0x0008f00001507983 */ /* 0x002ee80000300800 */
[----:B------:R-:W3:Y:S04]  /*43880*/  LDL.LU R81, [R1+0x8f4] ;  /* 0x0008f40001517983 */ /* 0x000ee80000300800 */
[----:B------:R-:W3:Y:S01]  /*43890*/  LDL.LU R82, [R1+0x8f8] ;  /* 0x0008f80001527983 */ /* 0x000ee20000300800 */
[----:B------:R-:W-:-:S03]  /*438a0*/  IMAD.MOV.U32 R252, RZ, RZ, R79 ;  /* 0x000000fffffc7224 */ /* 0x000fc600078e004f */
[----:B------:R-:W3:Y:S04]  /*438b0*/  LDL.LU R83, [R1+0x8fc] ;  /* 0x0008fc0001537983 */ /* 0x000ee80000300800 */
[----:B------:R-:W3:Y:S04]  /*438c0*/  LDL.LU R76, [R1+0x8e0] ;  /* 0x0008e000014c7983 */ /* 0x000ee80000300800 */
[----:B------:R-:W3:Y:S04]  /*438d0*/  LDL.LU R77, [R1+0x8e4] ;  /* 0x0008e400014d7983 */ /* 0x000ee80000300800 */
[----:B------:R-:W3:Y:S04]  /*438e0*/  LDL.LU R78, [R1+0x8e8] ;  /* 0x0008e800014e7983 */ /* 0x000ee80000300800 */
[----:B------:R-:W3:Y:S04]  /*438f0*/  LDL.LU R79, [R1+0x8ec] ;  /* 0x0008ec00014f7983 */ /* 0x000ee80000300800 */
[----:B------:R1:W-:Y:S01]  /*43900*/  STL [R1+0x33e4], R252 ;  /* 0x0033e4fc01007387 */ /* 0x0003e20000100800 */
[----:B--2---:R-:W-:Y:S01]  /*43910*/  HMMA.1688.F32.TF32 R92, R228, R16, R88 ;  /* 0x00000010e45c723c */ /* 0x004fe20000081058 */
[----:B------:R-:W-:Y:S01]  /*43920*/  MOV R96, R34 ;  /* 0x0000002200607202 */ /* 0x000fe20000000f00 */
[----:B------:R-:W-:Y:S01]  /*43930*/  IMAD.MOV.U32 R97, RZ, RZ, R35 ;  /* 0x000000ffff617224 */ /* 0x000fe200078e0023 */
[----:B------:R-:W-:Y:S01]  /*43940*/  LDS R228, [R7+UR6+0x6000] ;  /* 0x0060000607e47984 */ /* 0x000fe20008000800 */
[----:B------:R-:W-:-:S02]  /*43950*/  IMAD.MOV.U32 R98, RZ, RZ, R38 ;  /* 0x000000ffff627224 */ /* 0x000fc400078e0026 */
[----:B------:R-:W-:Y:S01]  /*43960*/  IMAD.MOV.U32 R99, RZ, RZ, R39 ;  /* 0x000000ffff637224 */ /* 0x000fe200078e0027 */
[----:B------:R-:W-:Y:S01]  /*43970*/  LDS R230, [R7+UR6+0x7000] ;  /* 0x0070000607e67984 */ /* 0x000fe20008000800 */
[----:B----4-:R-:W-:-:S15]  /*43980*/  HMMA.1688.F32.TF32 R88, R232, R68, R236 ;  /* 0x00000044e858723c */ /* 0x010fde00000810ec */
[----:B------:R-:W-:-:S04]  /*43990*/  NOP ;  /* 0x0000000000007918 */ /* 0x000fc80000000000 */
[----:B------:R-:W-:Y:S04]  /*439a0*/  STL.64 [R1+0xb60], R88 ;  /* 0x000b605801007387 */ /* 0x000fe80000100a00 */
[----:B------:R-:W-:Y:S04]  /*439b0*/  STL.64 [R1+0xb70], R92 ;  /* 0x000b705c01007387 */ /* 0x000fe80000100a00 */
[----:B------:R-:W-:Y:S04]  /*439c0*/  STL.64 [R1+0xb78], R94 ;  /* 0x000b785e01007387 */ /* 0x000fe80000100a00 */
[----:B------:R3:W-:Y:S04]  /*439d0*/  STL [R1+0xb68], R90 ;  /* 0x000b685a01007387 */ /* 0x0007e80000100800 */
[----:B------:R-:W2:Y:S04]  /*439e0*/  LDL.LU R236, [R1+0x8d0] ;  /* 0x0008d00001ec7983 */ /* 0x000ea80000300800 */
[----:B------:R-:W2:Y:S04]  /*439f0*/  LDL.LU R237, [R1+0x8d4] ;  /* 0x0008d40001ed7983 */ /* 0x000ea80000300800 */
[----:B------:R-:W2:Y:S04]  /*43a00*/  LDL.LU R238, [R1+0x8d8] ;  /* 0x0008d80001ee7983 */ /* 0x000ea80000300800 */
[----:B------:R-:W2:Y:S01]  /*43a10*/  LDL.LU R239, [R1+0x8dc] ;  /* 0x0008dc0001ef7983 */ /* 0x000ea20000300800 */
[----:B-1----:R-:W-:-:S02]  /*43a20*/  IMAD.MOV.U32 R252, RZ, RZ, R91 ;  /* 0x000000fffffc7224 */ /* 0x002fc400078e005b */
[----:B---3--:R-:W-:Y:S03]  /*43a30*/  HMMA.1688.F32.TF32 R88, R232, R64, R72 ;  /* 0x00000040e858723c */ /* 0x008fe60000081048 */
[----:B------:R1:W-:Y:S04]  /*43a40*/  STL [R1+0x33e8], R252 ;  /* 0x0033e8fc01007387 */ /* 0x0003e80000100800 */
[----:B------:R-:W3:-:S12]  /*43a50*/  LDL.LU R72, [R1+0x8c0] ;  /* 0x0008c00001487983 */ /* 0x000ed80000300800 */
[----:B------:R-:W-:Y:S04]  /*43a60*/  STL.64 [R1+0xac0], R88 ;  /* 0x000ac05801007387 */ /* 0x000fe80000100a00 */
[----:B------:R-:W-:Y:S04]  /*43a70*/  STL.64 [R1+0xac8], R90 ;  /* 0x000ac85a01007387 */ /* 0x000fe80000100a00 */
[----:B------:R-:W3:Y:S04]  /*43a80*/  LDL.LU R73, [R1+0x8c4] ;  /* 0x0008c40001497983 */ /* 0x000ee80000300800 */
[----:B------:R-:W3:Y:S04]  /*43a90*/  LDL.LU R74, [R1+0x8c8] ;  /* 0x0008c800014a7983 */ /* 0x000ee80000300800 */
[----:B------:R-:W3:Y:S01]  /*43aa0*/  LDL.LU R75, [R1+0x8cc] ;  /* 0x0008cc00014b7983 */ /* 0x000ee20000300800 */
[----:B------:R-:W-:-:S15]  /*43ab0*/  HMMA.1688.F32.TF32 R84, R232, R12, R84 ;  /* 0x0000000ce854723c */ /* 0x000fde0000081054 */
[----:B------:R-:W-:-:S04]  /*43ac0*/  NOP ;  /* 0x0000000000007918 */ /* 0x000fc80000000000 */
[----:B------:R-:W-:Y:S02]  /*43ad0*/  IMAD.MOV.U32 R64, RZ, RZ, R87 ;  /* 0x000000ffff407224 */ /* 0x000fe400078e0057 */
[----:B------:R-:W-:Y:S02]  /*43ae0*/  IMAD.MOV.U32 R65, RZ, RZ, R86 ;  /* 0x000000ffff417224 */ /* 0x000fe400078e0056 */
[----:B------:R-:W-:Y:S02]  /*43af0*/  IMAD.MOV.U32 R68, RZ, RZ, R85 ;  /* 0x000000ffff447224 */ /* 0x000fe400078e0055 */
[----:B------:R-:W-:Y:S01]  /*43b00*/  IMAD.MOV.U32 R69, RZ, RZ, R84 ;  /* 0x000000ffff457224 */ /* 0x000fe200078e0054 */
[----:B------:R-:W-:Y:S04]  /*43b10*/  STL [R1+0x33f8], R64 ;  /* 0x0033f84001007387 */ /* 0x000fe80000100800 */
[----:B------:R-:W-:Y:S01]  /*43b20*/  STL [R1+0x33f4], R65 ;  /* 0x0033f44101007387 */ /* 0x000fe20000100800 */
[C---:B------:R-:W-:Y:S08]  /*43b30*/  HMMA.1688.F32.TF32 R80, R232.reuse, R8, R80 ;  /* 0x00000008e850723c */ /* 0x040ff00000081050 */
[----:B------:R-:W-:Y:S01]  /*43b40*/  HMMA.1688.F32.TF32 R76, R232, R60, R76 ;  /* 0x0000003ce84c723c */ /* 0x000fe2000008104c */
[----:B------:R4:W-:Y:S04]  /*43b50*/  STL [R1+0x33f0], R68 ;  /* 0x0033f04401007387 */ /* 0x0009e80000100800 */
[----:B------:R4:W-:Y:S06]  /*43b60*/  STL [R1+0x33ec], R69 ;  /* 0x0033ec4501007387 */ /* 0x0009ec0000100800 */
[----:B-1----:R-:W-:-:S08]  /*43b70*/  MOV R252, R83 ;  /* 0x0000005300fc7202 */ /* 0x002fd00000000f00 */
[----:B----4-:R-:W-:Y:S02]  /*43b80*/  IMAD.MOV.U32 R68, RZ, RZ, R76 ;  /* 0x000000ffff447224 */ /* 0x010fe400078e004c */
[----:B------:R-:W-:Y:S02]  /*43b90*/  IMAD.MOV.U32 R69, RZ, RZ, R77 ;  /* 0x000000ffff457224 */ /* 0x000fe400078e004d */
[----:B------:R-:W-:Y:S02]  /*43ba0*/  IMAD.MOV.U32 R61, RZ, RZ, R78 ;  /* 0x000000ffff3d7224 */ /* 0x000fe400078e004e */
[----:B------:R-:W-:Y:S01]  /*43bb0*/  IMAD.MOV.U32 R60, RZ, RZ, R79 ;  /* 0x000000ffff3c7224 */ /* 0x000fe200078e004f */
[----:B------:R-:W-:Y:S04]  /*43bc0*/  STL.64 [R1+0x9d0], R80 ;  /* 0x0009d05001007387 */ /* 0x000fe80000100a00 */
[----:B------:R-:W-:Y:S04]  /*43bd0*/  STL [R1+0x9d8], R82 ;  /* 0x0009d85201007387 */ /* 0x000fe80000100800 */
[----:B------:R1:W-:Y:S04]  /*43be0*/  STL [R1+0x33fc], R252 ;  /* 0x0033fcfc01007387 */ /* 0x0003e80000100800 */
[----:B------:R-:W-:Y:S04]  /*43bf0*/  STL [R1+0x340c], R60 ;  /* 0x00340c3c01007387 */ /* 0x000fe80000100800 */
[----:B------:R-:W-:Y:S04]  /*43c00*/  STL [R1+0x3408], R61 ;  /* 0x0034083d01007387 */ /* 0x000fe80000100800 */
[----:B------:R-:W-:Y:S04]  /*43c10*/  STL [R1+0x3404], R69 ;  /* 0x0034044501007387 */ /* 0x000fe80000100800 */
[----:B------:R-:W-:Y:S01]  /*43c20*/  STL [R1+0x3400], R68 ;  /* 0x0034004401007387 */ /* 0x000fe20000100800 */
[----:B--2---:R-:W-:-:S15]  /*43c30*/  HMMA.1688.F32.TF32 R76, R232, R56, R236 ;  /* 0x00000038e84c723c */ /* 0x004fde00000810ec */
[----:B------:R-:W-:-:S04]  /*43c40*/  NOP ;  /* 0x0000000000007918 */ /* 0x000fc80000000000 */
[----:B------:R2:W-:Y:S04]  /*43c50*/  STL [R1+0x980], R76 ;  /* 0x0009804c01007387 */ /* 0x0005e80000100800 */
[----:B------:R-:W4:Y:S04]  /*43c60*/  LDL.LU R236, [R1+0x8b0] ;  /* 0x0008b00001ec7983 */ /* 0x000f280000300800 */
[----:B------:R-:W4:Y:S04]  /*43c70*/  LDL.LU R237, [R1+0x8b4] ;  /* 0x0008b40001ed7983 */ /* 0x000f280000300800 */
[----:B------:R-:W4:Y:S04]  /*43c80*/  LDL.LU R238, [R1+0x8b8] ;  /* 0x0008b80001ee7983 */ /* 0x000f280000300800 */
[----:B------:R-:W4:Y:S01]  /*43c90*/  LDL.LU R239, [R1+0x8bc] ;  /* 0x0008bc0001ef7983 */ /* 0x000f220000300800 */
[----:B------:R-:W-:Y:S01]  /*43ca0*/  IMAD.MOV.U32 R65, RZ, RZ, R79 ;  /* 0x000000ffff417224 */ /* 0x000fe200078e004f */
[----:B---3--:R-:W-:Y:S01]  /*43cb0*/  HMMA.1688.F32.TF32 R72, R232, R52, R72 ;  /* 0x00000034e848723c */ /* 0x008fe20000081048 */
[----:B------:R-:W-:-:S02]  /*43cc0*/  IMAD.MOV.U32 R64, RZ, RZ, R78 ;  /* 0x000000ffff407224 */ /* 0x000fc400078e004e */
[----:B-1----:R-:W-:Y:S01]  /*43cd0*/  IMAD.MOV.U32 R252, RZ, RZ, R77 ;  /* 0x000000fffffc7224 */ /* 0x002fe200078e004d */
[----:B------:R-:W-:Y:S04]  /*43ce0*/  STL [R1+0x3418], R65 ;  /* 0x0034184101007387 */ /* 0x000fe80000100800 */
[----:B------:R-:W-:Y:S04]  /*43cf0*/  STL [R1+0x3414], R64 ;  /* 0x0034144001007387 */ /* 0x000fe80000100800 */
[----:B------:R-:W-:Y:S04]  /*43d00*/  STL [R1+0x3410], R252 ;  /* 0x003410fc01007387 */ /* 0x000fe80000100800 */
[----:B------:R-:W3:Y:S04]  /*43d10*/  LDL.LU R88, [R1+0x8a0] ;  /* 0x0008a00001587983 */ /* 0x000ee80000300800 */
[----:B------:R-:W3:Y:S01]  /*43d20*/  LDL.LU R89, [R1+0x8a4] ;  /* 0x0008a40001597983 */ /* 0x000ee20000300800 */
[----:B------:R-:W-:-:S03]  /*43d30*/  IMAD.MOV.U32 R57, RZ, RZ, R72 ;  /* 0x000000ffff397224 */ /* 0x000fc600078e0048 */
        /* <DEDUP_REMOVED lines=17> */
[----:B--2---:R-:W2:Y:S04]  /*43e50*/  LDL.LU R76, [R1+0x870] ;  /* 0x00087000014c7983 */ /* 0x004ea80000300800 */
[----:B------:R-:W2:Y:S04]  /*43e60*/  LDL.LU R77, [R1+0x874] ;  /* 0x00087400014d7983 */ /* 0x000ea80000300800 */
[----:B------:R-:W2:Y:S04]  /*43e70*/  LDL.LU R78, [R1+0x878] ;  /* 0x00087800014e7983 */ /* 0x000ea80000300800 */
[----:B------:R-:W2:Y:S04]  /*43e80*/  LDL.LU R79, [R1+0x87c] ;  /* 0x00087c00014f7983 */ /* 0x000ea80000300800 */
[----:B------:R-:W-:Y:S04]  /*43e90*/  STL [R1+0x3428], R52 ;  /* 0x0034283401007387 */ /* 0x000fe80000100800 */
[----:B------:R-:W-:Y:S04]  /*43ea0*/  STL [R1+0x3424], R53 ;  /* 0x0034243501007387 */ /* 0x000fe80000100800 */
[----:B------:R-:W-:Y:S04]  /*43eb0*/  STL [R1+0x3420], R56 ;  /* 0x0034203801007387 */ /* 0x000fe80000100800 */
[----:B------:R-:W-:Y:S01]  /*43ec0*/  STL [R1+0x341c], R57 ;  /* 0x00341c3901007387 */ /* 0x000fe20000100800 */
[----:B----4-:R-:W-:Y:S03]  /*43ed0*/  HMMA.1688.F32.TF32 R92, R232, R48, R236 ;  /* 0x00000030e85c723c */ /* 0x010fe600000810ec */
[----:B------:R-:W4:Y:S04]  /*43ee0*/  LDL.LU R236, [R1+0x850] ;  /* 0x0008500001ec7983 */ /* 0x000f280000300800 */
[----:B------:R-:W4:Y:S04]  /*43ef0*/  LDL.LU R237, [R1+0x854] ;  /* 0x0008540001ed7983 */ /* 0x000f280000300800 */
[----:B------:R-:W4:Y:S04]  /*43f00*/  LDL.LU R238, [R1+0x858] ;  /* 0x0008580001ee7983 */ /* 0x000f280000300800 */
[----:B------:R-:W4:Y:S04]  /*43f10*/  LDL.LU R239, [R1+0x85c] ;  /* 0x00085c0001ef7983 */ /* 0x000f280000300800 */
[----:B------:R-:W-:Y:S01]  /*43f20*/  MOV R48, R95 ;  /* 0x0000005f00307202 */ /* 0x000fe20000000f00 */
[----:B------:R-:W-:-:S02]  /*43f30*/  IMAD.MOV.U32 R49, RZ, RZ, R94 ;  /* 0x000000ffff317224 */ /* 0x000fc400078e005e */
[----:B------:R-:W-:Y:S02]  /*43f40*/  IMAD.MOV.U32 R68, RZ, RZ, R93 ;  /* 0x000000ffff447224 */ /* 0x000fe400078e005d */
[----:B------:R-:W-:Y:S01]  /*43f50*/  IMAD.MOV.U32 R69, RZ, RZ, R92 ;  /* 0x000000ffff457224 */ /* 0x000fe200078e005c */
[----:B------:R-:W-:Y:S04]  /*43f60*/  STL [R1+0x3438], R48 ;  /* 0x0034383001007387 */ /* 0x000fe80000100800 */
[----:B------:R-:W-:Y:S04]  /*43f70*/  STL [R1+0x3434], R49 ;  /* 0x0034343101007387 */ /* 0x000fe80000100800 */
[----:B------:R-:W-:Y:S01]  /*43f80*/  STL [R1+0x3430], R68 ;  /* 0x0034304401007387 */ /* 0x000fe20000100800 */
[C---:B---3--:R-:W-:Y:S08]  /*43f90*/  HMMA.1688.F32.TF32 R88, R232.reuse, R44, R88 ;  /* 0x0000002ce858723c */ /* 0x048ff00000081058 */
[----:B------:R-:W-:Y:S01]  /*43fa0*/  HMMA.1688.F32.TF32 R72, R232, R28, R72 ;  /* 0x0000001ce848723c */ /* 0x000fe20000081048 */
[----:B------:R1:W-:Y:S10]  /*43fb0*/  STL [R1+0x342c], R69 ;  /* 0x00342c4501007387 */ /* 0x0003f40000100800 */
[----:B------:R-:W-:-:S08]  /*43fc0*/  IMAD.MOV.U32 R60, RZ, RZ, R88 ;  /* 0x000000ffff3c7224 */ /* 0x000fd000078e0058 */
[----:B-1----:R-:W-:Y:S02]  /*43fd0*/  IMAD.MOV.U32 R69, RZ, RZ, R72 ;  /* 0x000000ffff457224 */ /* 0x002fe400078e0048 */
[----:B------:R-:W-:Y:S02]  /*43fe0*/  IMAD.MOV.U32 R52, RZ, RZ, R73 ;  /* 0x000000ffff347224 */ /* 0x000fe400078e0049 */
[----:B------:R-:W-:Y:S02]  /*43ff0*/  IMAD.MOV.U32 R29, RZ, RZ, R74 ;  /* 0x000000ffff1d7224 */ /* 0x000fe400078e004a */
[----:B------:R-:W-:Y:S01]  /*44000*/  IMAD.MOV.U32 R28, RZ, RZ, R75 ;  /* 0x000000ffff1c7224 */ /* 0x000fe200078e004b */
[C---:B------:R-:W-:Y:S01]  /*44010*/  HMMA.1688.F32.TF32 R80, R232.reuse, R36, R80 ;  /* 0x00000024e850723c */ /* 0x040fe20000081050 */
[----:B------:R1:W-:Y:S07]  /*44020*/  STL [R1+0x343c], R60 ;  /* 0x00343c3c01007387 */ /* 0x0003ee0000100800 */
[----:B------:R-:W-:Y:S11]  /*44030*/  HMMA.1688.F32.TF32 R84, R232, R40, R84 ;  /* 0x00000028e854723c */ /* 0x000ff60000081054 */
        /* <DEDUP_REMOVED lines=16> */
[----:B----4-:R-:W-:Y:S01]  /*44140*/  HMMA.1688.F32.TF32 R72, R232, R24, R236 ;  /* 0x00000018e848723c */ /* 0x010fe200000810ec */
[----:B------:R-:W-:Y:S02]  /*44150*/  IMAD.MOV.U32 R236, RZ, RZ, R55 ;  /* 0x000000ffffec7224 */ /* 0x000fe400078e0037 */
[----:B------:R-:W3:Y:S01]  /*44160*/  LDL.LU R55, [R1+0x37c0] ;  /* 0x0037c00001377983 */ /* 0x000ee20000300800 */
[----:B------:R-:W-:Y:S02]  /*44170*/  IMAD.MOV.U32 R237, RZ, RZ, R54 ;  /* 0x000000ffffed7224 */ /* 0x000fe400078e0036 */
[----:B------:R-:W-:Y:S01]  /*44180*/  IMAD.MOV.U32 R238, RZ, RZ, R51 ;  /* 0x000000ffffee7224 */ /* 0x000fe200078e0033 */
[----:B------:R-:W4:Y:S01]  /*44190*/  LDL.LU R54, [R1+0x37bc] ;  /* 0x0037bc0001367983 */ /* 0x000f220000300800 */
[----:B------:R-:W-:-:S03]  /*441a0*/  IMAD.MOV.U32 R239, RZ, RZ, R50 ;  /* 0x000000ffffef7224 */ /* 0x000fc600078e0032 */
[----:B------:R-:W2:Y:S04]  /*441b0*/  LDL.LU R51, [R1+0x37b8] ;  /* 0x0037b80001337983 */ /* 0x000ea80000300800 */
[----:B------:R-:W2:Y:S04]  /*441c0*/  LDL.LU R50, [R1+0x37b4] ;  /* 0x0037b40001327983 */ /* 0x000ea80000300800 */
[----:B-1----:R-:W-:Y:S02]  /*441d0*/  IMAD.MOV.U32 R60, RZ, RZ, R72 ;  /* 0x000000ffff3c7224 */ /* 0x002fe400078e0048 */
[----:B------:R-:W-:Y:S01]  /*441e0*/  IMAD.MOV.U32 R48, RZ, RZ, R73 ;  /* 0x000000ffff307224 */ /* 0x000fe200078e0049 */
[----:B------:R-:W-:Y:S01]  /*441f0*/  MOV R73, R70 ;  /* 0x0000004600497202 */ /* 0x000fe20000000f00 */
[----:B------:R-:W-:-:S02]  /*44200*/  IMAD.MOV.U32 R72, RZ, RZ, R240 ;  /* 0x000000ffff487224 */ /* 0x000fc400078e00f0 */
[----:B------:R-:W-:Y:S01]  /*44210*/  IMAD.MOV.U32 R49, RZ, RZ, R74 ;  /* 0x000000ffff317224 */ /* 0x000fe200078e004a */
[----:B------:R-:W2:Y:S01]  /*44220*/  LDL.LU R240, [R1+0x37b0] ;  /* 0x0037b00001f07983 */ /* 0x000ea20000300800 */
[----:B------:R-:W-:Y:S02]  /*44230*/  IMAD.MOV.U32 R68, RZ, RZ, R75 ;  /* 0x000000ffff447224 */ /* 0x000fe400078e004b */
[----:B------:R-:W-:Y:S01]  /*44240*/  IMAD.MOV.U32 R74, RZ, RZ, R67 ;  /* 0x000000ffff4a7224 */ /* 0x000fe200078e0043 */
[----:B------:R-:W2:Y:S01]  /*44250*/  LDL.LU R70, [R1+0x37ac] ;  /* 0x0037ac0001467983 */ /* 0x000ea20000300800 */
[----:B------:R-:W-:-:S03]  /*44260*/  IMAD.MOV.U32 R75, RZ, RZ, R66 ;  /* 0x000000ffff4b7224 */ /* 0x000fc600078e0042 */
        /* <DEDUP_REMOVED lines=11> */
[----:B------:R-:W-:Y:S02]  /*44320*/  IMAD.MOV.U32 R88, RZ, RZ, R26 ;  /* 0x000000ffff587224 */ /* 0x000fe400078e001a */
[----:B------:R-:W-:Y:S01]  /*44330*/  IMAD.MOV.U32 R45, RZ, RZ, R90 ;  /* 0x000000ffff2d7224 */ /* 0x000fe200078e005a */
[----:B------:R-:W2:Y:S01]  /*44340*/  LDL.LU R26, [R1+0x3780] ;  /* 0x00378000011a7983 */ /* 0x000ea20000300800 */
[----:B------:R-:W-:Y:S02]  /*44350*/  IMAD.MOV.U32 R89, RZ, RZ, R27 ;  /* 0x000000ffff597224 */ /* 0x000fe400078e001b */
        /* <DEDUP_REMOVED lines=26> */
[----:B---3--:R-:W-:Y:S02]  /*44500*/  IMAD.MOV.U32 R107, RZ, RZ, R55 ;  /* 0x000000ffff6b7224 */ /* 0x008fe400078e0037 */
[----:B----4-:R-:W-:Y:S02]  /*44510*/  IMAD.MOV.U32 R106, RZ, RZ, R54 ;  /* 0x000000ffff6a7224 */ /* 0x010fe400078e0036 */
[----:B--2---:R-:W-:-:S02]  /*44520*/  IMAD.MOV.U32 R105, RZ, RZ, R51 ;  /* 0x000000ffff697224 */ /* 0x004fc400078e0033 */
[----:B------:R-:W-:Y:S02]  /*44530*/  IMAD.MOV.U32 R104, RZ, RZ, R50 ;  /* 0x000000ffff687224 */ /* 0x000fe400078e0032 */
[----:B------:R-:W2:Y:S04]  /*44540*/  LDL.LU R50, [R1+0x3750] ;  /* 0x0037500001327983 */ /* 0x000ea80000300800 */
[----:B------:R-:W2:Y:S04]  /*44550*/  LDL.LU R51, [R1+0x374c] ;  /* 0x00374c0001337983 */ /* 0x000ea80000300800 */
[----:B------:R-:W3:Y:S04]  /*44560*/  LDL.LU R54, [R1+0x3748] ;  /* 0x0037480001367983 */ /* 0x000ee80000300800 */
[----:B------:R-:W3:Y:S01]  /*44570*/  LDL.LU R55, [R1+0x3744] ;  /* 0x0037440001377983 */ /* 0x000ee20000300800 */
[----:B------:R-:W-:Y:S01]  /*44580*/  IMAD.MOV.U32 R110, RZ, RZ, R70 ;  /* 0x000000ffff6e7224 */ /* 0x000fe200078e0046 */
[----:B------:R-:W-:Y:S01]  /*44590*/  MOV R115, R63 ;  /* 0x0000003f00737202 */ /* 0x000fe20000000f00 */
[----:B------:R-:W-:-:S02]  /*445a0*/  IMAD.MOV.U32 R114, RZ, RZ, R62 ;  /* 0x000000ffff727224 */ /* 0x000fc400078e003e */
[----:B------:R-:W-:Y:S02]  /*445b0*/  IMAD.MOV.U32 R113, RZ, RZ, R59 ;  /* 0x000000ffff717224 */ /* 0x000fe400078e003b */
[----:B------:R-:W-:Y:S02]  /*445c0*/  IMAD.MOV.U32 R112, RZ, RZ, R58 ;  /* 0x000000ffff707224 */ /* 0x000fe400078e003a */
[----:B------:R-:W4:Y:S04]  /*445d0*/  LDL.LU R58, [R1+0x3740] ;  /* 0x00374000013a7983 */ /* 0x000f280000300800 */
[----:B------:R-:W4:Y:S04]  /*445e0*/  LDL.LU R59, [R1+0x373c] ;  /* 0x00373c00013b7983 */ /* 0x000f280000300800 */
        /* <DEDUP_REMOVED lines=24> */
[----:B------:R-:W3:Y:S01]  /*44770*/  LDL.LU R71, [R1+0x3704] ;  /* 0x0037040001477983 */ /* 0x000ee20000300800 */
[C---:B------:R-:W-:Y:S08]  /*44780*/  HMMA.1688.F32.TF32 R124, R232.reuse, R20, R124 ;  /* 0x00000014e87c723c */ /* 0x040ff0000008107c */
[----:B------:R-:W-:Y:S11]  /*44790*/  HMMA.1688.F32.TF32 R76, R232, R32, R76 ;  /* 0x00000020e84c723c */ /* 0x000ff6000008104c */
[----:B------:R-:W-:-:S02]  /*447a0*/  IMAD.MOV.U32 R25, RZ, RZ, R124 ;  /* 0x000000ffff197224 */ /* 0x000fc400078e007c */
[----:B------:R-:W-:Y:S02]  /*447b0*/  IMAD.MOV.U32 R24, RZ, RZ, R125 ;  /* 0x000000ffff187224 */ /* 0x000fe400078e007d */
[----:B------:R-:W-:Y:S02]  /*447c0*/  IMAD.MOV.U32 R21, RZ, RZ, R126 ;  /* 0x000000ffff157224 */ /* 0x000fe400078e007e */
[----:B------:R-:W-:Y:S02]  /*447d0*/  IMAD.MOV.U32 R20, RZ, RZ, R127 ;  /* 0x000000ffff147224 */ /* 0x000fe400078e007f */
[----:B------:R-:W-:Y:S01]  /*447e0*/  IMAD.MOV.U32 R53, RZ, RZ, R76 ;  /* 0x000000ffff357224 */ /* 0x000fe200078e004c */
[----:B------:R-:W-:Y:S01]  /*447f0*/  MOV R33, R78 ;  /* 0x0000004e00217202 */ /* 0x000fe20000000f00 */
[----:B------:R-:W-:Y:S01]  /*44800*/  IMAD.MOV.U32 R56, RZ, RZ, R77 ;  /* 0x000000ffff387224 */ /* 0x000fe200078e004d */
[----:B------:R-:W-:Y:S01]  /*44810*/  MOV R78, R3 ;  /* 0x00000003004e7202 */ /* 0x000fe20000000f00 */
[----:B------:R-:W-:-:S02]  /*44820*/  IMAD.MOV.U32 R32, RZ, RZ, R79 ;  /* 0x000000ffff207224 */ /* 0x000fc400078e004f */
[----:B------:R-:W-:Y:S02]  /*44830*/  IMAD.MOV.U32 R76, RZ, RZ, R5 ;  /* 0x000000ffff4c7224 */ /* 0x000fe400078e0005 */
[----:B------:R-:W-:Y:S02]  /*44840*/  IMAD.MOV.U32 R77, RZ, RZ, R4 ;  /* 0x000000ffff4d7224 */ /* 0x000fe400078e0004 */
[----:B------:R-:W-:Y:S01]  /*44850*/  IMAD.MOV.U32 R79, RZ, RZ, R2 ;  /* 0x000000ffff4f7224 */ /* 0x000fe200078e0002 */
[----:B--2---:R-:W-:Y:S01]  /*44860*/  HMMA.1688.F32.TF32 R124, R232, R16, R240 ;  /* 0x00000010e87c723c */ /* 0x004fe200000810f0 */
[----:B------:R-:W-:Y:S04]  /*44870*/  LDS R240, [R7+UR6+0x6380] ;  /* 0x0063800607f07984 */ /* 0x000fe80008000800 */
[----:B------:R-:W-:Y:S03]  /*44880*/  LDS R242, [R7+UR6+0x7380] ;  /* 0x0073800607f27984 */ /* 0x000fe60008000800 */
[----:B---3--:R-:W-:Y:S11]  /*44890*/  HMMA.1688.F32.TF32 R120, R224, R70, R120 ;  /* 0x00000046e078723c */ /* 0x008ff60000081078 */
[----:B------:R-:W-:-:S02]  /*448a0*/  IMAD.MOV.U32 R5, RZ, RZ, R124 ;  /* 0x000000ffff057224 */ /* 0x000fc400078e007c */
[----:B------:R-:W-:Y:S02]  /*448b0*/  IMAD.MOV.U32 R4, RZ, RZ, R125 ;  /* 0x000000ffff047224 */ /* 0x000fe400078e007d */
[----:B------:R-:W-:Y:S02]  /*448c0*/  IMAD.MOV.U32 R3, RZ, RZ, R126 ;  /* 0x000000ffff037224 */ /* 0x000fe400078e007e */
[----:B------:R-:W-:Y:S02]  /*448d0*/  IMAD.MOV.U32 R2, RZ, RZ, R127 ;  /* 0x000000ffff027224 */ /* 0x000fe400078e007f */
[----:B------:R-:W-:Y:S01]  /*448e0*/  HMMA.1688.F32.TF32 R124, R224, R66, R116 ;  /* 0x00000042e07c723c */ /* 0x000fe20000081074 */
[----:B------:R-:W-:Y:S02]  /*448f0*/  IMAD.MOV.U32 R13, RZ, RZ, R120 ;  /* 0x000000ffff0d7224 */ /* 0x000fe400078e0078 */
[----:B------:R-:W-:Y:S02]  /*44900*/  IMAD.MOV.U32 R12, RZ, RZ, R121 ;  /* 0x000000ffff0c7224 */ /* 0x000fe400078e0079 */
[----:B------:R-:W-:-:S02]  /*44910*/  IMAD.MOV.U32 R9, RZ, RZ, R122 ;  /* 0x000000ffff097224 */ /* 0x000fc400078e007a */
[----:B------:R-:W-:Y:S02]  /*44920*/  IMAD.MOV.U32 R8, RZ, RZ, R123 ;  /* 0x000000ffff087224 */ /* 0x000fe400078e007b */
[C---:B------:R-:W-:Y:S08]  /*44930*/  HMMA.1688.F32.TF32 R120, R224.reuse, R14, R112 ;  /* 0x0000000ee078723c */ /* 0x040ff00000081070 */
[C---:B------:R-:W-:Y:S08]  /*44940*/  HMMA.1688.F32.TF32 R116, R224.reuse, R10, R108 ;  /* 0x0000000ae074723c */ /* 0x040ff0000008106c */
[C---:B------:R-:W-:Y:S08]  /*44950*/  HMMA.1688.F32.TF32 R112, R224.reuse, R62, R104 ;  /* 0x0000003ee070723c */ /* 0x040ff00000081068 */
[C---:B----4-:R-:W-:Y:S08]  /*44960*/  HMMA.1688.F32.TF32 R108, R224.reuse, R58, R100 ;  /* 0x0000003ae06c723c */ /* 0x050ff00000081064 */
        /* <DEDUP_REMOVED lines=28> */
[----:B------:R-:W-:-:S03]  /*44b30*/  IMAD.MOV.U32 R72, RZ, RZ, R247 ;  /* 0x000000ffff487224 */ /* 0x000fc600078e00f7 */
[----:B------:R-:W-:Y:S04]  /*44b40*/  STL.64 [R1+0x20], R84 ;  /* 0x0000205401007387 */ /* 0x000fe80000100a00 */
[----:B------:R-:W-:Y:S04]  /*44b50*/  STL.64 [R1+0x28], R86 ;  /* 0x0000285601007387 */ /* 0x000fe80000100a00 */
[----:B------:R-:W-:Y:S01]  /*44b60*/  STL.64 [R1+0x10], R80 ;  /* 0x0000105001007387 */ /* 0x000fe20000100a00 */
[----:B------:R-:W-:-:S03]  /*44b70*/  MOV R73, R18 ;  /* 0x0000001200497202 */ /* 0x000fc60000000f00 */
[----:B------:R-:W-:Y:S01]  /*44b80*/  STL.64 [R1+0x18], R82 ;  /* 0x0000185201007387 */ /* 0x000fe20000100a00 */
[----:B------:R-:W-:-:S03]  /*44b90*/  IMAD.MOV.U32 R74, RZ, RZ, R23 ;  /* 0x000000ffff4a7224 */ /* 0x000fc600078e0017 */
[----:B------:R-:W2:Y:S01]  /*44ba0*/  LDL.LU R247, [R1+0x3700] ;  /* 0x0037000001f77983 */ /* 0x000ea20000300800 */
[----:B------:R-:W-:-:S03]  /*44bb0*/  IMAD.MOV.U32 R75, RZ, RZ, R22 ;  /* 0x000000ffff4b7224 */ /* 0x000fc600078e0016 */
[----:B------:R1:W-:Y:S04]  /*44bc0*/  STL.64 [R1], R76 ;  /* 0x0000004c01007387 */ /* 0x0003e80000100a00 */
[----:B------:R3:W-:Y:S04]  /*44bd0*/  STL.64 [R1+0x8], R78 ;  /* 0x0000084e01007387 */ /* 0x0007e80000100a00 */
[----:B------:R-:W4:Y:S04]  /*44be0*/  LDL.LU R18, [R1+0x36fc] ;  /* 0x0036fc0001127983 */ /* 0x000f280000300800 */
[----:B------:R-:W4:Y:S01]  /*44bf0*/  LDL.LU R23, [R1+0x36f8] ;  /* 0x0036f80001177983 */ /* 0x000f220000300800 */
[----:B-1----:R-:W-:-:S02]  /*44c00*/  IMAD.MOV.U32 R76, RZ, RZ, R251 ;  /* 0x000000ffff4c7224 */ /* 0x002fc400078e00fb */
[----:B------:R-:W-:Y:S01]  /*44c10*/  IMAD.MOV.U32 R77, RZ, RZ, R244 ;  /* 0x000000ffff4d7224 */ /* 0x000fe200078e00f4 */
[----:B------:R-:W4:Y:S01]  /*44c20*/  LDL.LU R22, [R1+0x36f4] ;  /* 0x0036f40001167983 */ /* 0x000f220000300800 */
[----:B---3--:R-:W-:-:S03]  /*44c30*/  IMAD.MOV.U32 R78, RZ, RZ, R245 ;  /* 0x000000ffff4e7224 */ /* 0x008fc600078e00f5 */
[----:B------:R-:W3:Y:S01]  /*44c40*/  LDL.LU R251, [R1+0x36f0] ;  /* 0x0036f00001fb7983 */ /* 0x000ee20000300800 */
[----:B------:R-:W-:-:S03]  /*44c50*/  IMAD.MOV.U32 R79, RZ, RZ, R246 ;  /* 0x000000ffff4f7224 */ /* 0x000fc600078e00f6 */
[----:B------:R-:W3:Y:S04]  /*44c60*/  LDL.LU R244, [R1+0x36ec] ;  /* 0x0036ec0001f47983 */ /* 0x000ee80000300800 */
[----:B------:R-:W4:Y:S04]  /*44c70*/  LDL.LU R245, [R1+0x36e8] ;  /* 0x0036e80001f57983 */ /* 0x000f280000300800 */
[----:B------:R-:W4:Y:S01]  /*44c80*/  LDL.LU R246, [R1+0x36e4] ;  /* 0x0036e40001f67983 */ /* 0x000f220000300800 */
[----:B------:R-:W-:Y:S02]  /*44c90*/  IMAD.MOV.U32 R81, RZ, RZ, R248 ;  /* 0x000000ffff517224 */ /* 0x000fe400078e00f8 */
[----:B------:R-:W-:-:S02]  /*44ca0*/  IMAD.MOV.U32 R82, RZ, RZ, R250 ;  /* 0x000000ffff527224 */ /* 0x000fc400078e00fa */
[----:B------:R-:W-:Y:S02]  /*44cb0*/  IMAD.MOV.U32 R83, RZ, RZ, R249 ;  /* 0x000000ffff537224 */ /* 0x000fe400078e00f9 */
[----:B--2---:R-:W-:Y:S02]  /*44cc0*/  IMAD.MOV.U32 R80, RZ, RZ, R247 ;  /* 0x000000ffff507224 */ /* 0x004fe400078e00f7 */
[----:B------:R-:W2:Y:S04]  /*44cd0*/  LDL.LU R247, [R1+0x36e0] ;  /* 0x0036e00001f77983 */ /* 0x000ea80000300800 */
[----:B------:R-:W2:Y:S04]  /*44ce0*/  LDL.LU R248, [R1+0x36dc] ;  /* 0x0036dc0001f87983 */ /* 0x000ea80000300800 */
[----:B------:R-:W2:Y:S04]  /*44cf0*/  LDL.LU R250, [R1+0x36d8] ;  /* 0x0036d80001fa7983 */ /* 0x000ea80000300800 */
[----:B------:R-:W2:Y:S04]  /*44d00*/  LDL.LU R249, [R1+0x36d4] ;  /* 0x0036d40001f97983 */ /* 0x000ea80000300800 */
[----:B------:R-:W2:Y:S01]  /*44d10*/  LDL.LU R88, [R1+0x120] ;  /* 0x0001200001587983 */ /* 0x000ea20000300800 */
[----:B---3--:R-:W-:-:S02]  /*44d20*/  IMAD.MOV.U32 R91, RZ, RZ, R244 ;  /* 0x000000ffff5b7224 */ /* 0x008fc400078e00f4 */
[----:B----4-:R-:W-:Y:S02]  /*44d30*/  IMAD.MOV.U32 R90, RZ, RZ, R245 ;  /* 0x000000ffff5a7224 */ /* 0x010fe400078e00f5 */
[----:B------:R-:W-:Y:S02]  /*44d40*/  IMAD.MOV.U32 R89, RZ, RZ, R246 ;  /* 0x000000ffff597224 */ /* 0x000fe400078e00f6 */
[----:B------:R-:W3:Y:S04]  /*44d50*/  LDL.LU R246, [R1+0x36d0] ;  /* 0x0036d00001f67983 */ /* 0x000ee80000300800 */
[----:B------:R-:W4:Y:S04]  /*44d60*/  LDL.LU R245, [R1+0x36cc] ;  /* 0x0036cc0001f57983 */ /* 0x000f280000300800 */
[----:B------:R-:W4:Y:S01]  /*44d70*/  LDL.LU R244, [R1+0x36c8] ;  /* 0x0036c80001f47983 */ /* 0x000f220000300800 */
[----:B--2---:R-:W-:-:S02]  /*44d80*/  IMAD.MOV.U32 R95, RZ, RZ, R247 ;  /* 0x000000ffff5f7224 */ /* 0x004fc400078e00f7 */
[----:B------:R-:W-:Y:S02]  /*44d90*/  IMAD.MOV.U32 R94, RZ, RZ, R248 ;  /* 0x000000ffff5e7224 */ /* 0x000fe400078e00f8 */
[----:B------:R-:W-:Y:S02]  /*44da0*/  IMAD.MOV.U32 R92, RZ, RZ, R250 ;  /* 0x000000ffff5c7224 */ /* 0x000fe400078e00fa */
[----:B------:R-:W2:Y:S01]  /*44db0*/  LDL.LU R250, [R1+0x36c4] ;  /* 0x0036c40001fa7983 */ /* 0x000ea20000300800 */
[----:B------:R-:W-:-:S03]  /*44dc0*/  MOV R93, R249 ;  /* 0x000000f9005d7202 */ /* 0x000fc60000000f00 */
        /* <DEDUP_REMOVED lines=9> */
[----:B------:R-:W2:Y:S04]  /*44e60*/  LDL.LU R246, [R1+0x36ac] ;  /* 0x0036ac0001f67983 */ /* 0x000ea80000300800 */
[----:B------:R-:W2:Y:S04]  /*44e70*/  LDL.LU R104, [R1+0x160] ;  /* 0x0001600001687983 */ /* 0x000ea80000300800 */
[----:B------:R-:W2:Y:S04]  /*44e80*/  LDL.LU R105, [R1+0x164] ;  /* 0x0001640001697983 */ /* 0x000ea80000300800 */
[----:B------:R-:W2:Y:S04]  /*44e90*/  LDL.LU R106, [R1+0x168] ;  /* 0x00016800016a7983 */ /* 0x000ea80000300800 */
[----:B------:R-:W2:Y:S04]  /*44ea0*/  LDL.LU R107, [R1+0x16c] ;  /* 0x00016c00016b7983 */ /* 0x000ea80000300800 */
[----:B------:R-:W2:Y:S01]  /*44eb0*/  LDL.LU R108, [R1+0x170] ;  /* 0x00017000016c7983 */ /* 0x000ea20000300800 */
[----:B---3--:R-:W-:-:S02]  /*44ec0*/  IMAD.MOV.U32 R111, RZ, RZ, R244 ;  /* 0x000000ffff6f7224 */ /* 0x008fc400078e00f4 */
[----:B----4-:R-:W-:Y:S02]  /*44ed0*/  IMAD.MOV.U32 R110, RZ, RZ, R245 ;  /* 0x000000ffff6e7224 */ /* 0x010fe400078e00f5 */
[----:B--2---:R-:W-:Y:S02]  /*44ee0*/  IMAD.MOV.U32 R109, RZ, RZ, R246 ;  /* 0x000000ffff6d7224 */ /* 0x004fe400078e00f6 */
[----:B------:R-:W2:Y:S04]  /*44ef0*/  LDL.LU R246, [R1+0x36a8] ;  /* 0x0036a80001f67983 */ /* 0x000ea80000300800 */
        /* <DEDUP_REMOVED lines=24> */
[----:B------:R-:W-:Y:S01]  /*45080*/  IMAD.MOV.U32 R101, RZ, RZ, R248 ;  /* 0x000000ffff657224 */ /* 0x000fe200078e00f8 */
[----:B------:R-:W-:Y:S01]  /*45090*/  MOV R103, R250 ;  /* 0x000000fa00677202 */ /* 0x000fe20000000f00 */
[----:B------:R-:W-:Y:S02]  /*450a0*/  IMAD.MOV.U32 R102, RZ, RZ, R249 ;  /* 0x000000ffff667224 */ /* 0x000fe400078e00f9 */
[----:B------:R-:W-:Y:S02]  /*450b0*/  IMAD.MOV.U32 R84, RZ, RZ, R251 ;  /* 0x000000ffff547224 */ /* 0x000fe400078e00fb */
[----:B------:R-:W-:Y:S02]  /*450c0*/  IMAD.MOV.U32 R85, RZ, RZ, R22 ;  /* 0x000000ffff557224 */ /* 0x000fe400078e0016 */
[----:B------:R-:W-:Y:S02]  /*450d0*/  IMAD.MOV.U32 R86, RZ, RZ, R23 ;  /* 0x000000ffff567224 */ /* 0x000fe400078e0017 */
[----:B------:R-:W-:-:S02]  /*450e0*/  IMAD.MOV.U32 R87, RZ, RZ, R18 ;  /* 0x000000ffff577224 */ /* 0x000fc400078e0012 */
[----:B------:R-:W-:Y:S02]  /*450f0*/  IMAD.MOV.U32 R236, RZ, RZ, R19 ;  /* 0x000000ffffec7224 */ /* 0x000fe400078e0013 */
[----:B--2---:R-:W-:Y:S02]  /*45100*/  IMAD.MOV.U32 R119, RZ, RZ, R246 ;  /* 0x000000ffff777224 */ /* 0x004fe400078e00f6 */
[----:B---3--:R-:W-:Y:S02]  /*45110*/  IMAD.MOV.U32 R118, RZ, RZ, R245 ;  /* 0x000000ffff767224 */ /* 0x008fe400078e00f5 */
[----:B----4-:R-:W-:Y:S02]  /*45120*/  IMAD.MOV.U32 R117, RZ, RZ, R244 ;  /* 0x000000ffff757224 */ /* 0x010fe400078e00f4 */
        /* <DEDUP_REMOVED lines=10> */
[----:B------:R-:W2:Y:S04]  /*451d0*/  LDL.LU R18, [R1+0x3674] ;  /* 0x0036740001127983 */ /* 0x000ea80000300800 */
[----:B------:R-:W2:Y:S04]  /*451e0*/  LDL.LU R19, [R1+0x3670] ;  /* 0x0036700001137983 */ /* 0x000ea80000300800 */
[----:B------:R-:W4:Y:S04]  /*451f0*/  LDL.LU R237, [R1+0x824] ;  /* 0x0008240001ed7983 */ /* 0x000f280000300800 */
[----:B------:R-:W4:Y:S04]  /*45200*/  LDL.LU R238, [R1+0x828] ;  /* 0x0008280001ee7983 */ /* 0x000f280000300800 */
[----:B------:R-:W4:Y:S01]  /*45210*/  LDL.LU R239, [R1+0x82c] ;  /* 0x00082c0001ef7983 */ /* 0x000f220000300800 */
[----:B------:R-:W-:-:S05]  /*45220*/  LOP3.LUT R243, R0, 0x60, RZ, 0x3c, !PT ;  /* 0x0000006000f37812 */ /* 0x000fca00078e3cff */
[----:B------:R-:W-:Y:S04]  /*45230*/  LDS R229, [R243+UR6+0x6000] ;  /* 0x00600006f3e57984 */ /* 0x000fe80008000800 */
[----:B------:R-:W1:Y:S04]  /*45240*/  LDS R231, [R243+UR6+0x7000] ;  /* 0x00700006f3e77984 */ /* 0x000e680008000800 */
[----:B------:R-:W-:Y:S01]  /*45250*/  LDS R241, [R243+UR6+0x6380] ;  /* 0x00638006f3f17984 */ /* 0x000fe20008000800 */
[C---:B-1----:R-:W-:Y:S08]  /*45260*/  HMMA.1688.F32.TF32 R128, R228.reuse, R66, R128 ;  /* 0x00000042e480723c */ /* 0x042ff00000081080 */
        /* <DEDUP_REMOVED lines=11> */
[----:B------:R-:W-:Y:S08]  /*45320*/  HMMA.1688.F32.TF32 R80, R228, R26, R80 ;  /* 0x0000001ae450723c */ /* 0x000ff00000081050 */
[C---:B---3--:R-:W-:Y:S08]  /*45330*/  HMMA.1688.F32.TF32 R248, R224.reuse, R22, R248 ;  /* 0x00000016e0f8723c */ /* 0x048ff000000810f8 */
[----:B--2---:R-:W-:Y:S01]  /*45340*/  HMMA.1688.F32.TF32 R136, R224, R18, R244 ;  /* 0x00000012e088723c */ /* 0x004fe200000810f4 */
[----:B------:R-:W-:Y:S04]  /*45350*/  LDS R224, [R0+UR6+0x6080] ;  /* 0x0060800600e07984 */ /* 0x000fe80008000800 */
[----:B------:R-:W-:Y:S04]  /*45360*/  LDS R226, [R0+UR6+0x7080] ;  /* 0x0070800600e27984 */ /* 0x000fe80008000800 */
[----:B------:R-:W-:Y:S04]  /*45370*/  LDS R225, [R6+UR6+0x6080] ;  /* 0x0060800606e17984 */ /* 0x000fe80008000800 */
[----:B------:R-:W4:Y:S04]  /*45380*/  LDS R227, [R6+UR6+0x7080] ;  /* 0x0070800606e37984 */ /* 0x000f280008000800 */
[----:B------:R-:W-:Y:S04]  /*45390*/  STL [R1+0x33dc], R248 ;  /* 0x0033dcf801007387 */ /* 0x000fe80000100800 */
[----:B------:R-:W-:Y:S04]  /*453a0*/  STL [R1+0x33d8], R249 ;  /* 0x0033d8f901007387 */ /* 0x000fe80000100800 */
[----:B------:R-:W-:Y:S04]  /*453b0*/  STL [R1+0x33d4], R250 ;  /* 0x0033d4fa01007387 */ /* 0x000fe80000100800 */
[----:B------:R-:W-:Y:S04]  /*453c0*/  STL [R1+0x33d0], R251 ;  /* 0x0033d0fb01007387 */ /* 0x000fe80000100800 */
        /* <DEDUP_REMOVED lines=31> */
[----:B------:R4:W-:Y:S02]  /*455c0*/  STL.64 [R1+0x108], R78 ;  /* 0x0001084e01007387 */ /* 0x0009e40000100a00 */
[-C--:B----4-:R-:W-:Y:S02]  /*455d0*/  HMMA.1688.F32.TF32 R76, R224, R70.reuse, R236 ;  /* 0x00000046e04c723c */ /* 0x090fe400000810ec */
[----:B------:R1:W-:Y:S04]  /*455e0*/  STL.64 [R1+0xf0], R72 ;  /* 0x0000f04801007387 */ /* 0x0003e80000100a00 */
[----:B------:R2:W-:Y:S04]  /*455f0*/  STL.64 [R1+0xf8], R74 ;  /* 0x0000f84a01007387 */ /* 0x0005e80000100a00 */
[----:B-1----:R-:W3:Y:S09]  /*45600*/  LDL.LU R72, [R1+0x6f0] ;  /* 0x0006f00001487983 */ /* 0x002ef20000300800 */
[----:B------:R1:W-:Y:S04]  /*45610*/  STL.64 [R1+0x1530], R76 ;  /* 0x0015304c01007387 */ /* 0x0003e80000100a00 */
[----:B------:R4:W-:Y:S04]  /*45620*/  STL.64 [R1+0x1538], R78 ;  /* 0x0015384e01007387 */ /* 0x0009e80000100a00 */
[----:B------:R-:W3:Y:S04]  /*45630*/  LDL.LU R73, [R1+0x6f4] ;  /* 0x0006f40001497983 */ /* 0x000ee80000300800 */
[----:B--2---:R-:W3:Y:S04]  /*45640*/  LDL.LU R74, [R1+0x6f8] ;  /* 0x0006f800014a7983 */ /* 0x004ee80000300800 */
[----:B------:R-:W3:Y:S04]  /*45650*/  LDL.LU R75, [R1+0x6fc] ;  /* 0x0006fc00014b7983 */ /* 0x000ee80000300800 */
[----:B-1----:R-:W2:Y:S04]  /*45660*/  LDL.LU R76, [R1+0x700] ;  /* 0x00070000014c7983 */ /* 0x002ea80000300800 */
[----:B------:R-:W2:Y:S04]  /*45670*/  LDL.LU R77, [R1+0x704] ;  /* 0x00070400014d7983 */ /* 0x000ea80000300800 */
[----:B----4-:R-:W2:Y:S04]  /*45680*/  LDL.LU R78, [R1+0x708] ;  /* 0x00070800014e7983 */ /* 0x010ea80000300800 */
        /* <DEDUP_REMOVED lines=452> */
[----:B------:R-:W1:Y:S04]  /*472d0*/  LDL.LU R120, [R1+0x4c0] ;  /* 0x0004c00001787983 */ /* 0x000e680000300800 */
[----:B------:R-:W1:Y:S04]  /*472e0*/  LDL.LU R121, [R1+0x4c4] ;  /* 0x0004c40001797983 */ /* 0x000e680000300800 */
[----:B------:R-:W1:Y:S04]  /*472f0*/  LDL.LU R122, [R1+0x4c8] ;  /* 0x0004c800017a7983 */ /* 0x000e680000300800 */
[----:B------:R-:W1:Y:S04]  /*47300*/  LDL.LU R123, [R1+0x4cc] ;  /* 0x0004cc00017b7983 */ /* 0x000e680000300800 */
        /* <DEDUP_REMOVED lines=28> */
[----:B------:R2:W-:Y:S01]  /*474d0*/  STL.64 [R1+0x1278], R166 ;  /* 0x001278a601007387 */ /* 0x0005e20000100a00 */
[C---:B------:R-:W-:Y:S03]  /*474e0*/  HMMA.1688.F32.TF32 R148, R228.reuse, R42, R148 ;  /* 0x0000002ae494723c */ /* 0x040fe60000081094 */
[----:B--2---:R-:W2:Y:S04]  /*474f0*/  LDL.LU.64 R166, [R1+0x3668] ;  /* 0x0036680001a67983 */ /* 0x004ea80000300a00 */
[----:B------:R-:W2:Y:S04]  /*47500*/  LDL.LU.64 R164, [R1+0x3660] ;  /* 0x0036600001a47983 */ /* 0x000ea80000300a00 */
[----:B------:R-:W-:Y:S04]  /*47510*/  STL.64 [R1+0x1260], R160 ;  /* 0x001260a001007387 */ /* 0x000fe80000100a00 */
[----:B------:R3:W-:Y:S01]  /*47520*/  STL.64 [R1+0x1268], R162 ;  /* 0x001268a201007387 */ /* 0x0007e20000100a00 */
[----:B------:R-:W-:Y:S03]  /*47530*/  HMMA.1688.F32.TF32 R132, R228, R26, R132 ;  /* 0x0000001ae484723c */ /* 0x000fe60000081084 */
[----:B------:R-:W-:Y:S04]  /*47540*/  LDS R228, [R7+UR6+0x6180] ;  /* 0x0061800607e47984 */ /* 0x000fe80008000800 */
[----:B------:R-:W-:Y:S04]  /*47550*/  LDS R230, [R7+UR6+0x7180] ;  /* 0x0071800607e67984 */ /* 0x000fe80008000800 */
[----:B---3--:R-:W3:Y:S04]  /*47560*/  LDL.LU.64 R162, [R1+0x3658] ;  /* 0x0036580001a27983 */ /* 0x008ee80000300a00 */
[----:B------:R-:W3:Y:S04]  /*47570*/  LDL.LU.64 R160, [R1+0x3650] ;  /* 0x0036500001a07983 */ /* 0x000ee80000300a00 */
[----:B------:R-:W-:Y:S04]  /*47580*/  STL.64 [R1+0x1250], R156 ;  /* 0x0012509c01007387 */ /* 0x000fe80000100a00 */
[----:B------:R4:W-:Y:S04]  /*47590*/  STL.64 [R1+0x1258], R158 ;  /* 0x0012589e01007387 */ /* 0x0009e80000100a00 */
[----:B------:R-:W-:Y:S04]  /*475a0*/  LDS R229, [R243+UR6+0x6180] ;  /* 0x00618006f3e57984 */ /* 0x000fe80008000800 */
[----:B------:R-:W1:Y:S04]  /*475b0*/  LDS R231, [R243+UR6+0x7180] ;  /* 0x00718006f3e77984 */ /* 0x000e680008000800 */
[----:B----4-:R-:W4:Y:S04]  /*475c0*/  LDL.LU.64 R158, [R1+0x3648] ;  /* 0x00364800019e7983 */ /* 0x010f280000300a00 */
        /* <DEDUP_REMOVED lines=69> */
[----:B------:R-:W2:Y:S04]  /*47a20*/  LDL.LU R236, [R1+0x2c0] ;  /* 0x0002c00001ec7983 */ /* 0x000ea80000300800 */
        /* <DEDUP_REMOVED lines=98> */
[----:B------:R-:W-:Y:S08]  /*48050*/  HMMA.1688.F32.TF32 R224, R224, R18, R144 ;  /* 0x00000012e0e0723c */ /* 0x000ff00000081090 */
[C---:B------:R-:W-:Y:S03]  /*48060*/  HMMA.1688.F32.TF32 R136, R228.reuse, R66, R136 ;  /* 0x00000042e488723c */ /* 0x040fe60000081088 */
[----:B------:R-:W-:Y:S05]  /*48070*/  STL.64 [R1+0x1100], R148 ;  /* 0x0011009401007387 */ /* 0x000fea0000100a00 */
[C---:B------:R-:W-:Y:S01]  /*48080*/  HMMA.1688.F32.TF32 R140, R228.reuse, R70, R140 ;  /* 0x00000046e48c723c */ /* 0x040fe2000008108c */
[----:B------:R1:W-:Y:S04]  /*48090*/  STL.64 [R1+0x1108], R150 ;  /* 0x0011089601007387 */ /* 0x0003e80000100a00 */
[----:B-1----:R-:W2:Y:S04]  /*480a0*/  LDL.LU.64 R150, [R1+0x3628] ;  /* 0x0036280001967983 */ /* 0x002ea80000300a00 */
[----:B------:R-:W2:Y:S01]  /*480b0*/  LDL.LU.64 R148, [R1+0x3620] ;  /* 0x0036200001947983 */ /* 0x000ea20000300a00 */
[C---:B------:R-:W-:Y:S03]  /*480c0*/  HMMA.1688.F32.TF32 R124, R228.reuse, R62, R124 ;  /* 0x0000003ee47c723c */ /* 0x040fe6000008107c */
[----:B------:R-:W3:Y:S04]  /*480d0*/  LDL.LU.64 R146, [R1+0x3618] ;  /* 0x0036180001927983 */ /* 0x000ee80000300a00 */
[----:B------:R-:W3:Y:S04]  /*480e0*/  LDL.LU.64 R144, [R1+0x3610] ;  /* 0x0036100001907983 */ /* 0x000ee80000300a00 */
[----:B------:R-:W-:Y:S04]  /*480f0*/  STL.64 [R1+0x10a0], R224 ;  /* 0x0010a0e001007387 */ /* 0x000fe80000100a00 */
[----:B------:R-:W-:Y:S04]  /*48100*/  STL.64 [R1+0x10a8], R226 ;  /* 0x0010a8e201007387 */ /* 0x000fe80000100a00 */
[----:B------:R-:W-:Y:S04]  /*48110*/  STL.64 [R1+0x10f0], R140 ;  /* 0x0010f08c01007387 */ /* 0x000fe80000100a00 */
[----:B------:R1:W-:Y:S04]  /*48120*/  STL.64 [R1+0x10f8], R142 ;  /* 0x0010f88e01007387 */ /* 0x0003e80000100a00 */
[----:B------:R-:W-:Y:S04]  /*48130*/  LDS R224, [R0+UR6+0x6200] ;  /* 0x0062000600e07984 */ /* 0x000fe80008000800 */
[----:B------:R-:W-:Y:S04]  /*48140*/  LDS R226, [R0+UR6+0x7200] ;  /* 0x0072000600e27984 */ /* 0x000fe80008000800 */
[----:B-1----:R-:W4:Y:S04]  /*48150*/  LDL.LU.64 R142, [R1+0x3608] ;  /* 0x00360800018e7983 */ /* 0x002f280000300a00 */
[----:B------:R-:W4:Y:S04]  /*48160*/  LDL.LU.64 R140, [R1+0x3600] ;  /* 0x00360000018c7983 */ /* 0x000f280000300a00 */
[----:B------:R-:W-:Y:S04]  /*48170*/  STL.64 [R1+0x10e0], R136 ;  /* 0x0010e08801007387 */ /* 0x000fe80000100a00 */
[----:B------:R-:W-:Y:S04]  /*48180*/  LDS R225, [R6+UR6+0x6200] ;  /* 0x0062000606e17984 */ /* 0x000fe80008000800 */
[----:B------:R-:W1:Y:S04]  /*48190*/  LDS R227, [R6+UR6+0x7200] ;  /* 0x0072000606e37984 */ /* 0x000e680008000800 */
[----:B------:R1:W-:Y:S01]  /*481a0*/  STL.64 [R1+0x10e8], R138 ;  /* 0x0010e88a01007387 */ /* 0x0003e20000100a00 */
[C---:B------:R-:W-:Y:S03]  /*481b0*/  HMMA.1688.F32.TF32 R108, R228.reuse, R46, R108 ;  /* 0x0000002ee46c723c */ /* 0x040fe6000008106c */
        /* <DEDUP_REMOVED lines=29> */
[----:B------:R-:W-:Y:S03]  /*48390*/  HMMA.1688.F32.TF32 R228, R228, R18, R80 ;  /* 0x00000012e4e4723c */ /* 0x000fe60000081050 */
        /* <DEDUP_REMOVED lines=29> */
[----:B------:R-:W2:Y:S04]  /*48570*/  LDL.LU.64 R82, [R1+0x3518] ;  /* 0x0035180001527983 */ /* 0x000ea80000300a00 */
[----:B------:R-:W2:Y:S04]  /*48580*/  LDL.LU.64 R80, [R1+0x3510] ;  /* 0x0035100001507983 */ /* 0x000ea80000300a00 */
[----:B------:R-:W-:Y:S04]  /*48590*/  STL.64 [R1+0xfd0], R228 ;  /* 0x000fd0e401007387 */ /* 0x000fe80000100a00 */
[----:B------:R-:W-:Y:S04]  /*485a0*/  STL.64 [R1+0xfd8], R230 ;  /* 0x000fd8e601007387 */ /* 0x000fe80000100a00 */
[----:B------:R-:W-:Y:S04]  /*485b0*/  STL.64 [R1+0xfe0], R76 ;  /* 0x000fe04c01007387 */ /* 0x000fe80000100a00 */
[----:B------:R1:W-:Y:S01]  /*485c0*/  STL.64 [R1+0xfe8], R78 ;  /* 0x000fe84e01007387 */ /* 0x0003e20000100a00 */
[C---:B------:R-:W-:Y:S03]  /*485d0*/  HMMA.1688.F32.TF32 R244, R224.reuse, R10, R244 ;  /* 0x0000000ae0f4723c */ /* 0x040fe600000810f4 */
[----:B------:R-:W-:Y:S04]  /*485e0*/  LDS R228, [R7+UR6+0x6200] ;  /* 0x0062000607e47984 */ /* 0x000fe80008000800 */
[----:B------:R-:W-:Y:S04]  /*485f0*/  LDS R230, [R7+UR6+0x7200] ;  /* 0x0072000607e67984 */ /* 0x000fe80008000800 */
[----:B-1----:R-:W2:Y:S04]  /*48600*/  LDL.LU.64 R78, [R1+0x3508] ;  /* 0x00350800014e7983 */ /* 0x002ea80000300a00 */
[----:B------:R-:W2:Y:S04]  /*48610*/  LDL.LU.64 R76, [R1+0x3500] ;  /* 0x00350000014c7983 */ /* 0x000ea80000300a00 */
[----:B------:R-:W-:Y:S04]  /*48620*/  STL.64 [R1+0xfc0], R72 ;  /* 0x000fc04801007387 */ /* 0x000fe80000100a00 */
[----:B------:R1:W-:Y:S01]  /*48630*/  STL.64 [R1+0xfc8], R74 ;  /* 0x000fc84a01007387 */ /* 0x0003e20000100a00 */
[C---:B------:R-:W-:Y:S03]  /*48640*/  HMMA.1688.F32.TF32 R232, R224.reuse, R62, R232 ;  /* 0x0000003ee0e8723c */ /* 0x040fe600000810e8 */
[----:B------:R-:W-:Y:S04]  /*48650*/  LDS R229, [R243+UR6+0x6200] ;  /* 0x00620006f3e57984 */ /* 0x000fe80008000800 */
[----:B------:R-:W2:Y:S04]  /*48660*/  LDS R231, [R243+UR6+0x7200] ;  /* 0x00720006f3e77984 */ /* 0x000ea80008000800 */
[----:B-1----:R-:W3:Y:S04]  /*48670*/  LDL.LU.64 R74, [R1+0x34f8] ;  /* 0x0034f800014a7983 */ /* 0x002ee80000300a00 */
[----:B------:R-:W3:Y:S04]  /*48680*/  LDL.LU.64 R72, [R1+0x34f0] ;  /* 0x0034f00001487983 */ /* 0x000ee80000300a00 */
[----:B------:R-:W-:Y:S04]  /*48690*/  STL.64 [R1+0xed0], R236 ;  /* 0x000ed0ec01007387 */ /* 0x000fe80000100a00 */
[----:B------:R1:W-:Y:S04]  /*486a0*/  STL.64 [R1+0xed8], R238 ;  /* 0x000ed8ee01007387 */ /* 0x0003e80000100a00 */
[----:B-1----:R-:W4:Y:S04]  /*486b0*/  LDL.LU.64 R238, [R1+0x34e8] ;  /* 0x0034e80001ee7983 */ /* 0x002f280000300a00 */
[----:B------:R-:W4:Y:S04]  /*486c0*/  LDL.LU.64 R236, [R1+0x34e0] ;  /* 0x0034e00001ec7983 */ /* 0x000f280000300a00 */
[----:B------:R-:W-:Y:S04]  /*486d0*/  STL.64 [R1+0xec0], R244 ;  /* 0x000ec0f401007387 */ /* 0x000fe80000100a00 */
[----:B------:R-:W-:Y:S04]  /*486e0*/  STL.64 [R1+0xec8], R246 ;  /* 0x000ec8f601007387 */ /* 0x000fe80000100a00 */
[----:B------:R-:W-:Y:S04]  /*486f0*/  STL.64 [R1+0xb90], R232 ;  /* 0x000b90e801007387 */ /* 0x000fe80000100a00 */
[----:B------:R2:W-:Y:S02]  /*48700*/  STL.64 [R1+0xb98], R234 ;  /* 0x000b98ea01007387 */ /* 0x0005e40000100a00 */
[C---:B--2---:R-:W-:Y:S08]  /*48710*/  HMMA.1688.F32.TF32 R232, R224.reuse, R50, R76 ;  /* 0x00000032e0e8723c */ /* 0x044ff0000008104c */
[C---:B---3--:R-:W-:Y:S08]  /*48720*/  HMMA.1688.F32.TF32 R72, R224.reuse, R54, R72 ;  /* 0x00000036e048723c */ /* 0x048ff00000081048 */
[C---:B----4-:R-:W-:Y:S08]  /*48730*/  HMMA.1688.F32.TF32 R236, R224.reuse, R58, R236 ;  /* 0x0000003ae0ec723c */ /* 0x050ff000000810ec */
[C---:B------:R-:W-:Y:S11]  /*48740*/  HMMA.1688.F32.TF32 R76, R224.reuse, R46, R80 ;  /* 0x0000002ee04c723c */ /* 0x040ff60000081050 */
[----:B------:R-:W-:Y:S04]  /*48750*/  STL.64 [R1+0xb50], R236 ;  /* 0x000b50ec01007387 */ /* 0x000fe80000100a00 */
[----:B------:R-:W-:Y:S04]  /*48760*/  STL.64 [R1+0xb58], R238 ;  /* 0x000b58ee01007387 */ /* 0x000fe80000100a00 */
[----:B------:R-:W-:Y:S04]  /*48770*/  STL.64 [R1+0xb40], R72 ;  /* 0x000b404801007387 */ /* 0x000fe80000100a00 */
[----:B------:R1:W-:Y:S02]  /*48780*/  STL.64 [R1+0xb48], R74 ;  /* 0x000b484a01007387 */ /* 0x0003e40000100a00 */
[C---:B-1----:R-:W-:Y:S02]  /*48790*/  HMMA.1688.F32.TF32 R72, R224.reuse, R42, R84 ;  /* 0x0000002ae048723c */ /* 0x042fe40000081054 */
[----:B------:R-:W-:Y:S04]  /*487a0*/  STL.64 [R1+0xb30], R232 ;  /* 0x000b30e801007387 */ /* 0x000fe80000100a00 */
[----:B------:R-:W-:Y:S02]  /*487b0*/  STL.64 [R1+0xb38], R234 ;  /* 0x000b38ea01007387 */ /* 0x000fe40000100a00 */
[C---:B------:R-:W-:Y:S02]  /*487c0*/  HMMA.1688.F32.TF32 R80, R224.reuse, R38, R88 ;  /* 0x00000026e050723c */ /* 0x040fe40000081058 */
[----:B------:R-:W-:Y:S04]  /*487d0*/  STL.64 [R1+0xb20], R76 ;  /* 0x000b204c01007387 */ /* 0x000fe80000100a00 */
[----:B------:R1:W-:Y:S04]  /*487e0*/  STL.64 [R1+0xb28], R78 ;  /* 0x000b284e01007387 */ /* 0x0003e80000100a00 */
[----:B------:R-:W-:Y:S04]  /*487f0*/  LDS R232, [R0+UR6+0x6280] ;  /* 0x0062800600e87984 */ /* 0x000fe80008000800 */
[----:B------:R-:W-:Y:S01]  /*48800*/  STL.64 [R1+0xb10], R72 ;  /* 0x000b104801007387 */ /* 0x000fe20000100a00 */
[C---:B-1----:R-:W-:Y:S03]  /*48810*/  HMMA.1688.F32.TF32 R76, R224.reuse, R34, R92 ;  /* 0x00000022e04c723c */ /* 0x042fe6000008105c */
[----:B------:R1:W-:Y:S04]  /*48820*/  STL.64 [R1+0xb18], R74 ;  /* 0x000b184a01007387 */ /* 0x0003e80000100a00 */
[----:B------:R-:W-:Y:S04]  /*48830*/  LDS R234, [R0+UR6+0x7280] ;  /* 0x0072800600ea7984 */ /* 0x000fe80008000800 */
[----:B------:R-:W-:Y:S01]  /*48840*/  LDS R233, [R6+UR6+0x6280] ;  /* 0x0062800606e97984 */ /* 0x000fe20008000800 */
[C---:B-1----:R-:W-:Y:S03]  /*48850*/  HMMA.1688.F32.TF32 R72, R224.reuse, R30, R96 ;  /* 0x0000001ee048723c */ /* 0x042fe60000081060 */
[----:B------:R-:W-:Y:S04]  /*48860*/  STL.64 [R1+0xb00], R80 ;  /* 0x000b005001007387 */ /* 0x000fe80000100a00 */
[----:B------:R1:W-:Y:S04]  /*48870*/  STL.64 [R1+0xb08], R82 ;  /* 0x000b085201007387 */ /* 0x0003e80000100a00 */
[----:B------:R-:W-:Y:S04]  /*48880*/  STL.64 [R1+0xaf0], R76 ;  /* 0x000af04c01007387 */ /* 0x000fe80000100a00 */
[----:B------:R2:W-:Y:S01]  /*48890*/  STL.64 [R1+0xaf8], R78 ;  /* 0x000af84e01007387 */ /* 0x0005e20000100a00 */
[C---:B-1----:R-:W-:Y:S03]  /*488a0*/  HMMA.1688.F32.TF32 R80, R224.reuse, R26, R100 ;  /* 0x0000001ae050723c */ /* 0x042fe60000081064 */
[----:B------:R-:W1:Y:S04]  /*488b0*/  LDS R235, [R6+UR6+0x7280] ;  /* 0x0072800606eb7984 */ /* 0x000e680008000800 */
[----:B------:R-:W-:Y:S01]  /*488c0*/  STL.64 [R1+0xae0], R72 ;  /* 0x000ae04801007387 */ /* 0x000fe20000100a00 */
[C---:B--2---:R-:W-:Y:S03]  /*488d0*/  HMMA.1688.F32.TF32 R76, R224.reuse, R22, R104 ;  /* 0x00000016e04c723c */ /* 0x044fe60000081068 */
[----:B------:R2:W-:Y:S05]  /*488e0*/  STL.64 [R1+0xae8], R74 ;  /* 0x000ae84a01007387 */ /* 0x0005ea0000100a00 */
[----:B--2---:R-:W-:Y:S03]  /*488f0*/  HMMA.1688.F32.TF32 R72, R224, R18, R108 ;  /* 0x00000012e048723c */ /* 0x004fe6000008106c */
[----:B------:R-:W-:Y:S04]  /*48900*/  STL.64 [R1+0xad0], R80 ;  /* 0x000ad05001007387 */ /* 0x000fe80000100a00 */
[----:B------:R-:W-:Y:S04]  /*48910*/  STL.64 [R1+0xad8], R82 ;  /* 0x000ad85201007387 */ /* 0x000fe80000100a00 */
[----:B------:R-:W-:Y:S04]  /*48920*/  STL.64 [R1+0xab0], R76 ;  /* 0x000ab04c01007387 */ /* 0x000fe80000100a00 */
[----:B------:R-:W-:Y:S04]  /*48930*/  STL.64 [R1+0xab8], R78 ;  /* 0x000ab84e01007387 */ /* 0x000fe80000100a00 */
[----:B------:R-:W-:Y:S04]  /*48940*/  STL.64 [R1+0xaa0], R72 ;  /* 0x000aa04801007387 */ /* 0x000fe80000100a00 */
[----:B------:R2:W-:Y:S02]  /*48950*/  STL.64 [R1+0xaa8], R74 ;  /* 0x000aa84a01007387 */ /* 0x0005e40000100a00 */
[C---:B--2---:R-:W-:Y:S08]  /*48960*/  HMMA.1688.F32.TF32 R72, R228.reuse, R70, R112 ;  /* 0x00000046e448723c */ /* 0x044ff00000081070 */
[C---:B------:R-:W-:Y:S08]  /*48970*/  HMMA.1688.F32.TF32 R76, R228.reuse, R66, R116 ;  /* 0x00000042e44c723c */ /* 0x040ff00000081074 */
[C---:B------:R-:W-:Y:S03]  /*48980*/  HMMA.1688.F32.TF32 R80, R228.reuse, R14, R120 ;  /* 0x0000000ee450723c */ /* 0x040fe60000081078 */
[----:B------:R-:W-:Y:S04]  /*48990*/  STL.64 [R1+0xa90], R72 ;  /* 0x000a904801007387 */ /* 0x000fe80000100a00 */
[----:B------:R2:W-:Y:S02]  /*489a0*/  STL.64 [R1+0xa98], R74 ;  /* 0x000a984a01007387 */ /* 0x0005e40000100a00 */
[C---:B--2---:R-:W-:Y:S02]  /*489b0*/  HMMA.1688.F32.TF32 R72, R228.reuse, R10, R124 ;  /* 0x0000000ae448723c */ /* 0x044fe4000008107c */
[----:B------:R-:W-:Y:S04]  /*489c0*/  STL.64 [R1+0xa80], R76 ;  /* 0x000a804c01007387 */ /* 0x000fe80000100a00 */
[----:B------:R2:W-:Y:S04]  /*489d0*/  STL.64 [R1+0xa88], R78 ;  /* 0x000a884e01007387 */ /* 0x0005e80000100a00 */
[----:B------:R-:W-:Y:S04]  /*489e0*/  STL.64 [R1+0xa70], R80 ;  /* 0x000a705001007387 */ /* 0x000fe80000100a00 */
[----:B------:R3:W-:Y:S01]  /*489f0*/  STL.64 [R1+0xa78], R82 ;  /* 0x000a785201007387 */ /* 0x0007e20000100a00 */
[C---:B--2---:R-:W-:Y:S04]  /*48a00*/  HMMA.1688.F32.TF32 R76, R228.reuse, R62, R128 ;  /* 0x0000003ee44c723c */ /* 0x044fe80000081080 */
[----:B------:R-:W-:Y:S04]  /*48a10*/  STL.64 [R1+0xa60], R72 ;  /* 0x000a604801007387 */ /* 0x000fe80000100a00 */
[----:B------:R2:W-:Y:S01]  /*48a20*/  STL.64 [R1+0xa68], R74 ;  /* 0x000a684a01007387 */ /* 0x0005e20000100a00 */
[C---:B---3--:R-:W-:Y:S08]  /*48a30*/  HMMA.1688.F32.TF32 R80, R228.reuse, R58, R132 ;  /* 0x0000003ae450723c */ /* 0x048ff00000081084 */
[C---:B--2---:R-:W-:Y:S02]  /*48a40*/  HMMA.1688.F32.TF32 R72, R228.reuse, R54, R136 ;  /* 0x00000036e448723c */ /* 0x044fe40000081088 */
[----:B------:R-:W-:Y:S04]  /*48a50*/  STL.64 [R1+0xa50], R76 ;  /* 0x000a504c01007387 */ /* 0x000fe80000100a00 */
[----:B------:R2:W-:Y:S05]  /*48a60*/  STL.64 [R1+0xa58], R78 ;  /* 0x000a584e01007387 */ /* 0x0005ea0000100a00 */
[----:B------:R-:W-:Y:S04]  /*48a70*/  STL.64 [R1+0xa40], R80 ;  /* 0x000a405001007387 */ /* 0x000fe80000100a00 */
[----:B------:R3:W-:Y:S01]  /*48a80*/  STL.64 [R1+0xa48], R82 ;  /* 0x000a485201007387 */ /* 0x0007e20000100a00 */
[C---:B--2---:R-:W-:Y:S03]  /*48a90*/  HMMA.1688.F32.TF32 R76, R228.reuse, R50, R140 ;  /* 0x00000032e44c723c */ /* 0x044fe6000008108c */
[----:B------:R-:W-:Y:S04]  /*48aa0*/  STL.64 [R1+0xa30], R72 ;  /* 0x000a304801007387 */ /* 0x000fe80000100a00 */
[----:B------:R2:W-:Y:S01]  /*48ab0*/  STL.64 [R1+0xa38], R74 ;  /* 0x000a384a01007387 */ /* 0x0005e20000100a00 */
[C---:B---3--:R-:W-:Y:S08]  /*48ac0*/  HMMA.1688.F32.TF32 R80, R228.reuse, R46, R144 ;  /* 0x0000002ee450723c */ /* 0x048ff00000081090 */
[C---:B--2---:R-:W-:Y:S03]  /*48ad0*/  HMMA.1688.F32.TF32 R72, R228.reuse, R42, R148 ;  /* 0x0000002ae448723c */ /* 0x044fe60000081094 */
        /* <DEDUP_REMOVED lines=17> */
[----:B--2---:R-:W-:Y:S03]  /*48bf0*/  HMMA.1688.F32.TF32 R72, R228, R18, R172 ;  /* 0x00000012e448723c */ /* 0x004fe600000810ac */
[----:B------:R-:W-:Y:S04]  /*48c00*/  STL.64 [R1+0x990], R76 ;  /* 0x0009904c01007387 */ /* 0x000fe80000100a00 */
[----:B------:R-:W-:Y:S01]  /*48c10*/  STL.64 [R1+0x998], R78 ;  /* 0x0009984e01007387 */ /* 0x000fe20000100a00 */
[----:B-1----:R-:W-:Y:S03]  /*48c20*/  HMMA.1688.F32.TF32 R84, R232, R70, R176 ;  /* 0x00000046e854723c */ /* 0x002fe600000810b0 */
[----:B------:R-:W-:Y:S04]  /*48c30*/  STL.64 [R1+0x960], R80 ;  /* 0x0009605001007387 */ /* 0x000fe80000100a00 */
[----:B------:R1:W-:Y:S01]  /*48c40*/  STL.64 [R1+0x968], R82 ;  /* 0x0009685201007387 */ /* 0x0003e20000100a00 */
[----:B------:R-:W-:-:S02]  /*48c50*/  IMAD.MOV.U32 R236, RZ, RZ, R223 ;  /* 0x000000ffffec7224 */ /* 0x000fc400078e00df */
[----:B------:R-:W-:Y:S01]  /*48c60*/  IMAD.MOV.U32 R237, RZ, RZ, R215 ;  /* 0x000000ffffed7224 */ /* 0x000fe200078e00d7 */
[----:B------:R-:W-:Y:S04]  /*48c70*/  LDS R76, [R7+UR6+0x6280] ;  /* 0x00628006074c7984 */ /* 0x000fe80008000800 */
[----:B------:R-:W-:Y:S01]  /*48c80*/  STL.64 [R1+0x920], R72 ;  /* 0x0009204801007387 */ /* 0x000fe20000100a00 */
[----:B-1----:R-:W-:Y:S03]  /*48c90*/  HMMA.1688.F32.TF32 R80, R232, R66, R180 ;  /* 0x00000042e850723c */ /* 0x002fe600000810b4 */
[----:B------:R1:W-:Y:S01]  /*48ca0*/  STL.64 [R1+0x928], R74 ;  /* 0x0009284a01007387 */ /* 0x0003e20000100a00 */
[----:B------:R-:W-:-:S02]  /*48cb0*/  IMAD.MOV.U32 R238, RZ, RZ, R214 ;  /* 0x000000ffffee7224 */ /* 0x000fc400078e00d6 */
[----:B------:R-:W-:Y:S01]  /*48cc0*/  IMAD.MOV.U32 R239, RZ, RZ, R213 ;  /* 0x000000ffffef7224 */ /* 0x000fe200078e00d5 */
        /* <DEDUP_REMOVED lines=11> */
[----:B------:R2:W-:Y:S04]  /*48d80*/  STL.64 [R1+0x8d8], R74 ;  /* 0x0008d84a01007387 */ /* 0x0005e80000100a00 */
[----:B------:R-:W-:Y:S04]  /*48d90*/  LDS R228, [R0+UR6+0x8180] ;  /* 0x0081800600e47984 */ /* 0x000fe80008000800 */
[----:B------:R-:W-:Y:S01]  /*48da0*/  LDS R230, [R0+UR6+0x9180] ;  /* 0x0091800600e67984 */ /* 0x000fe20008000800 */
[C---:B--2---:R-:W-:Y:S03]  /*48db0*/  HMMA.1688.F32.TF32 R72, R232.reuse, R58, R196 ;  /* 0x0000003ae848723c */ /* 0x044fe600000810c4 */
[----:B------:R-:W-:Y:S04]  /*48dc0*/  STL.64 [R1+0x8b0], R84 ;  /* 0x0008b05401007387 */ /* 0x000fe80000100a00 */
[----:B------:R2:W-:Y:S04]  /*48dd0*/  STL.64 [R1+0x8b8], R86 ;  /* 0x0008b85601007387 */ /* 0x0005e80000100a00 */
[----:B------:R-:W-:Y:S04]  /*48de0*/  STL.64 [R1+0x890], R80 ;  /* 0x0008905001007387 */ /* 0x000fe80000100a00 */
[----:B------:R3:W-:Y:S01]  /*48df0*/  STL.64 [R1+0x898], R82 ;  /* 0x0008985201007387 */ /* 0x0007e20000100a00 */
[C---:B--2---:R-:W-:Y:S03]  /*48e00*/  HMMA.1688.F32.TF32 R84, R232.reuse, R54, R200 ;  /* 0x00000036e854723c */ /* 0x044fe600000810c8 */
[----:B------:R-:W-:Y:S04]  /*48e10*/  LDS R229, [R6+UR6+0x8180] ;  /* 0x0081800606e57984 */ /* 0x000fe80008000800 */
[----:B------:R-:W-:Y:S01]  /*48e20*/  STL.64 [R1+0x870], R72 ;  /* 0x0008704801007387 */ /* 0x000fe20000100a00 */
[C---:B---3--:R-:W-:Y:S03]  /*48e30*/  HMMA.1688.F32.TF32 R80, R232.reuse, R50, R204 ;  /* 0x00000032e850723c */ /* 0x048fe600000810cc */
[----:B------:R2:W-:Y:S04]  /*48e40*/  STL.64 [R1+0x878], R74 ;  /* 0x0008784a01007387 */ /* 0x0005e80000100a00 */
[----:B------:R-:W-:Y:S01]  /*48e50*/  LDS R231, [R6+UR6+0x9180] ;  /* 0x0091800606e77984 */ /* 0x000fe20008000800 */
[----:B--2---:R-:W-:Y:S03]  /*48e60*/  HMMA.1688.F32.TF32 R72, R232, R46, R208 ;  /* 0x0000002ee848723c */ /* 0x004fe600000810d0 */
[----:B------:R-:W-:Y:S04]  /*48e70*/  STL.64 [R1+0x830], R84 ;  /* 0x0008305401007387 */ /* 0x000fe80000100a00 */
[----:B------:R-:W-:Y:S04]  /*48e80*/  STL.64 [R1+0x838], R86 ;  /* 0x0008385601007387 */ /* 0x000fe80000100a00 */
[----:B------:R2:W-:Y:S04]  /*48e90*/  STL.64 [R1+0x810], R80 ;  /* 0x0008105001007387 */ /* 0x0005e80000100a00 */
[----:B------:R3:W-:Y:S04]  /*48ea0*/  STL.64 [R1+0x818], R82 ;  /* 0x0008185201007387 */ /* 0x0007e80000100a00 */
[----:B------:R-:W4:Y:S04]  /*48eb0*/  LDL.LU R223, [R1+0x34dc] ;  /* 0x0034dc0001df7983 */ /* 0x000f280000300800 */
[----:B------:R1:W-:Y:S01]  /*48ec0*/  STL.64 [R1+0x7e0], R72 ;  /* 0x0007e04801007387 */ /* 0x0003e20000100a00 */
[----:B--2---:R-:W-:-:S03]  /*48ed0*/  IMAD.MOV.U32 R80, RZ, RZ, R221 ;  /* 0x000000ffff507224 */ /* 0x004fc600078e00dd */
[----:B------:R2:W-:Y:S01]  /*48ee0*/  STL.64 [R1+0x7e8], R74 ;  /* 0x0007e84a01007387 */ /* 0x0005e20000100a00 */
[----:B------:R-:W-:-:S03]  /*48ef0*/  MOV R81, R220 ;  /* 0x000000dc00517202 */ /* 0x000fc60000000f00 */
[----:B------:R-:W2:Y:S01]  /*48f00*/  LDL.LU R215, [R1+0x34d8] ;  /* 0x0034d80001d77983 */ /* 0x000ea20000300800 */
[----:B---3--:R-:W-:-:S03]  /*48f10*/  IMAD.MOV.U32 R82, RZ, RZ, R222 ;  /* 0x000000ffff527224 */ /* 0x008fc600078e00de */
[----:B------:R-:W3:Y:S01]  /*48f20*/  LDL.LU R214, [R1+0x34d4] ;  /* 0x0034d40001d67983 */ /* 0x000ee20000300800 */
[----:B------:R-:W-:-:S03]  /*48f30*/  IMAD.MOV.U32 R83, RZ, RZ, R216 ;  /* 0x000000ffff537224 */ /* 0x000fc600078e00d8 */
[----:B------:R-:W2:Y:S04]  /*48f40*/  LDL.LU R213, [R1+0x34d0] ;  /* 0x0034d00001d57983 */ /* 0x000ea80000300800 */
[----:B------:R-:W2:Y:S04]  /*48f50*/  LDL.LU R221, [R1+0x34cc] ;  /* 0x0034cc0001dd7983 */ /* 0x000ea80000300800 */
[----:B------:R-:W3:Y:S04]  /*48f60*/  LDL.LU R220, [R1+0x34c8] ;  /* 0x0034c80001dc7983 */ /* 0x000ee80000300800 */
        /* <DEDUP_REMOVED lines=9> */
[----:B------:R-:W4:Y:S01]  /*49000*/  LDL.LU R219, [R1+0x34b0] ;  /* 0x0034b00001db7983 */ /* 0x000f220000300800 */
[----:B--2---:R-:W-:-:S02]  /*49010*/  IMAD.MOV.U32 R95, RZ, RZ, R221 ;  /* 0x000000ffff5f7224 */ /* 0x004fc400078e00dd */
[----:B---3--:R-:W-:Y:S02]  /*49020*/  IMAD.MOV.U32 R94, RZ, RZ, R220 ;  /* 0x000000ffff5e7224 */ /* 0x008fe400078e00dc */
[----:B----4-:R-:W-:Y:S02]  /*49030*/  IMAD.MOV.U32 R92, RZ, RZ, R222 ;  /* 0x000000ffff5c7224 */ /* 0x010fe400078e00de */
[----:B------:R-:W2:Y:S01]  /*49040*/  LDL.LU R222, [R1+0x34ac] ;  /* 0x0034ac0001de7983 */ /* 0x000ea20000300800 */
[----:B------:R-:W-:-:S03]  /*49050*/  IMAD.MOV.U32 R93, RZ, RZ, R216 ;  /* 0x000000ffff5d7224 */ /* 0x000fc600078e00d8 */
[----:B------:R-:W3:Y:S04]  /*49060*/  LDL.LU R216, [R1+0x34a8] ;  /* 0x0034a80001d87983 */ /* 0x000ee80000300800 */
[----:B------:R-:W4:Y:S04]  /*49070*/  LDL.LU R220, [R1+0x34a4] ;  /* 0x0034a40001dc7983 */ /* 0x000f280000300800 */
[----:B------:R-:W4:Y:S01]  /*49080*/  LDL.LU R221, [R1+0x34a0] ;  /* 0x0034a00001dd7983 */ /* 0x000f220000300800 */
[----:B------:R-:W-:-:S03]  /*49090*/  IMAD.MOV.U32 R96, RZ, RZ, R212 ;  /* 0x000000ffff607224 */ /* 0x000fc600078e00d4 */
[----:B------:R-:W4:Y:S01]  /*490a0*/  LDL.LU R212, [R1+0x349c] ;  /* 0x00349c0001d47983 */ /* 0x000f220000300800 */
[----:B------:R-:W-:Y:S02]  /*490b0*/  IMAD.MOV.U32 R98, RZ, RZ, R218 ;  /* 0x000000ffff627224 */ /* 0x000fe400078e00da */
[----:B------:R-:W-:Y:S02]  /*490c0*/  IMAD.MOV.U32 R97, RZ, RZ, R219 ;  /* 0x000000ffff617224 */ /* 0x000fe400078e00db */
[----:B------:R-:W4:Y:S01]  /*490d0*/  LDL.LU R219, [R1+0x3498] ;  /* 0x0034980001db7983 */ /* 0x000f220000300800 */
[----:B------:R-:W-:-:S03]  /*490e0*/  IMAD.MOV.U32 R99, RZ, RZ, R217 ;  /* 0x000000ffff637224 */ /* 0x000fc600078e00d9 */
[----:B------:R-:W4:Y:S04]  /*490f0*/  LDL.LU R218, [R1+0x3494] ;  /* 0x0034940001da7983 */ /* 0x000f280000300800 */
[----:B------:R-:W4:Y:S01]  /*49100*/  LDL.LU R217, [R1+0x3490] ;  /* 0x0034900001d97983 */ /* 0x000f220000300800 */
[----:B--2---:R-:W-:Y:S02]  /*49110*/  IMAD.MOV.U32 R103, RZ, RZ, R222 ;  /* 0x000000ffff677224 */ /* 0x004fe400078e00de */
[----:B---3--:R-:W-:Y:S01]  /*49120*/  IMAD.MOV.U32 R102, RZ, RZ, R216 ;  /* 0x000000ffff667224 */ /* 0x008fe200078e00d8 */
[----:B----4-:R-:W-:Y:S02]  /*49130*/  MOV R100, R220 ;  /* 0x000000dc00647202 */ /* 0x010fe40000000f00 */
[----:B------:R-:W2:Y:S01]  /*49140*/  LDL.LU R220, [R1+0x348c] ;  /* 0x00348c0001dc7983 */ /* 0x000ea20000300800 */
[----:B------:R-:W-:-:S03]  /*49150*/  IMAD.MOV.U32 R101, RZ, RZ, R221 ;  /* 0x000000ffff657224 */ /* 0x000fc600078e00dd */
        /* <DEDUP_REMOVED lines=49> */
[----:B------:R-:W-:Y:S01]  /*49470*/  MOV R107, R212 ;  /* 0x000000d4006b7202 */ /* 0x000fe20000000f00 */
[----:B------:R-:W-:Y:S02]  /*49480*/  IMAD.MOV.U32 R106, RZ, RZ, R219 ;  /* 0x000000ffff6a7224 */ /* 0x000fe400078e00db */
[----:B------:R-:W-:Y:S02]  /*49490*/  IMAD.MOV.U32 R88, RZ, RZ, R213 ;  /* 0x000000ffff587224 */ /* 0x000fe400078e00d5 */
[----:B------:R-:W-:Y:S02]  /*494a0*/  IMAD.MOV.U32 R89, RZ, RZ, R214 ;  /* 0x000000ffff597224 */ /* 0x000fe400078e00d6 */
[----:B------:R-:W-:Y:S02]  /*494b0*/  IMAD.MOV.U32 R90, RZ, RZ, R215 ;  /* 0x000000ffff5a7224 */ /* 0x000fe400078e00d7 */
[----:B------:R-:W-:-:S02]  /*494c0*/  IMAD.MOV.U32 R91, RZ, RZ, R223 ;  /* 0x000000ffff5b7224 */ /* 0x000fc400078e00df */
[----:B--2---:R-:W-:Y:S02]  /*494d0*/  IMAD.MOV.U32 R119, RZ, RZ, R216 ;  /* 0x000000ffff777224 */ /* 0x004fe400078e00d8 */
[----:B---3--:R-:W-:Y:S02]  /*494e0*/  IMAD.MOV.U32 R118, RZ, RZ, R222 ;  /* 0x000000ffff767224 */ /* 0x008fe400078e00de */
[----:B----4-:R-:W-:Y:S02]  /*494f0*/  IMAD.MOV.U32 R117, RZ, RZ, R221 ;  /* 0x000000ffff757224 */ /* 0x010fe400078e00dd */
[----:B------:R-:W-:Y:S02]  /*49500*/  IMAD.MOV.U32 R116, RZ, RZ, R220 ;  /* 0x000000ffff747224 */ /* 0x000fe400078e00dc */
        /* <DEDUP_REMOVED lines=15> */
[----:B------:R-:W2:Y:S01]  /*49600*/  LDL.LU R247, [R1+0x94c] ;  /* 0x00094c0001f77983 */ /* 0x000ea20000300800 */
[C---:B------:R-:W-:Y:S08]  /*49610*/  HMMA.1688.F32.TF32 R132, R232.reuse, R22, R132 ;  /* 0x00000016e884723c */ /* 0x040ff00000081084 */
[C---:B------:R-:W-:Y:S08]  /*49620*/  HMMA.1688.F32.TF32 R136, R232.reuse, R26, R136 ;  /* 0x0000001ae888723c */ /* 0x040ff00000081088 */
[C---:B------:R-:W-:Y:S08]  /*49630*/  HMMA.1688.F32.TF32 R140, R232.reuse, R30, R140 ;  /* 0x0000001ee88c723c */ /* 0x040ff0000008108c */
[C---:B---3--:R-:W-:Y:S08]  /*49640*/  HMMA.1688.F32.TF32 R148, R232.reuse, R38, R216 ;  /* 0x00000026e894723c */ /* 0x048ff000000810d8 */
[C---:B----4-:R-:W-:Y:S08]  /*49650*/  HMMA.1688.F32.TF32 R152, R232.reuse, R42, R212 ;  /* 0x0000002ae898723c */ /* 0x050ff000000810d4 */
[C---:B--2---:R-:W-:Y:S08]  /*49660*/  HMMA.1688.F32.TF32 R144, R232.reuse, R34, R220 ;  /* 0x00000022e890723c */ /* 0x044ff000000810dc */
        /* <DEDUP_REMOVED lines=12> */
[----:B------:R-:W-:Y:S04]  /*49730*/  STL [R1+0x336c], R232 ;  /* 0x00336ce801007387 */ /* 0x000fe80000100800 */
[----:B------:R-:W-:Y:S01]  /*49740*/  STL.64 [R1+0x3f0], R132 ;  /* 0x0003f08401007387 */ /* 0x000fe20000100a00 */
[C---:B-1----:R-:W-:Y:S03]  /*49750*/  HMMA.1688.F32.TF32 R136, R76.reuse, R70, R128 ;  /* 0x000000464c88723c */ /* 0x042fe60000081080 */
[----:B------:R1:W-:Y:S04]  /*49760*/  STL.64 [R1+0x3f8], R134 ;  /* 0x0003f88601007387 */ /* 0x0003e80000100a00 */
[----:B------:R-:W-:Y:S01]  /*49770*/  LDS R74, [R0+UR6+0x7300] ;  /* 0x00730006004a7984 */ /* 0x000fe20008000800 */
[C---:B------:R-:W-:Y:S03]  /*49780*/  HMMA.1688.F32.TF32 R128, R76.reuse, R14, R120 ;  /* 0x0000000e4c80723c */ /* 0x040fe60000081078 */
[----:B------:R-:W-:Y:S04]  /*49790*/  LDS R73, [R6+UR6+0x6300] ;  /* 0x0063000606497984 */ /* 0x000fe80008000800 */
[----:B------:R-:W2:Y:S01]  /*497a0*/  LDS R75, [R6+UR6+0x7300] ;  /* 0x00730006064b7984 */ /* 0x000ea20008000800 */
[C---:B-1----:R-:W-:Y:S08]  /*497b0*/  HMMA.1688.F32.TF32 R132, R76.reuse, R66, R124 ;  /* 0x000000424c84723c */ /* 0x042ff0000008107c */
[C---:B------:R-:W-:Y:S08]  /*497c0*/  HMMA.1688.F32.TF32 R124, R76.reuse, R10, R116 ;  /* 0x0000000a4c7c723c */ /* 0x040ff00000081074 */
[C---:B------:R-:W-:Y:S01]  /*497d0*/  HMMA.1688.F32.TF32 R120, R76.reuse, R62, R112 ;  /* 0x0000003e4c78723c */ /* 0x040fe20000081070 */
[----:B------:R-:W-:Y:S07]  /*497e0*/  STL [R1+0x3368], R233 ;  /* 0x003368e901007387 */ /* 0x000fee0000100800 */
[C---:B------:R-:W-:Y:S01]  /*497f0*/  HMMA.1688.F32.TF32 R116, R76.reuse, R58, R224 ;  /* 0x0000003a4c74723c */ /* 0x040fe200000810e0 */
[----:B------:R-:W-:Y:S07]  /*49800*/  STL [R1+0x3364], R234 ;  /* 0x003364ea01007387 */ /* 0x000fee0000100800 */
[C---:B------:R-:W-:Y:S01]  /*49810*/  HMMA.1688.F32.TF32 R112, R76.reuse, R54, R108 ;  /* 0x000000364c70723c */ /* 0x040fe2000008106c */
[----:B------:R-:W-:Y:S07]  /*49820*/  STL [R1+0x3360], R235 ;  /* 0x003360eb01007387 */ /* 0x000fee0000100800 */
        /* <DEDUP_REMOVED lines=37> */
[----:B------:R-:W3:Y:S04]  /*49a80*/  LDL.LU R236, [R1+0xce0] ;  /* 0x000ce00001ec7983 */ /* 0x000ee80000300800 */
[----:B------:R1:W-:Y:S04]  /*49a90*/  STL.64 [R1+0x450], R80 ;  /* 0x0004505001007387 */ /* 0x0003e80000100a00 */
[----:B------:R4:W-:Y:S04]  /*49aa0*/  STL.64 [R1+0x458], R82 ;  /* 0x0004585201007387 */ /* 0x0009e80000100a00 */
[----:B------:R-:W-:Y:S04]  /*49ab0*/  STL.64 [R1+0x440], R76 ;  /* 0x0004404c01007387 */ /* 0x000fe80000100a00 */
[----:B------:R-:W-:Y:S04]  /*49ac0*/  STL.64 [R1+0x448], R78 ;  /* 0x0004484e01007387 */ /* 0x000fe80000100a00 */
[----:B------:R-:W3:Y:S04]  /*49ad0*/  LDL.LU R237, [R1+0xce4] ;  /* 0x000ce40001ed7983 */ /* 0x000ee80000300800 */
[----:B------:R-:W3:Y:S04]  /*49ae0*/  LDL.LU R238, [R1+0xce8] ;  /* 0x000ce80001ee7983 */ /* 0x000ee80000300800 */
[----:B------:R-:W3:Y:S04]  /*49af0*/  LDL.LU R239, [R1+0xcec] ;  /* 0x000cec0001ef7983 */ /* 0x000ee80000300800 */
[----:B-1----:R-:W2:Y:S04]  /*49b00*/  LDL.LU R80, [R1+0xcf0] ;  /* 0x000cf00001507983 */ /* 0x002ea80000300800 */
[----:B------:R-:W2:Y:S04]  /*49b10*/  LDL.LU R81, [R1+0xcf4] ;  /* 0x000cf40001517983 */ /* 0x000ea80000300800 */
[----:B----4-:R-:W4:Y:S04]  /*49b20*/  LDL.LU R82, [R1+0xcf8] ;  /* 0x000cf80001527983 */ /* 0x010f280000300800 */
        /* <DEDUP_REMOVED lines=48> */
[----:B------:R-:W1:Y:S04]  /*49e30*/  LDS R79, [R243+UR6+0x7300] ;  /* 0x00730006f34f7984 */ /* 0x000e680008000800 */
[----:B------:R-:W-:Y:S01]  /*49e40*/  LDS R243, [R243+UR6+0x7380] ;  /* 0x00738006f3f37984 */ /* 0x000fe20008000800 */
[----:B--2---:R-:W-:-:S15]  /*49e50*/  HMMA.1688.F32.TF32 R116, R72, R70, R116 ;  /* 0x000000464874723c */ /* 0x004fde0000081074 */
[----:B------:R-:W-:-:S04]  /*49e60*/  NOP ;  /* 0x0000000000007918 */ /* 0x000fc80000000000 */
[----:B------:R-:W-:Y:S02]  /*49e70*/  IMAD.MOV.U32 R232, RZ, RZ, R116 ;  /* 0x000000ffffe87224 */ /* 0x000fe400078e0074 */
[----:B------:R-:W-:Y:S02]  /*49e80*/  IMAD.MOV.U32 R233, RZ, RZ, R117 ;  /* 0x000000ffffe97224 */ /* 0x000fe400078e0075 */
[----:B------:R-:W-:Y:S02]  /*49e90*/  IMAD.MOV.U32 R234, RZ, RZ, R118 ;  /* 0x000000ffffea7224 */ /* 0x000fe400078e0076 */
[----:B------:R-:W-:Y:S02]  /*49ea0*/  IMAD.MOV.U32 R235, RZ, RZ, R119 ;  /* 0x000000ffffeb7224 */ /* 0x000fe400078e0077 */
[C---:B---3--:R-:W-:Y:S03]  /*49eb0*/  HMMA.1688.F32.TF32 R116, R72.reuse, R66, R112 ;  /* 0x000000424874723c */ /* 0x048fe60000081070 */
[----:B------:R2:W-:Y:S05]  /*49ec0*/  STL [R1+0x337c], R235 ;  /* 0x00337ceb01007387 */ /* 0x0005ea0000100800 */
[----:B----4-:R-:W-:Y:S01]  /*49ed0*/  HMMA.1688.F32.TF32 R112, R72, R14, R224 ;  /* 0x0000000e4870723c */ /* 0x010fe200000810e0 */
[----:B------:R3:W-:Y:S04]  /*49ee0*/  STL [R1+0x3378], R234 ;  /* 0x003378ea01007387 */ /* 0x0007e80000100800 */
[----:B------:R4:W-:Y:S04]  /*49ef0*/  STL [R1+0x3374], R233 ;  /* 0x003374e901007387 */ /* 0x0009e80000100800 */
[----:B------:R1:W-:Y:S04]  /*49f00*/  STL [R1+0x3370], R232 ;  /* 0x003370e801007387 */ /* 0x0003e80000100800 */
[----:B------:R-:W-:Y:S04]  /*49f10*/  STL.64 [R1+0x650], R116 ;  /* 0x0006507401007387 */ /* 0x000fe80000100a00 */
[----:B------:R4:W-:Y:S02]  /*49f20*/  STL.64 [R1+0x658], R118 ;  /* 0x0006587601007387 */ /* 0x0009e40000100a00 */
[----:B--2---:R-:W-:-:S02]  /*49f30*/  IMAD.MOV.U32 R235, RZ, RZ, R112 ;  /* 0x000000ffffeb7224 */ /* 0x004fc400078e0070 */
[----:B---3--:R-:W-:Y:S02]  /*49f40*/  IMAD.MOV.U32 R234, RZ, RZ, R113 ;  /* 0x000000ffffea7224 */ /* 0x008fe400078e0071 */
[----:B----4-:R-:W-:Y:S02]  /*49f50*/  IMAD.MOV.U32 R233, RZ, RZ, R114 ;  /* 0x000000ffffe97224 */ /* 0x010fe400078e0072 */
[----:B-1----:R-:W-:Y:S01]  /*49f60*/  IMAD.MOV.U32 R232, RZ, RZ, R115 ;  /* 0x000000ffffe87224 */ /* 0x002fe200078e0073 */
        /* <DEDUP_REMOVED lines=127> */
[----:B------:R-:W-:Y:S08]  /*4a760*/  HMMA.1688.F32.TF32 R108, R76, R38, R108 ;  /* 0x000000264c6c723c */ /* 0x000ff0000008106c */
        /* <DEDUP_REMOVED lines=36> */
[----:B------:R-:W-:Y:S01]  /*4a9b0*/  STL.64 [R1+0xe88], R130 ;  /* 0x000e888201007387 */ /* 0x000fe20000100a00 */
[C---:B-1----:R-:W-:Y:S03]  /*4a9c0*/  HMMA.1688.F32.TF32 R76, R72.reuse, R70, R84 ;  /* 0x00000046484c723c */ /* 0x042fe60000081054 */
        /* <DEDUP_REMOVED lines=23> */
[----:B------:R1:W-:Y:S02]  /*4ab40*/  STL.64 [R1+0x7a8], R78 ;  /* 0x0007a84e01007387 */ /* 0x0003e40000100a00 */
[----:B-1----:R-:W-:Y:S02]  /*4ab50*/  HMMA.1688.F32.TF32 R76, R72, R10, R244 ;  /* 0x0000000a484c723c */ /* 0x002fe400000810f4 */
[----:B------:R1:W-:Y:S04]  /*4ab60*/  STL.64 [R1+0x790], R80 ;  /* 0x0007905001007387 */ /* 0x0003e80000100a00 */
[----:B------:R2:W-:Y:S04]  /*4ab70*/  STL.64 [R1+0x798], R82 ;  /* 0x0007985201007387 */ /* 0x0005e80000100a00 */
[----:B------:R3:W-:Y:S01]  /*4ab80*/  STL.64 [R1+0x780], R84 ;  /* 0x0007805401007387 */ /* 0x0007e20000100a00 */
[----:B-1----:R-:W-:-:S03]  /*4ab90*/  IMAD.MOV.U32 R80, RZ, RZ, R60 ;  /* 0x000000ffff507224 */ /* 0x002fc600078e003c */
[----:B------:R-:W-:Y:S01]  /*4aba0*/  STL.64 [R1+0x788], R86 ;  /* 0x0007885601007387 */ /* 0x000fe20000100a00 */
[----:B------:R-:W-:-:S03]  /*4abb0*/  IMAD.MOV.U32 R81, RZ, RZ, R48 ;  /* 0x000000ffff517224 */ /* 0x000fc600078e0030 */
[----:B------:R-:W4:Y:S01]  /*4abc0*/  LDL.LU R60, [R1+0x343c] ;  /* 0x00343c00013c7983 */ /* 0x000f220000300800 */
[----:B--2---:R-:W-:-:S03]  /*4abd0*/  MOV R82, R49 ;  /* 0x0000003100527202 */ /* 0x004fc60000000f00 */
[----:B------:R-:W-:Y:S01]  /*4abe0*/  STL.64 [R1+0x770], R76 ;  /* 0x0007704c01007387 */ /* 0x000fe20000100a00 */
[----:B------:R-:W-:-:S03]  /*4abf0*/  IMAD.MOV.U32 R83, RZ, RZ, R68 ;  /* 0x000000ffff537224 */ /* 0x000fc600078e0044 */
[----:B------:R1:W-:Y:S01]  /*4ac00*/  STL.64 [R1+0x778], R78 ;  /* 0x0007784e01007387 */ /* 0x0003e20000100a00 */
[----:B---3--:R-:W-:-:S03]  /*4ac10*/  IMAD.MOV.U32 R84, RZ, RZ, R69 ;  /* 0x000000ffff547224 */ /* 0x008fc600078e0045 */
[----:B------:R-:W2:Y:S01]  /*4ac20*/  LDL.LU R48, [R1+0x3438] ;  /* 0x0034380001307983 */ /* 0x000ea20000300800 */
[----:B------:R-:W-:-:S03]  /*4ac30*/  IMAD.MOV.U32 R85, RZ, RZ, R52 ;  /* 0x000000ffff557224 */ /* 0x000fc600078e0034 */
[----:B------:R-:W3:Y:S01]  /*4ac40*/  LDL.LU R49, [R1+0x3434] ;  /* 0x0034340001317983 */ /* 0x000ee20000300800 */
[----:B------:R-:W-:-:S03]  /*4ac50*/  IMAD.MOV.U32 R88, RZ, RZ, R53 ;  /* 0x000000ffff587224 */ /* 0x000fc600078e0035 */
[----:B------:R-:W2:Y:S01]  /*4ac60*/  LDL.LU R68, [R1+0x3430] ;  /* 0x0034300001447983 */ /* 0x000ea20000300800 */
[----:B------:R-:W-:-:S03]  /*4ac70*/  IMAD.MOV.U32 R89, RZ, RZ, R56 ;  /* 0x000000ffff597224 */ /* 0x000fc600078e0038 */
        /* <DEDUP_REMOVED lines=11> */
[----:B------:R-:W3:Y:S01]  /*4ad30*/  LDL.LU R252, [R1+0x3410] ;  /* 0x0034100001fc7983 */ /* 0x000ee20000300800 */
[----:B------:R-:W-:Y:S01]  /*4ad40*/  MOV R101, R61 ;  /* 0x0000003d00657202 */ /* 0x000fe20000000f00 */
[----:B----4-:R-:W-:-:S02]  /*4ad50*/  IMAD.MOV.U32 R100, RZ, RZ, R60 ;  /* 0x000000ffff647224 */ /* 0x010fc400078e003c */
[----:B------:R-:W4:Y:S04]  /*4ad60*/  LDL.LU R60, [R1+0x340c] ;  /* 0x00340c00013c7983 */ /* 0x000f280000300800 */
[----:B------:R-:W4:Y:S01]  /*4ad70*/  LDL.LU R61, [R1+0x3408] ;  /* 0x00340800013d7983 */ /* 0x000f220000300800 */
[----:B--2---:R-:W-:Y:S02]  /*4ad80*/  IMAD.MOV.U32 R105, RZ, RZ, R68 ;  /* 0x000000ffff697224 */ /* 0x004fe400078e0044 */
[----:B---3--:R-:W-:Y:S02]  /*4ad90*/  IMAD.MOV.U32 R104, RZ, RZ, R69 ;  /* 0x000000ffff687224 */ /* 0x008fe400078e0045 */
[----:B------:R-:W2:Y:S04]  /*4ada0*/  LDL.LU R69, [R1+0x3404] ;  /* 0x0034040001457983 */ /* 0x000ea80000300800 */
[----:B------:R-:W3:Y:S04]  /*4adb0*/  LDL.LU R68, [R1+0x3400] ;  /* 0x0034000001447983 */ /* 0x000ee80000300800 */
[----:B------:R-:W4:Y:S01]  /*4adc0*/  LDL.LU R224, [R1+0x980] ;  /* 0x0009800001e07983 */ /* 0x000f220000300800 */
[----:B------:R-:W-:-:S03]  /*4add0*/  IMAD.MOV.U32 R225, RZ, RZ, R252 ;  /* 0x000000ffffe17224 */ /* 0x000fc600078e00fc */
[----:B------:R-:W4:Y:S01]  /*4ade0*/  LDL.LU R252, [R1+0x33fc] ;  /* 0x0033fc0001fc7983 */ /* 0x000f220000300800 */
[----:B------:R-:W-:Y:S02]  /*4adf0*/  IMAD.MOV.U32 R226, RZ, RZ, R64 ;  /* 0x000000ffffe27224 */ /* 0x000fe400078e0040 */
[----:B------:R-:W-:Y:S01]  /*4ae00*/  IMAD.MOV.U32 R227, RZ, RZ, R65 ;  /* 0x000000ffffe37224 */ /* 0x000fe200078e0041 */
[----:B------:R-:W4:Y:S04]  /*4ae10*/  LDL.LU R64, [R1+0x33f8] ;  /* 0x0033f80001407983 */ /* 0x000f280000300800 */
[----:B------:R-:W4:Y:S01]  /*4ae20*/  LDL.LU R65, [R1+0x33f4] ;  /* 0x0033f40001417983 */ /* 0x000f220000300800 */
[----:B--2---:R-:W-:Y:S02]  /*4ae30*/  IMAD.MOV.U32 R113, RZ, RZ, R69 ;  /* 0x000000ffff717224 */ /* 0x004fe400078e0045 */
[----:B---3--:R-:W-:-:S02]  /*4ae40*/  IMAD.MOV.U32 R112, RZ, RZ, R68 ;  /* 0x000000ffff707224 */ /* 0x008fc400078e0044 */
[----:B------:R-:W2:Y:S04]  /*4ae50*/  LDL.LU R68, [R1+0x33f0] ;  /* 0x0033f00001447983 */ /* 0x000ea80000300800 */
[----:B------:R-:W3:Y:S04]  /*4ae60*/  LDL.LU R69, [R1+0x33ec] ;  /* 0x0033ec0001457983 */ /* 0x000ee80000300800 */
[----:B------:R-:W2:Y:S04]  /*4ae70*/  LDL.LU R116, [R1+0x9d0] ;  /* 0x0009d00001747983 */ /* 0x000ea80000300800 */
[----:B------:R-:W2:Y:S04]  /*4ae80*/  LDL.LU R117, [R1+0x9d4] ;  /* 0x0009d40001757983 */ /* 0x000ea80000300800 */
[----:B------:R-:W2:Y:S01]  /*4ae90*/  LDL.LU R118, [R1+0x9d8] ;  /* 0x0009d80001767983 */ /* 0x000ea20000300800 */
[----:B----4-:R-:W-:-:S03]  /*4aea0*/  IMAD.MOV.U32 R119, RZ, RZ, R252 ;  /* 0x000000ffff777224 */ /* 0x010fc600078e00fc */
[----:B------:R-:W4:Y:S04]  /*4aeb0*/  LDL.LU R252, [R1+0x33e8] ;  /* 0x0033e80001fc7983 */ /* 0x000f280000300800 */
[----:B------:R-:W2:Y:S04]  /*4aec0*/  LDL.LU R124, [R1+0xac0] ;  /* 0x000ac000017c7983 */ /* 0x000ea80000300800 */
[----:B------:R-:W2:Y:S04]  /*4aed0*/  LDL.LU R125, [R1+0xac4] ;  /* 0x000ac400017d7983 */ /* 0x000ea80000300800 */
[----:B------:R-:W2:Y:S04]  /*4aee0*/  LDL.LU R126, [R1+0xac8] ;  /* 0x000ac800017e7983 */ /* 0x000ea80000300800 */
[----:B------:R-:W2:Y:S04]  /*4aef0*/  LDL.LU R127, [R1+0xacc] ;  /* 0x000acc00017f7983 */ /* 0x000ea80000300800 */
[----:B------:R-:W2:Y:S04]  /*4af00*/  LDL.LU R128, [R1+0xb60] ;  /* 0x000b600001807983 */ /* 0x000ea80000300800 */
[----:B------:R-:W2:Y:S04]  /*4af10*/  LDL.LU R129, [R1+0xb64] ;  /* 0x000b640001817983 */ /* 0x000ea80000300800 */
[----:B------:R-:W2:Y:S01]  /*4af20*/  LDL.LU R130, [R1+0xb68] ;  /* 0x000b680001827983 */ /* 0x000ea20000300800 */
[----:B----4-:R-:W-:-:S03]  /*4af30*/  MOV R131, R252 ;  /* 0x000000fc00837202 */ /* 0x010fc60000000f00 */
        /* <DEDUP_REMOVED lines=29> */
[----:B------:R-:W1:Y:S04]  /*4b110*/  LDL.LU R244, [R1+0xc40] ;  /* 0x000c400001f47983 */ /* 0x000e680000300800 */
[----:B------:R-:W1:Y:S04]  /*4b120*/  LDL.LU R245, [R1+0xc44] ;  /* 0x000c440001f57983 */ /* 0x000e680000300800 */
[----:B------:R-:W1:Y:S04]  /*4b130*/  LDL.LU R246, [R1+0xc48] ;  /* 0x000c480001f67983 */ /* 0x000e680000300800 */
[----:B------:R-:W1:Y:S04]  /*4b140*/  LDL.LU R247, [R1+0xc4c] ;  /* 0x000c4c0001f77983 */ /* 0x000e680000300800 */
        /* <DEDUP_REMOVED lines=15> */
[----:B----4-:R-:W-:-:S03]  /*4b240*/  IMAD.MOV.U32 R139, RZ, RZ, R252 ;  /* 0x000000ffff8b7224 */ /* 0x010fc600078e00fc */
[----:B------:R-:W4:Y:S01]  /*4b250*/  LDL.LU R252, [R1+0x33e0] ;  /* 0x0033e00001fc7983 */ /* 0x000f220000300800 */
[----:B---3--:R-:W-:Y:S02]  /*4b260*/  IMAD.MOV.U32 R120, RZ, RZ, R69 ;  /* 0x000000ffff787224 */ /* 0x008fe400078e0045 */
[----:B--2---:R-:W-:Y:S02]  /*4b270*/  IMAD.MOV.U32 R121, RZ, RZ, R68 ;  /* 0x000000ffff797224 */ /* 0x004fe400078e0044 */
[----:B------:R-:W-:Y:S02]  /*4b280*/  IMAD.MOV.U32 R122, RZ, RZ, R65 ;  /* 0x000000ffff7a7224 */ /* 0x000fe400078e0041 */
[----:B------:R-:W-:Y:S01]  /*4b290*/  IMAD.MOV.U32 R123, RZ, RZ, R64 ;  /* 0x000000ffff7b7224 */ /* 0x000fe200078e0040 */
[----:B------:R-:W-:Y:S01]  /*4b2a0*/  HMMA.1688.F32.TF32 R132, R72, R18, R132 ;  /* 0x000000124884723c */ /* 0x000fe20000081084 */
[----:B------:R-:W-:Y:S02]  /*4b2b0*/  IMAD.MOV.U32 R114, RZ, RZ, R61 ;  /* 0x000000ffff727224 */ /* 0x000fe400078e003d */
[----:B------:R-:W-:-:S05]  /*4b2c0*/  IMAD.MOV.U32 R115, RZ, RZ, R60 ;  /* 0x000000ffff737224 */ /* 0x000fca00078e003c */
[C---:B------:R-:W-:Y:S08]  /*4b2d0*/  HMMA.1688.F32.TF32 R144, R72.reuse, R30, R144 ;  /* 0x0000001e4890723c */ /* 0x040ff00000081090 */
[C---:B------:R-:W-:Y:S08]  /*4b2e0*/  HMMA.1688.F32.TF32 R156, R72.reuse, R42, R156 ;  /* 0x0000002a489c723c */ /* 0x040ff0000008109c */
[C---:B-1----:R-:W-:Y:S08]  /*4b2f0*/  HMMA.1688.F32.TF32 R76, R72.reuse, R62, R244 ;  /* 0x0000003e484c723c */ /* 0x042ff000000810f4 */
[C---:B------:R-:W-:Y:S11]  /*4b300*/  HMMA.1688.F32.TF32 R172, R72.reuse, R58, R172 ;  /* 0x0000003a48ac723c */ /* 0x040ff600000810ac */
[----:B------:R-:W-:Y:S04]  /*4b310*/  STL.64 [R1+0x760], R76 ;  /* 0x0007604c01007387 */ /* 0x000fe80000100a00 */
[----:B------:R1:W-:Y:S01]  /*4b320*/  STL.64 [R1+0x768], R78 ;  /* 0x0007684e01007387 */ /* 0x0003e20000100a00 */
[C---:B------:R-:W-:Y:S08]  /*4b330*/  HMMA.1688.F32.TF32 R168, R72.reuse, R54, R168 ;  /* 0x0000003648a8723c */ /* 0x040ff000000810a8 */
[C---:B-1----:R-:W-:Y:S01]  /*4b340*/  HMMA.1688.F32.TF32 R76, R72.reuse, R50, R164 ;  /* 0x00000032484c723c */ /* 0x042fe200000810a4 */
[----:B------:R-:W-:Y:S04]  /*4b350*/  STL.64 [R1+0x750], R172 ;  /* 0x000750ac01007387 */ /* 0x000fe80000100a00 */
[----:B------:R-:W-:Y:S03]  /*4b360*/  STL.64 [R1+0x758], R174 ;  /* 0x000758ae01007387 */ /* 0x000fe60000100a00 */
[C---:B------:R-:W-:Y:S03]  /*4b370*/  HMMA.1688.F32.TF32 R160, R72.reuse, R46, R160 ;  /* 0x0000002e48a0723c */ /* 0x040fe600000810a0 */
[----:B------:R-:W-:Y:S04]  /*4b380*/  STL.64 [R1+0x740], R168 ;  /* 0x000740a801007387 */ /* 0x000fe80000100a00 */
[----:B------:R-:W-:Y:S04]  /*4b390*/  STL.64 [R1+0x748], R170 ;  /* 0x000748aa01007387 */ /* 0x000fe80000100a00 */
[----:B------:R-:W-:Y:S04]  /*4b3a0*/  STL.64 [R1+0x730], R76 ;  /* 0x0007304c01007387 */ /* 0x000fe80000100a00 */
[----:B------:R1:W-:Y:S01]  /*4b3b0*/  STL.64 [R1+0x738], R78 ;  /* 0x0007384e01007387 */ /* 0x0003e20000100a00 */
[C---:B------:R-:W-:Y:S08]  /*4b3c0*/  HMMA.1688.F32.TF32 R148, R72.reuse, R34, R148 ;  /* 0x000000224894723c */ /* 0x040ff00000081094 */
[----:B------:R-:W-:Y:S01]  /*4b3d0*/  HMMA.1688.F32.TF32 R136, R72, R22, R136 ;  /* 0x000000164888723c */ /* 0x000fe20000081088 */
[----:B------:R-:W-:-:S02]  /*4b3e0*/  IMAD.MOV.U32 R108, RZ, RZ, R57 ;  /* 0x000000ffff6c7224 */ /* 0x000fc400078e0039 */
[----:B------:R-:W-:Y:S02]  /*4b3f0*/  IMAD.MOV.U32 R102, RZ, RZ, R45 ;  /* 0x000000ffff667224 */ /* 0x000fe400078e002d */
[----:B------:R-:W-:Y:S01]  /*4b400*/  IMAD.MOV.U32 R103, RZ, RZ, R44 ;  /* 0x000000ffff677224 */ /* 0x000fe200078e002c */
[----:B------:R-:W-:Y:S01]  /*4b410*/  MOV R237, R24 ;  /* 0x0000001800ed7202 */ /* 0x000fe20000000f00 */
[----:B------:R-:W-:Y:S01]  /*4b420*/  IMAD.MOV.U32 R109, RZ, RZ, R56 ;  /* 0x000000ffff6d7224 */ /* 0x000fe200078e0038 */
[----:B-1----:R-:W-:Y:S01]  /*4b430*/  HMMA.1688.F32.TF32 R76, R72, R38, R152 ;  /* 0x00000026484c723c */ /* 0x002fe20000081098 */
[----:B------:R-:W-:Y:S04]  /*4b440*/  STL.64 [R1+0x720], R160 ;  /* 0x000720a001007387 */ /* 0x000fe80000100a00 */
[----:B------:R-:W-:Y:S04]  /*4b450*/  STL.64 [R1+0x728], R162 ;  /* 0x000728a201007387 */ /* 0x000fe80000100a00 */
[----:B------:R-:W-:Y:S04]  /*4b460*/  STL.64 [R1+0x710], R156 ;  /* 0x0007109c01007387 */ /* 0x000fe80000100a00 */
[----:B------:R-:W-:Y:S01]  /*4b470*/  STL.64 [R1+0x718], R158 ;  /* 0x0007189e01007387 */ /* 0x000fe20000100a00 */
[----:B------:R-:W-:-:S02]  /*4b480*/  IMAD.MOV.U32 R110, RZ, RZ, R53 ;  /* 0x000000ffff6e7224 */ /* 0x000fc400078e0035 */
[----:B------:R-:W-:Y:S01]  /*4b490*/  IMAD.MOV.U32 R111, RZ, RZ, R52 ;  /* 0x000000ffff6f7224 */ /* 0x000fe200078e0034 */
[----:B------:R-:W-:Y:S01]  /*4b4a0*/  HMMA.1688.F32.TF32 R60, R240, R62, R112 ;  /* 0x0000003ef03c723c */ /* 0x000fe20000081070 */
[----:B------:R-:W-:Y:S01]  /*4b4b0*/  IMAD.MOV.U32 R106, RZ, RZ, R49 ;  /* 0x000000ffff6a7224 */ /* 0x000fe200078e0031 */
[----:B------:R-:W-:Y:S04]  /*4b4c0*/  STL.64 [R1+0x700], R76 ;  /* 0x0007004c01007387 */ /* 0x000fe80000100a00 */
[----:B------:R1:W-:Y:S01]  /*4b4d0*/  STL.64 [R1+0x708], R78 ;  /* 0x0007084e01007387 */ /* 0x0003e20000100a00 */
[----:B------:R-:W-:Y:S02]  /*4b4e0*/  IMAD.MOV.U32 R107, RZ, RZ, R48 ;  /* 0x000000ffff6b7224 */ /* 0x000fe400078e0030 */
[----:B------:R-:W-:Y:S01]  /*4b4f0*/  IMAD.MOV.U32 R92, RZ, RZ, R41 ;  /* 0x000000ffff5c7224 */ /* 0x000fe200078e0029 */
[----:B------:R-:W-:Y:S01]  /*4b500*/  LDS R168, [R0+UR6+0x8100] ;  /* 0x0081000600a87984 */ /* 0x000fe20008000800 */
[----:B------:R-:W-:-:S02]  /*4b510*/  IMAD.MOV.U32 R93, RZ, RZ, R40 ;  /* 0x000000ffff5d7224 */ /* 0x000fc400078e0028 */
[----:B------:R-:W-:Y:S01]  /*4b520*/  IMAD.MOV.U32 R94, RZ, RZ, R37 ;  /* 0x000000ffff5e7224 */ /* 0x000fe200078e0025 */
[----:B------:R-:W-:Y:S01]  /*4b530*/  LDS R170, [R0+UR6+0x9100] ;  /* 0x0091000600aa7984 */ /* 0x000fe20008000800 */
[----:B-1----:R-:W-:Y:S03]  /*4b540*/  HMMA.1688.F32.TF32 R76, R72, R26, R140 ;  /* 0x0000001a484c723c */ /* 0x002fe6000008108c */
[----:B------:R-:W-:Y:S04]  /*4b550*/  STL.64 [R1+0x6f0], R148 ;  /* 0x0006f09401007387 */ /* 0x000fe80000100a00 */
[----:B------:R-:W-:Y:S04]  /*4b560*/  STL.64 [R1+0x6f8], R150 ;  /* 0x0006f89601007387 */ /* 0x000fe80000100a00 */
[----:B------:R-:W-:Y:S04]  /*4b570*/  STL.64 [R1+0x6e0], R144 ;  /* 0x0006e09001007387 */ /* 0x000fe80000100a00 */
[----:B------:R-:W-:Y:S01]  /*4b580*/  STL.64 [R1+0x6e8], R146 ;  /* 0x0006e89201007387 */ /* 0x000fe20000100a00 */
[----:B------:R-:W-:Y:S01]  /*4b590*/  HMMA.1688.F32.TF32 R72, R240, R66, R124 ;  /* 0x00000042f048723c */ /* 0x000fe2000008107c */
[----:B------:R-:W-:-:S02]  /*4b5a0*/  IMAD.MOV.U32 R95, RZ, RZ, R36 ;  /* 0x000000ffff5f7224 */ /* 0x000fc400078e0024 */
[----:B------:R-:W-:Y:S01]  /*4b5b0*/  IMAD.MOV.U32 R90, RZ, RZ, R33 ;  /* 0x000000ffff5a7224 */ /* 0x000fe200078e0021 */
[----:B------:R-:W-:Y:S04]  /*4b5c0*/  LDS R169, [R6+UR6+0x8100] ;  /* 0x0081000606a97984 */ /* 0x000fe80008000800 */
[----:B------:R-:W-:Y:S04]  /*4b5d0*/  STL.64 [R1+0x6d0], R76 ;  /* 0x0006d04c01007387 */ /* 0x000fe80000100a00 */
[----:B------:R1:W-:Y:S01]  /*4b5e0*/  STL.64 [R1+0x6d8], R78 ;  /* 0x0006d84e01007387 */ /* 0x0003e20000100a00 */
[----:B------:R-:W-:Y:S01]  /*4b5f0*/  HMMA.1688.F32.TF32 R64, R240, R10, R116 ;  /* 0x0000000af040723c */ /* 0x000fe20000081074 */
[----:B------:R-:W-:-:S02]  /*4b600*/  IMAD.MOV.U32 R91, RZ, RZ, R32 ;  /* 0x000000ffff5b7224 */ /* 0x000fc400078e0020 */
[----:B------:R-:W-:Y:S01]  /*4b610*/  IMAD.MOV.U32 R236, RZ, RZ, R25 ;  /* 0x000000ffffec7224 */ /* 0x000fe200078e0019 */
[----:B------:R-:W-:Y:S04]  /*4b620*/  LDS R171, [R6+UR6+0x9100] ;  /* 0x0091000606ab7984 */ /* 0x000fe80008000800 */
[C---:B-1----:R-:W-:Y:S08]  /*4b630*/  HMMA.1688.F32.TF32 R76, R240.reuse, R70, R128 ;  /* 0x00000046f04c723c */ /* 0x042ff00000081080 */
[C---:B------:R-:W-:Y:S01]  /*4b640*/  HMMA.1688.F32.TF32 R68, R240.reuse, R14, R120 ;  /* 0x0000000ef044723c */ /* 0x040fe20000081078 */
[----:B------:R-:W-:Y:S04]  /*4b650*/  STL.64 [R1+0x6c0], R136 ;  /* 0x0006c08801007387 */ /* 0x000fe80000100a00 */
[----:B------:R-:W-:Y:S03]  /*4b660*/  STL.64 [R1+0x6c8], R138 ;  /* 0x0006c88a01007387 */ /* 0x000fe60000100a00 */
[----:B------:R-:W-:Y:S01]  /*4b670*/  HMMA.1688.F32.TF32 R56, R240, R58, R224 ;  /* 0x0000003af038723c */ /* 0x000fe200000810e0 */
[----:B------:R-:W-:Y:S01]  /*4b680*/  STL.64 [R1+0x6b0], R132 ;  /* 0x0006b08401007387 */ /* 0x000fe20000100a00 */
[----:B------:R-:W-:-:S03]  /*4b690*/  IMAD.MOV.U32 R238, RZ, RZ, R21 ;  /* 0x000000ffffee7224 */ /* 0x000fc600078e0015 */
[----:B------:R-:W-:Y:S03]  /*4b6a0*/  STL.64 [R1+0x6b8], R134 ;  /* 0x0006b88601007387 */ /* 0x000fe60000100a00 */
[C---:B------:R-:W-:Y:S01]  /*4b6b0*/  HMMA.1688.F32.TF32 R52, R240.reuse, R54, R108 ;  /* 0x00000036f034723c */ /* 0x040fe2000008106c */
[----:B------:R-:W-:Y:S01]  /*4b6c0*/  STL.64 [R1+0x680], R76 ;  /* 0x0006804c01007387 */ /* 0x000fe20000100a00 */
[----:B------:R-:W-:Y:S02]  /*4b6d0*/  IMAD.MOV.U32 R239, RZ, RZ, R20 ;  /* 0x000000ffffef7224 */ /* 0x000fe400078e0014 */
[----:B------:R-:W-:Y:S01]  /*4b6e0*/  IMAD.MOV.U32 R86, RZ, RZ, R29 ;  /* 0x000000ffff567224 */ /* 0x000fe200078e001d */
[----:B------:R-:W-:Y:S03]  /*4b6f0*/  STL.64 [R1+0x688], R78 ;  /* 0x0006884e01007387 */ /* 0x000fe60000100a00 */
[C---:B------:R-:W-:Y:S01]  /*4b700*/  HMMA.1688.F32.TF32 R48, R240.reuse, R50, R104 ;  /* 0x00000032f030723c */ /* 0x040fe20000081068 */
[----:B------:R-:W-:Y:S01]  /*4b710*/  IMAD.MOV.U32 R87, RZ, RZ, R28 ;  /* 0x000000ffff577224 */ /* 0x000fe200078e001c */
[----:B------:R-:W-:Y:S04]  /*4b720*/  STL.64 [R1+0x560], R72 ;  /* 0x0005604801007387 */ /* 0x000fe80000100a00 */
[----:B------:R-:W-:Y:S02]  /*4b730*/  STL.64 [R1+0x568], R74 ;  /* 0x0005684a01007387 */ /* 0x000fe40000100a00 */
[C---:B------:R-:W-:Y:S02]  /*4b740*/  HMMA.1688.F32.TF32 R44, R240.reuse, R46, R100 ;  /* 0x0000002ef02c723c */ /* 0x040fe40000081064 */
[----:B------:R-:W-:Y:S04]  /*4b750*/  STL.64 [R1+0x550], R68 ;  /* 0x0005504401007387 */ /* 0x000fe80000100a00 */
[----:B------:R-:W-:Y:S02]  /*4b760*/  STL.64 [R1+0x558], R70 ;  /* 0x0005584601007387 */ /* 0x000fe40000100a00 */
[C---:B------:R-:W-:Y:S02]  /*4b770*/  HMMA.1688.F32.TF32 R40, R240.reuse, R42, R96 ;  /* 0x0000002af028723c */ /* 0x040fe40000081060 */
[----:B------:R-:W-:Y:S04]  /*4b780*/  STL.64 [R1+0x430], R64 ;  /* 0x0004304001007387 */ /* 0x000fe80000100a00 */
[----:B----4-:R-:W1:Y:S02]  /*4b790*/  LDSM.16.M88.4 R68, [R252+UR6+0x20080] ;  /* 0x02008006fc44783b */ /* 0x010e640008000200 */
[C---:B------:R-:W-:Y:S02]  /*4b7a0*/  HMMA.1688.F32.TF32 R36, R240.reuse, R38, R92 ;  /* 0x00000026f024723c */ /* 0x040fe4000008105c */
[----:B------:R-:W-:Y:S04]  /*4b7b0*/  STL.64 [R1+0x438], R66 ;  /* 0x0004384201007387 */ /* 0x000fe80000100a00 */
[----:B------:R-:W2:Y:S02]  /*4b7c0*/  LDSM.16.M88.4 R64, [R252+UR6+0x21080] ;  /* 0x02108006fc40783b */ /* 0x000ea40008000200 */
[----:B------:R-:W-:Y:S01]  /*4b7d0*/  HMMA.1688.F32.TF32 R32, R240, R34, R88 ;  /* 0x00000022f020723c */ /* 0x000fe20000081058 */
[----:B------:R-:W-:Y:S01]  /*4b7e0*/  IMAD.MOV.U32 R244, RZ, RZ, R5 ;  /* 0x000000fffff47224 */ /* 0x000fe200078e0005 */
[----:B------:R-:W-:Y:S01]  /*4b7f0*/  STL.64 [R1+0x3e0], R60 ;  /* 0x0003e03c01007387 */ /* 0x000fe20000100a00 */
[----:B------:R-:W-:-:S02]  /*4b800*/  IMAD.MOV.U32 R245, RZ, RZ, R4 ;  /* 0x000000fffff57224 */ /* 0x000fc400078e0004 */
[----:B------:R-:W-:Y:S01]  /*4b810*/  IMAD.MOV.U32 R246, RZ, RZ, R3 ;  /* 0x000000fffff67224 */ /* 0x000fe200078e0003 */
[----:B------:R-:W-:Y:S02]  /*4b820*/  LDS R76, [R7+UR6+0x8000] ;  /* 0x00800006074c7984 */ /* 0x000fe40008000800 */
[C---:B------:R-:W-:Y:S01]  /*4b830*/  HMMA.1688.F32.TF32 R20, R240.reuse, R22, R236 ;  /* 0x00000016f014723c */ /* 0x040fe200000810ec */
[----:B------:R-:W-:Y:S01]  /*4b840*/  IMAD.MOV.U32 R236, RZ, RZ, R13 ;  /* 0x000000ffffec7224 */ /* 0x000fe200078e000d */
[----:B------:R-:W-:Y:S01]  /*4b850*/  LDS R78, [R7+UR6+0x9000] ;  /* 0x00900006074e7984 */ /* 0x000fe20008000800 */
[----:B------:R-:W-:Y:S02]  /*4b860*/  IMAD.MOV.U32 R237, RZ, RZ, R12 ;  /* 0x000000ffffed7224 */ /* 0x000fe400078e000c */
[----:B------:R-:W-:Y:S01]  /*4b870*/  IMAD.MOV.U32 R238, RZ, RZ, R9 ;  /* 0x000000ffffee7224 */ /* 0x000fe200078e0009 */
[----:B------:R-:W3:Y:S02]  /*4b880*/  LDSM.16.M88.4 R12, [R252+UR6+0x22080] ;  /* 0x02208006fc0c783b */ /* 0x000ee40008000200 */
[----:B------:R-:W-:Y:S01]  /*4b890*/  HMMA.1688.F32.TF32 R28, R240, R30, R84 ;  /* 0x0000001ef01c723c */ /* 0x000fe20000081054 */
[----:B------:R-:W-:Y:S01]  /*4b8a0*/  IMAD.MOV.U32 R239, RZ, RZ, R8 ;  /* 0x000000ffffef7224 */ /* 0x000fe200078e0008 */
[----:B------:R-:W-:Y:S01]  /*4b8b0*/  STL.64 [R1+0x3e8], R62 ;  /* 0x0003e83e01007387 */ /* 0x000fe20000100a00 */
[----:B------:R-:W-:-:S03]  /*4b8c0*/  IMAD.MOV.U32 R247, RZ, RZ, R2 ;  /* 0x000000fffff77224 */ /* 0x000fc600078e0002 */
[----:B------:R-:W4:Y:S02]  /*4b8d0*/  LDSM.16.M88.4 R8, [R252+UR6+0x23080] ;  /* 0x02308006fc08783b */ /* 0x000f240008000200 */
[C---:B------:R-:W-:Y:S02]  /*4b8e0*/  HMMA.1688.F32.TF32 R24, R240.reuse, R26, R80 ;  /* 0x0000001af018723c */ /* 0x040fe40000081050 */
[----:B------:R-:W-:Y:S04]  /*4b8f0*/  STL.64 [R1+0x3d0], R56 ;  /* 0x0003d03801007387 */ /* 0x000fe80000100a00 */
[----:B------:R-:W1:Y:S04]  /*4b900*/  LDSM.16.M88.4 R60, [R252+UR6+0x24080] ;  /* 0x02408006fc3c783b */ /* 0x000e680008000200 */
[----:B------:R-:W-:Y:S04]  /*4b910*/  STL.64 [R1+0x3d8], R58 ;  /* 0x0003d83a01007387 */ /* 0x000fe80000100a00 */
[----:B------:R-:W-:Y:S04]  /*4b920*/  STL.64 [R1+0x3c0], R52 ;  /* 0x0003c03401007387 */ /* 0x000fe80000100a00 */
[----:B------:R-:W1:Y:S01]  /*4b930*/  LDSM.16.M88.4 R56, [R252+UR6+0x25080] ;  /* 0x02508006fc38783b */ /* 0x000e620008000200 */
[----:B------:R-:W-:Y:S03]  /*4b940*/  HMMA.1688.F32.TF32 R240, R240, R18, R244 ;  /* 0x00000012f0f0723c */ /* 0x000fe600000810f4 */
[----:B------:R-:W-:Y:S04]  /*4b950*/  STL.64 [R1+0x3c8], R54 ;  /* 0x0003c83601007387 */ /* 0x000fe80000100a00 */
[----:B------:R-:W-:Y:S04]  /*4b960*/  STL.64 [R1+0x3b0], R48 ;  /* 0x0003b03001007387 */ /* 0x000fe80000100a00 */
[----:B------:R-:W-:Y:S04]  /*4b970*/  LDSM.16.M88.4 R52, [R252+UR6+0x26080] ;  /* 0x02608006fc34783b */ /* 0x000fe80008000200 */
[----:B------:R-:W-:Y:S04]  /*4b980*/  STL.64 [R1+0x3b8], R50 ;  /* 0x0003b83201007387 */ /* 0x000fe80000100a00 */
[----:B------:R-:W-:Y:S04]  /*4b990*/  STL.64 [R1+0x3a0], R44 ;  /* 0x0003a02c01007387 */ /* 0x000fe80000100a00 */
[----:B------:R-:W-:Y:S04]  /*4b9a0*/  LDSM.16.M88.4 R48, [R252+UR6+0x27080] ;  /* 0x02708006fc30783b */ /* 0x000fe80008000200 */
[----:B------:R-:W-:Y:S04]  /*4b9b0*/  STL.64 [R1+0x3a8], R46 ;  /* 0x0003a82e01007387 */ /* 0x000fe80000100a00 */
[----:B------:R-:W-:Y:S04]  /*4b9c0*/  LDS R244, [R0+UR6+0x8000] ;  /* 0x0080000600f47984 */ /* 0x000fe80008000800 */
[----:B------:R-:W-:Y:S04]  /*4b9d0*/  LDS R246, [R0+UR6+0x9000] ;  /* 0x0090000600f67984 */ /* 0x000fe80008000800 */
[----:B------:R-:W-:Y:S04]  /*4b9e0*/  LDS R245, [R6+UR6+0x8000] ;  /* 0x0080000606f57984 */ /* 0x000fe80008000800 */
[----:B------:R-:W1:Y:S04]  /*4b9f0*/  LDS R247, [R6+UR6+0x9000] ;  /* 0x0090000606f77984 */ /* 0x000e680008000800 */
        /* <DEDUP_REMOVED lines=11> */
[----:B------:R-:W-:Y:S01]  /*4bab0*/  STL.64 [R1+0x368], R30 ;  /* 0x0003681e01007387 */ /* 0x000fe20000100a00 */
[----:B------:R-:W-:-:S03]  /*4bac0*/  IMAD.MOV.U32 R5, RZ, RZ, R20 ;  /* 0x000000ffff057224 */ /* 0x000fc600078e0014 */
[----:B------:R-:W-:Y:S01]  /*4bad0*/  STL.64 [R1+0x1f0], R24 ;  /* 0x0001f01801007387 */ /* 0x000fe20000100a00 */
[----:B------:R-:W-:-:S03]  /*4bae0*/  IMAD.MOV.U32 R4, RZ, RZ, R21 ;  /* 0x000000ffff047224 */ /* 0x000fc600078e0015 */
[----:B------:R-:W2:Y:S01]  /*4baf0*/  LDSM.16.M88.4 R28, [R252+UR6+0x2c080] ;  /* 0x02c08006fc1c783b */ /* 0x000ea20008000200 */
[----:B------:R-:W-:-:S03]  /*4bb00*/  IMAD.MOV.U32 R3, RZ, RZ, R22 ;  /* 0x000000ffff037224 */ /* 0x000fc600078e0016 */
[----:B------:R-:W-:Y:S01]  /*4bb10*/  STL.64 [R1+0x1f8], R26 ;  /* 0x0001f81a01007387 */ /* 0x000fe20000100a00 */
[----:B------:R-:W-:-:S03]  /*4bb20*/  IMAD.MOV.U32 R2, RZ, RZ, R23 ;  /* 0x000000ffff027224 */ /* 0x000fc600078e0017 */
[----:B------:R-:W3:Y:S04]  /*4bb30*/  LDSM.16.M88.4 R24, [R252+UR6+0x2d080] ;  /* 0x02d08006fc18783b */ /* 0x000ee80008000200 */
[----:B------:R-:W3:Y:S04]  /*4bb40*/  LDSM.16.M88.4 R20, [R252+UR6+0x2e080] ;  /* 0x02e08006fc14783b */ /* 0x000ee80008000200 */
[----:B------:R-:W4:Y:S04]  /*4bb50*/  LDSM.16.M88.4 R16, [R252+UR6+0x2f080] ;  /* 0x02f08006fc10783b */ /* 0x000f280008000200 */
[----:B------:R-:W-:Y:S04]  /*4bb60*/  STL [R1+0x3348], R240 ;  /* 0x003348f001007387 */ /* 0x000fe80000100800 */
[----:B------:R-:W-:Y:S04]  /*4bb70*/  STL [R1+0x3344], R241 ;  /* 0x003344f101007387 */ /* 0x000fe80000100800 */
[----:B------:R-:W-:Y:S04]  /*4bb80*/  STL [R1+0x3340], R242 ;  /* 0x003340f201007387 */ /* 0x000fe80000100800 */
[----:B------:R-:W-:Y:S04]  /*4bb90*/  STL [R1+0x333c], R243 ;  /* 0x00333cf301007387 */ /* 0x000fe80000100800 */
[----:B-1----:R-:W-:Y:S04]  /*4bba0*/  STL [R1+0x3334], R70 ;  /* 0x0033344601007387 */ /* 0x002fe80000100800 */
[----:B------:R-:W-:Y:S04]  /*4bbb0*/  STL [R1+0x3330], R71 ;  /* 0x0033304701007387 */ /* 0x000fe80000100800 */
[----:B--2---:R-:W-:Y:S04]  /*4bbc0*/  STL [R1+0x334c], R66 ;  /* 0x00334c4201007387 */ /* 0x004fe80000100800 */
[----:B------:R-:W-:Y:S04]  /*4bbd0*/  STL [R1+0x3338], R67 ;  /* 0x0033384301007387 */ /* 0x000fe80000100800 */
[----:B---3--:R-:W-:Y:S04]  /*4bbe0*/  STL [R1+0x3354], R14 ;  /* 0x0033540e01007387 */ /* 0x008fe80000100800 */
[----:B------:R-:W-:Y:S04]  /*4bbf0*/  STL [R1+0x3350], R15 ;  /* 0x0033500f01007387 */ /* 0x000fe80000100800 */
[----:B----4-:R-:W-:Y:S04]  /*4bc00*/  STL [R1+0x335c], R10 ;  /* 0x00335c0a01007387 */ /* 0x010fe80000100800 */
[----:B------:R-:W-:Y:S04]  /*4bc10*/  STL [R1+0x3358], R11 ;  /* 0x0033580b01007387 */ /* 0x000fe80000100800 */
[----:B------:R-:W-:Y:S04]  /*4bc20*/  STL [R1+0x3278], R62 ;  /* 0x0032783e01007387 */ /* 0x000fe80000100800 */
[----:B------:R-:W-:Y:S04]  /*4bc30*/  STL [R1+0x3274], R63 ;  /* 0x0032743f01007387 */ /* 0x000fe80000100800 */
[----:B------:R-:W-:Y:S04]  /*4bc40*/  STL [R1+0x3270], R58 ;  /* 0x0032703a01007387 */ /* 0x000fe80000100800 */
[----:B------:R-:W-:Y:S01]  /*4bc50*/  STL [R1+0x326c], R59 ;  /* 0x00326c3b01007387 */ /* 0x000fe20000100800 */
[C---:B------:R-:W-:Y:S03]  /*4bc60*/  HMMA.1688.F32.TF32 R72, R244.reuse, R68, R236 ;  /* 0x00000044f448723c */ /* 0x040fe600000810ec */
        /* <DEDUP_REMOVED lines=21> */
[----:B------:R-:W2:Y:S04]  /*4bdc0*/  LDL.LU R84, [R1] ;  /* 0x0000000001547983 */ /* 0x000ea80000300800 */
[----:B------:R-:W-:Y:S04]  /*4bdd0*/  STL.64 [R1+0xd0], R72 ;  /* 0x0000d04801007387 */ /* 0x000fe80000100a00 */
[----:B------:R1:W-:Y:S04]  /*4bde0*/  STL.64 [R1+0xd8], R74 ;  /* 0x0000d84a01007387 */ /* 0x0003e80000100a00 */
        /* <DEDUP_REMOVED lines=56> */
[----:B------:R-:W-:Y:S01]  /*4c170*/  MOV R10, R72 ;  /* 0x00000048000a7202 */ /* 0x000fe20000000f00 */
[----:B------:R-:W-:-:S02]  /*4c180*/  IMAD.MOV.U32 R11, RZ, RZ, R73 ;  /* 0x000000ffff0b7224 */ /* 0x000fc400078e0049 */
[----:B------:R-:W-:Y:S02]  /*4c190*/  IMAD.MOV.U32 R14, RZ, RZ, R74 ;  /* 0x000000ffff0e7224 */ /* 0x000fe400078e004a */
[----:B------:R-:W-:Y:S02]  /*4c1a0*/  IMAD.MOV.U32 R15, RZ, RZ, R75 ;  /* 0x000000ffff0f7224 */ /* 0x000fe400078e004b */
[----:B--2---:R-:W-:-:S15]  /*4c1b0*/  HMMA.1688.F32.TF32 R72, R244, R12, R120 ;  /* 0x0000000cf448723c */ /* 0x004fde0000081078 */
[----:B------:R-:W-:-:S04]  /*4c1c0*/  NOP ;  /* 0x0000000000007918 */ /* 0x000fc80000000000 */
[----:B------:R-:W-:Y:S02]  /*4c1d0*/  IMAD.MOV.U32 R66, RZ, RZ, R72 ;  /* 0x000000ffff427224 */ /* 0x000fe400078e0048 */
[----:B------:R-:W-:Y:S02]  /*4c1e0*/  IMAD.MOV.U32 R240, RZ, RZ, R73 ;  /* 0x000000fffff07224 */ /* 0x000fe400078e0049 */
[----:B------:R-:W-:Y:S02]  /*4c1f0*/  IMAD.MOV.U32 R241, RZ, RZ, R74 ;  /* 0x000000fffff17224 */ /* 0x000fe400078e004a */
[----:B------:R-:W-:Y:S02]  /*4c200*/  IMAD.MOV.U32 R242, RZ, RZ, R75 ;  /* 0x000000fffff27224 */ /* 0x000fe400078e004b */
[----:B---3--:R-:W-:Y:S01]  /*4c210*/  HMMA.1688.F32.TF32 R72, R244, R8, R80 ;  /* 0x00000008f448723c */ /* 0x008fe20000081050 */
[----:B------:R-:W-:Y:S02]  /*4c220*/  IMAD.MOV.U32 R80, RZ, RZ, R248 ;  /* 0x000000ffff507224 */ /* 0x000fe400078e00f8 */
[----:B------:R-:W2:Y:S01]  /*4c230*/  LDL.LU R248, [R1+0x33dc] ;  /* 0x0033dc0001f87983 */ /* 0x000ea20000300800 */
[----:B------:R-:W-:Y:S01]  /*4c240*/  IMAD.MOV.U32 R81, RZ, RZ, R249 ;  /* 0x000000ffff517224 */ /* 0x000fe200078e00f9 */
[----:B------:R-:W-:Y:S01]  /*4c250*/  MOV R83, R251 ;  /* 0x000000fb00537202 */ /* 0x000fe20000000f00 */
[----:B------:R-:W-:Y:S01]  /*4c260*/  IMAD.MOV.U32 R82, RZ, RZ, R250 ;  /* 0x000000ffff527224 */ /* 0x000fe200078e00fa */
[----:B------:R-:W2:Y:S04]  /*4c270*/  LDL.LU R249, [R1+0x33d8] ;  /* 0x0033d80001f97983 */ /* 0x000ea80000300800 */
[----:B------:R-:W2:Y:S04]  /*4c280*/  LDL.LU R250, [R1+0x33d4] ;  /* 0x0033d40001fa7983 */ /* 0x000ea80000300800 */
[----:B------:R-:W2:Y:S04]  /*4c290*/  LDL.LU R251, [R1+0x33d0] ;  /* 0x0033d00001fb7983 */ /* 0x000ea80000300800 */
[----:B------:R-:W-:-:S02]  /*4c2a0*/  IMAD.MOV.U32 R243, RZ, RZ, R72 ;  /* 0x000000fffff37224 */ /* 0x000fc400078e0048 */
[----:B------:R-:W-:Y:S02]  /*4c2b0*/  IMAD.MOV.U32 R67, RZ, RZ, R73 ;  /* 0x000000ffff437224 */ /* 0x000fe400078e0049 */
[----:B------:R-:W-:Y:S02]  /*4c2c0*/  IMAD.MOV.U32 R70, RZ, RZ, R74 ;  /* 0x000000ffff467224 */ /* 0x000fe400078e004a */
[----:B------:R-:W-:Y:S02]  /*4c2d0*/  IMAD.MOV.U32 R71, RZ, RZ, R75 ;  /* 0x000000ffff477224 */ /* 0x000fe400078e004b */
[C---:B----4-:R-:W-:Y:S01]  /*4c2e0*/  HMMA.1688.F32.TF32 R72, R244.reuse, R60, R116 ;  /* 0x0000003cf448723c */ /* 0x050fe20000081074 */
[----:B------:R-:W-:Y:S04]  /*4c2f0*/  STL.64 [R1+0x3398], R242 ;  /* 0x003398f201007387 */ /* 0x000fe80000100a00 */
[----:B------:R-:W-:Y:S03]  /*4c300*/  STL.64 [R1+0x3390], R240 ;  /* 0x003390f001007387 */ /* 0x000fe60000100a00 */
        /* <DEDUP_REMOVED lines=9> */
[----:B------:R-:W-:Y:S01]  /*4c3a0*/  STL.64 [R1+0x78], R114 ;  /* 0x0000787201007387 */ /* 0x000fe20000100a00 */
[C---:B------:R-:W-:Y:S03]  /*4c3b0*/  HMMA.1688.F32.TF32 R100, R244.reuse, R40, R100 ;  /* 0x00000028f464723c */ /* 0x040fe60000081064 */
[----:B------:R-:W-:Y:S04]  /*4c3c0*/  STL.64 [R1+0x60], R72 ;  /* 0x0000604801007387 */ /* 0x000fe80000100a00 */
[----:B------:R1:W-:Y:S02]  /*4c3d0*/  STL.64 [R1+0x68], R74 ;  /* 0x0000684a01007387 */ /* 0x0003e40000100a00 */
[C---:B-1----:R-:W-:Y:S02]  /*4c3e0*/  HMMA.1688.F32.TF32 R72, R244.reuse, R36, R96 ;  /* 0x00000024f448723c */ /* 0x042fe40000081060 */
[----:B------:R-:W-:Y:S04]  /*4c3f0*/  STL.64 [R1+0x50], R104 ;  /* 0x0000506801007387 */ /* 0x000fe80000100a00 */
[----:B------:R-:W-:Y:S02]  /*4c400*/  STL.64 [R1+0x58], R106 ;  /* 0x0000586a01007387 */ /* 0x000fe40000100a00 */
[C---:B------:R-:W-:Y:S02]  /*4c410*/  HMMA.1688.F32.TF32 R96, R244.reuse, R32, R92 ;  /* 0x00000020f460723c */ /* 0x040fe4000008105c */
[----:B------:R-:W-:Y:S04]  /*4c420*/  STL.64 [R1+0x40], R100 ;  /* 0x0000406401007387 */ /* 0x000fe80000100a00 */
[----:B------:R-:W-:Y:S02]  /*4c430*/  STL.64 [R1+0x48], R102 ;  /* 0x0000486601007387 */ /* 0x000fe40000100a00 */
[C---:B------:R-:W-:Y:S03]  /*4c440*/  HMMA.1688.F32.TF32 R92, R244.reuse, R28, R88 ;  /* 0x0000001cf45c723c */ /* 0x040fe60000081058 */
[----:B------:R-:W-:Y:S04]  /*4c450*/  STL.64 [R1+0x30], R72 ;  /* 0x0000304801007387 */ /* 0x000fe80000100a00 */
[----:B------:R1:W-:Y:S02]  /*4c460*/  STL.64 [R1+0x38], R74 ;  /* 0x0000384a01007387 */ /* 0x0003e40000100a00 */
[----:B-1----:R-:W-:Y:S02]  /*4c470*/  HMMA.1688.F32.TF32 R72, R244, R24, R84 ;  /* 0x00000018f448723c */ /* 0x002fe40000081054 */
[----:B------:R-:W-:Y:S04]  /*4c480*/  STL.64 [R1+0x20], R96 ;  /* 0x0000206001007387 */ /* 0x000fe80000100a00 */
[----:B------:R-:W-:Y:S04]  /*4c490*/  STL.64 [R1+0x28], R98 ;  /* 0x0000286201007387 */ /* 0x000fe80000100a00 */
[----:B------:R-:W3:Y:S04]  /*4c4a0*/  LDL.LU R88, [R1+0x1d0] ;  /* 0x0001d00001587983 */ /* 0x000ee80000300800 */
[----:B------:R-:W-:Y:S04]  /*4c4b0*/  STL.64 [R1+0x10], R92 ;  /* 0x0000105c01007387 */ /* 0x000fe80000100a00 */
[----:B------:R-:W-:Y:S04]  /*4c4c0*/  STL.64 [R1+0x18], R94 ;  /* 0x0000185e01007387 */ /* 0x000fe80000100a00 */
[----:B------:R-:W-:Y:S04]  /*4c4d0*/  STL.64 [R1], R72 ;  /* 0x0000004801007387 */ /* 0x000fe80000100a00 */
[----:B------:R-:W-:Y:S04]  /*4c4e0*/  STL.64 [R1+0x8], R74 ;  /* 0x0000084a01007387 */ /* 0x000fe80000100a00 */
[----:B------:R-:W3:Y:S04]  /*4c4f0*/  LDL.LU R89, [R1+0x1d4] ;  /* 0x0001d40001597983 */ /* 0x000ee80000300800 */
[----:B------:R-:W3:Y:S04]  /*4c500*/  LDL.LU R90, [R1+0x1d8] ;  /* 0x0001d800015a7983 */ /* 0x000ee80000300800 */
[----:B------:R-:W3:Y:S01]  /*4c510*/  LDL.LU R91, [R1+0x1dc] ;  /* 0x0001dc00015b7983 */ /* 0x000ee20000300800 */
[----:B------:R-:W-:-:S03]  /*4c520*/  LOP3.LUT R252, R0, 0x60, RZ, 0x3c, !PT ;  /* 0x0000006000fc7812 */ /* 0x000fc600078e3cff */
[----:B------:R-:W-:Y:S04]  /*4c530*/  LDS R72, [R0+UR6+0x8080] ;  /* 0x0080800600487984 */ /* 0x000fe80008000800 */
[----:B------:R-:W-:Y:S04]  /*4c540*/  LDS R77, [R252+UR6+0x8000] ;  /* 0x00800006fc4d7984 */ /* 0x000fe80008000800 */
[----:B------:R-:W1:Y:S04]  /*4c550*/  LDS R79, [R252+UR6+0x9000] ;  /* 0x00900006fc4f7984 */ /* 0x000e680008000800 */
[----:B------:R-:W-:Y:S04]  /*4c560*/  LDS R74, [R0+UR6+0x9080] ;  /* 0x00908006004a7984 */ /* 0x000fe80008000800 */
[----:B------:R-:W-:Y:S04]  /*4c570*/  LDS R73, [R6+UR6+0x8080] ;  /* 0x0080800606497984 */ /* 0x000fe80008000800 */
[----:B------:R-:W4:Y:S01]  /*4c580*/  LDS R75, [R6+UR6+0x9080] ;  /* 0x00908006064b7984 */ /* 0x000f220008000800 */
[C---:B--2---:R-:W-:Y:S08]  /*4c590*/  HMMA.1688.F32.TF32 R248, R244.reuse, R20, R248 ;  /* 0x00000014f4f8723c */ /* 0x044ff000000810f8 */
[----:B------:R-:W-:Y:S11]  /*4c5a0*/  HMMA.1688.F32.TF32 R244, R244, R16, R236 ;  /* 0x00000010f4f4723c */ /* 0x000ff600000810ec */
[----:B------:R-:W-:Y:S04]  /*4c5b0*/  STL.64 [R1+0x3228], R250 ;  /* 0x003228fa01007387 */ /* 0x000fe80000100a00 */
[----:B------:R-:W-:Y:S04]  /*4c5c0*/  STL.64 [R1+0x3220], R248 ;  /* 0x003220f801007387 */ /* 0x000fe80000100a00 */
[----:B------:R-:W2:Y:S04]  /*4c5d0*/  LDL.LU R236, [R1+0x1c0] ;  /* 0x0001c00001ec7983 */ /* 0x000ea80000300800 */
[----:B------:R-:W2:Y:S04]  /*4c5e0*/  LDL.LU R237, [R1+0x1c4] ;  /* 0x0001c40001ed7983 */ /* 0x000ea80000300800 */
[----:B------:R-:W2:Y:S04]  /*4c5f0*/  LDL.LU R238, [R1+0x1c8] ;  /* 0x0001c80001ee7983 */ /* 0x000ea80000300800 */
[----:B------:R-:W2:Y:S01]  /*4c600*/  LDL.LU R239, [R1+0x1cc] ;  /* 0x0001cc0001ef7983 */ /* 0x000ea20000300800 */
[----:B-1----:R-:W-:Y:S03]  /*4c610*/  HMMA.1688.F32.TF32 R80, R76, R68, R80 ;  /* 0x000000444c50723c */ /* 0x002fe60000081050 */
[----:B------:R-:W-:Y:S04]  /*4c620*/  STL.64 [R1+0x3238], R246 ;  /* 0x003238f601007387 */ /* 0x000fe80000100a00 */
[----:B------:R1:W-:Y:S04]  /*4c630*/  STL.64 [R1+0x3230], R244 ;  /* 0x003230f401007387 */ /* 0x0003e80000100a00 */
        /* <DEDUP_REMOVED lines=12> */
[----:B------:R1:W-:Y:S04]  /*4c700*/  STL [R1+0x32cc], R31 ;  /* 0x0032cc1f01007387 */ /* 0x0003e80000100800 */
[----:B------:R1:W-:Y:S04]  /*4c710*/  STL [R1+0x32c8], R30 ;  /* 0x0032c81e01007387 */ /* 0x0003e80000100800 */
[----:B------:R1:W-:Y:S04]  /*4c720*/  STL [R1+0x32c4], R27 ;  /* 0x0032c41b01007387 */ /* 0x0003e80000100800 */
[----:B------:R1:W-:Y:S01]  /*4c730*/  STL [R1+0x32c0], R26 ;  /* 0x0032c01a01007387 */ /* 0x0003e20000100800 */
[----:B---3--:R-:W-:-:S15]  /*4c740*/  HMMA.1688.F32.TF32 R88, R76, R64, R88 ;  /* 0x000000404c58723c */ /* 0x008fde0000081058 */
[----:B------:R-:W-:-:S04]  /*4c750*/  NOP ;  /* 0x0000000000007918 */ /* 0x000fc80000000000 */
[----:B------:R-:W-:Y:S02]  /*4c760*/  IMAD.MOV.U32 R23, RZ, RZ, R91 ;  /* 0x000000ffff177224 */ /* 0x000fe400078e005b */
[----:B------:R-:W-:Y:S02]  /*4c770*/  IMAD.MOV.U32 R22, RZ, RZ, R90 ;  /* 0x000000ffff167224 */ /* 0x000fe400078e005a */
[----:B------:R-:W-:Y:S02]  /*4c780*/  IMAD.MOV.U32 R19, RZ, RZ, R89 ;  /* 0x000000ffff137224 */ /* 0x000fe400078e0059 */
[----:B------:R-:W-:Y:S01]  /*4c790*/  IMAD.MOV.U32 R18, RZ, RZ, R88 ;  /* 0x000000ffff127224 */ /* 0x000fe200078e0058 */
        /* <DEDUP_REMOVED lines=14> */
[----:B------:R3:W-:Y:S01]  /*4c880*/  STL [R1+0x32ec], R39 ;  /* 0x0032ec2701007387 */ /* 0x0007e20000100800 */
[----:B------:R-:W-:Y:S03]  /*4c890*/  HMMA.1688.F32.TF32 R80, R76, R60, R80 ;  /* 0x0000003c4c50723c */ /* 0x000fe60000081050 */
[----:B------:R-:W-:Y:S05]  /*4c8a0*/  STL [R1+0x32e8], R38 ;  /* 0x0032e82601007387 */ /* 0x000fea0000100800 */
[----:B-1----:R-:W-:Y:S01]  /*4c8b0*/  IMAD.MOV.U32 R244, RZ, RZ, R87 ;  /* 0x000000fffff47224 */ /* 0x002fe200078e0057 */
[----:B------:R-:W-:Y:S01]  /*4c8c0*/  MOV R245, R86 ;  /* 0x0000005600f57202 */ /* 0x000fe20000000f00 */
[----:B------:R-:W-:Y:S01]  /*4c8d0*/  IMAD.MOV.U32 R246, RZ, RZ, R85 ;  /* 0x000000fffff67224 */ /* 0x000fe200078e0055 */
[----:B------:R-:W-:Y:S01]  /*4c8e0*/  STL [R1+0x32e4], R35 ;  /* 0x0032e42301007387 */ /* 0x000fe20000100800 */
[----:B------:R-:W-:-:S03]  /*4c8f0*/  IMAD.MOV.U32 R247, RZ, RZ, R84 ;  /* 0x000000fffff77224 */ /* 0x000fc600078e0054 */
[----:B------:R-:W-:Y:S04]  /*4c900*/  STL [R1+0x32e0], R34 ;  /* 0x0032e02201007387 */ /* 0x000fe80000100800 */
[----:B------:R-:W-:Y:S04]  /*4c910*/  STL [R1+0x32fc], R244 ;  /* 0x0032fcf401007387 */ /* 0x000fe80000100800 */
[----:B------:R-:W-:Y:S04]  /*4c920*/  STL [R1+0x32f8], R245 ;  /* 0x0032f8f501007387 */ /* 0x000fe80000100800 */
[----:B------:R1:W-:Y:S04]  /*4c930*/  STL [R1+0x32f4], R246 ;  /* 0x0032f4f601007387 */ /* 0x0003e80000100800 */
[----:B------:R4:W-:Y:S01]  /*4c940*/  STL [R1+0x32f0], R247 ;  /* 0x0032f0f701007387 */ /* 0x0009e20000100800 */
[----:B------:R-:W-:-:S03]  /*4c950*/  IMAD.MOV.U32 R251, RZ, RZ, R80 ;  /* 0x000000fffffb7224 */ /* 0x000fc600078e0050 */
[----:B------:R-:W3:Y:S01]  /*4c960*/  LDL.LU R96, [R1+0x180] ;  /* 0x0001800001607983 */ /* 0x000ee20000300800 */
[----:B------:R-:W-:-:S03]  /*4c970*/  IMAD.MOV.U32 R250, RZ, RZ, R81 ;  /* 0x000000fffffa7224 */ /* 0x000fc600078e0051 */
        /* <DEDUP_REMOVED lines=9> */
[----:B------:R1:W-:Y:S04]  /*4ca10*/  STL [R1+0x330c], R248 ;  /* 0x00330cf801007387 */ /* 0x0003e80000100800 */
[----:B------:R1:W-:Y:S04]  /*4ca20*/  STL [R1+0x3308], R249 ;  /* 0x003308f901007387 */ /* 0x0003e80000100800 */
[----:B------:R1:W-:Y:S04]  /*4ca30*/  STL [R1+0x3304], R250 ;  /* 0x003304fa01007387 */ /* 0x0003e80000100800 */
[----:B------:R1:W-:Y:S04]  /*4ca40*/  STL [R1+0x3300], R251 ;  /* 0x003300fb01007387 */ /* 0x0003e80000100800 */
        /* <DEDUP_REMOVED lines=8> */
[----:B--2---:R-:W-:Y:S03]  /*4cad0*/  HMMA.1688.F32.TF32 R80, R76, R56, R236 ;  /* 0x000000384c50723c */ /* 0x004fe600000810ec */
[----:B------:R-:W2:Y:S04]  /*4cae0*/  LDL.LU R236, [R1+0x130] ;  /* 0x0001300001ec7983 */ /* 0x000ea80000300800 */
[----:B------:R-:W2:Y:S04]  /*4caf0*/  LDL.LU R237, [R1+0x134] ;  /* 0x0001340001ed7983 */ /* 0x000ea80000300800 */
[----:B------:R-:W2:Y:S04]  /*4cb00*/  LDL.LU R238, [R1+0x138] ;  /* 0x0001380001ee7983 */ /* 0x000ea80000300800 */
[----:B------:R-:W2:Y:S04]  /*4cb10*/  LDL.LU R239, [R1+0x13c] ;  /* 0x00013c0001ef7983 */ /* 0x000ea80000300800 */
        /* <DEDUP_REMOVED lines=8> */
[----:B------:R-:W-:Y:S04]  /*4cba0*/  STL [R1+0x331c], R26 ;  /* 0x00331c1a01007387 */ /* 0x000fe80000100800 */
[----:B------:R-:W-:Y:S04]  /*4cbb0*/  STL [R1+0x3318], R27 ;  /* 0x0033181b01007387 */ /* 0x000fe80000100800 */
[----:B------:R-:W-:Y:S01]  /*4cbc0*/  STL [R1+0x3314], R30 ;  /* 0x0033141e01007387 */ /* 0x000fe20000100800 */
[C---:B---3--:R-:W-:Y:S03]  /*4cbd0*/  HMMA.1688.F32.TF32 R96, R76.reuse, R52, R96 ;  /* 0x000000344c60723c */ /* 0x048fe60000081060 */
[----:B------:R-:W-:Y:S05]  /*4cbe0*/  STL [R1+0x3310], R31 ;  /* 0x0033101f01007387 */ /* 0x000fea0000100800 */
[----:B----4-:R-:W-:Y:S11]  /*4cbf0*/  HMMA.1688.F32.TF32 R92, R76, R48, R92 ;  /* 0x000000304c5c723c */ /* 0x010ff6000008105c */
[----:B------:R-:W-:-:S02]  /*4cc00*/  IMAD.MOV.U32 R47, RZ, RZ, R99 ;  /* 0x000000ffff2f7224 */ /* 0x000fc400078e0063 */
[----:B------:R-:W-:Y:S02]  /*4cc10*/  IMAD.MOV.U32 R46, RZ, RZ, R98 ;  /* 0x000000ffff2e7224 */ /* 0x000fe400078e0062 */
[----:B------:R-:W-:Y:S02]  /*4cc20*/  IMAD.MOV.U32 R43, RZ, RZ, R97 ;  /* 0x000000ffff2b7224 */ /* 0x000fe400078e0061 */
[----:B------:R-:W-:Y:S01]  /*4cc30*/  IMAD.MOV.U32 R42, RZ, RZ, R96 ;  /* 0x000000ffff2a7224 */ /* 0x000fe200078e0060 */
[----:B------:R3:W-:Y:S04]  /*4cc40*/  STL [R1+0x332c], R47 ;  /* 0x00332c2f01007387 */ /* 0x0007e80000100800 */
[----:B------:R4:W-:Y:S04]  /*4cc50*/  STL [R1+0x3328], R46 ;  /* 0x0033282e01007387 */ /* 0x0009e80000100800 */
[----:B------:R1:W-:Y:S04]  /*4cc60*/  STL [R1+0x3324], R43 ;  /* 0x0033242b01007387 */ /* 0x0003e80000100800 */
[----:B------:R1:W-:Y:S01]  /*4cc70*/  STL [R1+0x3320], R42 ;  /* 0x0033202a01007387 */ /* 0x0003e20000100800 */
[C---:B------:R-:W-:Y:S08]  /*4cc80*/  HMMA.1688.F32.TF32 R88, R76.reuse, R44, R88 ;  /* 0x0000002c4c58723c */ /* 0x040ff00000081058 */
[----:B------:R-:W-:Y:S11]  /*4cc90*/  HMMA.1688.F32.TF32 R84, R76, R40, R84 ;  /* 0x000000284c54723c */ /* 0x000ff60000081054 */
[----:B------:R-:W-:-:S08]  /*4cca0*/  IMAD.MOV.U32 R39, RZ, RZ, R88 ;  /* 0x000000ffff277224 */ /* 0x000fd000078e0058 */
[----:B-1----:R-:W-:Y:S02]  /*4ccb0*/  IMAD.MOV.U32 R246, RZ, RZ, R86 ;  /* 0x000000fffff67224 */ /* 0x002fe400078e0056 */
[----:B------:R-:W-:Y:S02]  /*4ccc0*/  IMAD.MOV.U32 R247, RZ, RZ, R87 ;  /* 0x000000fffff77224 */ /* 0x000fe400078e0057 */
[----:B------:R-:W-:Y:S02]  /*4ccd0*/  IMAD.MOV.U32 R244, RZ, RZ, R84 ;  /* 0x000000fffff47224 */ /* 0x000fe400078e0054 */
[----:B------:R-:W-:Y:S01]  /*4cce0*/  IMAD.MOV.U32 R245, RZ, RZ, R85 ;  /* 0x000000fffff57224 */ /* 0x000fe200078e0055 */
[----:B------:R-:W-:Y:S04]  /*4ccf0*/  STL.64 [R1+0x33a8], R246 ;  /* 0x0033a8f601007387 */ /* 0x000fe80000100a00 */
[----:B------:R-:W-:Y:S01]  /*4cd00*/  STL.64 [R1+0x33a0], R244 ;  /* 0x0033a0f401007387 */ /* 0x000fe20000100a00 */
[----:B------:R-:W-:-:S02]  /*4cd10*/  IMAD.MOV.U32 R38, RZ, RZ, R89 ;  /* 0x000000ffff267224 */ /* 0x000fc400078e0059 */
[----:B------:R-:W-:Y:S02]  /*4cd20*/  IMAD.MOV.U32 R35, RZ, RZ, R90 ;  /* 0x000000ffff237224 */ /* 0x000fe400078e005a */
[----:B------:R-:W-:Y:S01]  /*4cd30*/  IMAD.MOV.U32 R34, RZ, RZ, R91 ;  /* 0x000000ffff227224 */ /* 0x000fe200078e005b */
[----:B------:R-:W-:Y:S01]  /*4cd40*/  MOV R22, R93 ;  /* 0x0000005d00167202 */ /* 0x000fe20000000f00 */
[----:B------:R-:W-:Y:S02]  /*4cd50*/  IMAD.MOV.U32 R23, RZ, RZ, R92 ;  /* 0x000000ffff177224 */ /* 0x000fe400078e005c */
[----:B------:R-:W-:Y:S02]  /*4cd60*/  IMAD.MOV.U32 R19, RZ, RZ, R94 ;  /* 0x000000ffff137224 */ /* 0x000fe400078e005e */
[----:B------:R-:W-:Y:S01]  /*4cd70*/  IMAD.MOV.U32 R18, RZ, RZ, R95 ;  /* 0x000000ffff127224 */ /* 0x000fe200078e005f */
[----:B--2---:R-:W-:-:S15]  /*4cd80*/  HMMA.1688.F32.TF32 R80, R76, R36, R80 ;  /* 0x000000244c50723c */ /* 0x004fde0000081050 */
[----:B------:R-:W-:-:S04]  /*4cd90*/  NOP ;  /* 0x0000000000007918 */ /* 0x000fc80000000000 */
[----:B------:R-:W-:Y:S02]  /*4cda0*/  IMAD.MOV.U32 R50, RZ, RZ, R80 ;  /* 0x000000ffff327224 */ /* 0x000fe400078e0050 */
[----:B------:R-:W-:Y:S02]  /*4cdb0*/  IMAD.MOV.U32 R62, RZ, RZ, R81 ;  /* 0x000000ffff3e7224 */ /* 0x000fe400078e0051 */
[----:B------:R-:W-:Y:S02]  /*4cdc0*/  IMAD.MOV.U32 R63, RZ, RZ, R82 ;  /* 0x000000ffff3f7224 */ /* 0x000fe400078e0052 */
[----:B------:R-:W-:Y:S02]  /*4cdd0*/  IMAD.MOV.U32 R58, RZ, RZ, R83 ;  /* 0x000000ffff3a7224 */ /* 0x000fe400078e0053 */
[----:B------:R-:W-:Y:S01]  /*4cde0*/  HMMA.1688.F32.TF32 R80, R76, R32, R236 ;  /* 0x000000204c50723c */ /* 0x000fe200000810ec */
[----:B------:R-:W2:Y:S04]  /*4cdf0*/  LDL.LU R236, [R1+0x1490] ;  /* 0x0014900001ec7983 */ /* 0x000ea80000300800 */
[----:B------:R-:W2:Y:S04]  /*4ce00*/  LDL.LU R237, [R1+0x1494] ;  /* 0x0014940001ed7983 */ /* 0x000ea80000300800 */
[----:B------:R-:W2:Y:S04]  /*4ce10*/  LDL.LU R238, [R1+0x1498] ;  /* 0x0014980001ee7983 */ /* 0x000ea80000300800 */
[----:B------:R-:W2:Y:S06]  /*4ce20*/  LDL.LU R239, [R1+0x149c] ;  /* 0x00149c0001ef7983 */ /* 0x000eac0000300800 */
[----:B------:R-:W-:Y:S01]  /*4ce30*/  MOV R248, R80 ;  /* 0x0000005000f87202 */ /* 0x000fe20000000f00 */
[----:B------:R-:W-:Y:S01]  /*4ce40*/  IMAD.MOV.U32 R249, RZ, RZ, R81 ;  /* 0x000000fffff97224 */ /* 0x000fe200078e0051 */
[----:B------:R-:W2:Y:S01]  /*4ce50*/  LDL.LU R80, [R1+0x14a0] ;  /* 0x0014a00001507983 */ /* 0x000ea20000300800 */
[----:B------:R-:W-:-:S02]  /*4ce60*/  IMAD.MOV.U32 R250, RZ, RZ, R82 ;  /* 0x000000fffffa7224 */ /* 0x000fc400078e0052 */
[----:B------:R-:W-:Y:S01]  /*4ce70*/  IMAD.MOV.U32 R251, RZ, RZ, R83 ;  /* 0x000000fffffb7224 */ /* 0x000fe200078e0053 */
        /* <DEDUP_REMOVED lines=58> */
[----:B---3--:R-:W-:Y:S08]  /*4d220*/  HMMA.1688.F32.TF32 R92, R72, R52, R92 ;  /* 0x00000034485c723c */ /* 0x008ff0000008105c */
[C---:B----4-:R-:W-:Y:S08]  /*4d230*/  HMMA.1688.F32.TF32 R128, R76.reuse, R28, R128 ;  /* 0x0000001c4c80723c */ /* 0x050ff00000081080 */
[C---:B------:R-:W-:Y:S08]  /*4d240*/  HMMA.1688.F32.TF32 R124, R76.reuse, R24, R124 ;  /* 0x000000184c7c723c */ /* 0x040ff0000008107c */
[C---:B------:R-:W-:Y:S08]  /*4d250*/  HMMA.1688.F32.TF32 R120, R76.reuse, R20, R120 ;  /* 0x000000144c78723c */ /* 0x040ff00000081078 */
[----:B------:R-:W-:Y:S08]  /*4d260*/  HMMA.1688.F32.TF32 R76, R76, R16, R104 ;  /* 0x000000104c4c723c */ /* 0x000ff00000081068 */
[C---:B------:R-:W-:Y:S08]  /*4d270*/  HMMA.1688.F32.TF32 R108, R72.reuse, R8, R108 ;  /* 0x00000008486c723c */ /* 0x040ff0000008106c */
[C---:B------:R-:W-:Y:S03]  /*4d280*/  HMMA.1688.F32.TF32 R116, R72.reuse, R68, R116 ;  /* 0x000000444874723c */ /* 0x040fe60000081074 */
[----:B------:R-:W-:Y:S04]  /*4d290*/  STL.64 [R1+0xf0], R76 ;  /* 0x0000f04c01007387 */ /* 0x000fe80000100a00 */
[----:B------:R1:W-:Y:S01]  /*4d2a0*/  STL.64 [R1+0xf8], R78 ;  /* 0x0000f84e01007387 */ /* 0x0003e20000100a00 */
[C---:B------:R-:W-:Y:S08]  /*4d2b0*/  HMMA.1688.F32.TF32 R96, R72.reuse, R56, R96 ;  /* 0x000000384860723c */ /* 0x040ff00000081060 */
[----:B------:R-:W-:Y:S01]  /*4d2c0*/  HMMA.1688.F32.TF32 R84, R72, R44, R84 ;  /* 0x0000002c4854723c */ /* 0x000fe20000081054 */
[----:B------:R-:W-:-:S02]  /*4d2d0*/  IMAD.MOV.U32 R47, RZ, RZ, R124 ;  /* 0x000000ffff2f7224 */ /* 0x000fc400078e007c */
[----:B------:R-:W-:Y:S02]  /*4d2e0*/  IMAD.MOV.U32 R46, RZ, RZ, R125 ;  /* 0x000000ffff2e7224 */ /* 0x000fe400078e007d */
[----:B------:R-:W-:Y:S02]  /*4d2f0*/  IMAD.MOV.U32 R43, RZ, RZ, R126 ;  /* 0x000000ffff2b7224 */ /* 0x000fe400078e007e */
[----:B------:R-:W-:Y:S01]  /*4d300*/  IMAD.MOV.U32 R42, RZ, RZ, R127 ;  /* 0x000000ffff2a7224 */ /* 0x000fe200078e007f */
[C---:B-1----:R-:W-:Y:S01]  /*4d310*/  HMMA.1688.F32.TF32 R76, R72.reuse, R64, R112 ;  /* 0x00000040484c723c */ /* 0x042fe20000081070 */
[----:B------:R-:W-:Y:S04]  /*4d320*/  STL.64 [R1+0x350], R116 ;  /* 0x0003507401007387 */ /* 0x000fe80000100a00 */
[----:B------:R-:W-:Y:S03]  /*4d330*/  STL.64 [R1+0x358], R118 ;  /* 0x0003587601007387 */ /* 0x000fe60000100a00 */
[----:B------:R-:W-:Y:S01]  /*4d340*/  HMMA.1688.F32.TF32 R112, R72, R12, R224 ;  /* 0x0000000c4870723c */ /* 0x000fe200000810e0 */
[----:B------:R-:W-:-:S02]  /*4d350*/  IMAD.MOV.U32 R26, RZ, RZ, R128 ;  /* 0x000000ffff1a7224 */ /* 0x000fc400078e0080 */
[----:B------:R-:W-:Y:S02]  /*4d360*/  IMAD.MOV.U32 R27, RZ, RZ, R129 ;  /* 0x000000ffff1b7224 */ /* 0x000fe400078e0081 */
[----:B------:R-:W-:Y:S02]  /*4d370*/  IMAD.MOV.U32 R30, RZ, RZ, R130 ;  /* 0x000000ffff1e7224 */ /* 0x000fe400078e0082 */
[----:B------:R-:W-:Y:S01]  /*4d380*/  IMAD.MOV.U32 R31, RZ, RZ, R131 ;  /* 0x000000ffff1f7224 */ /* 0x000fe200078e0083 */
[----:B------:R-:W-:Y:S01]  /*4d390*/  MOV R55, R123 ;  /* 0x0000007b00377202 */ /* 0x000fe20000000f00 */
[----:B------:R-:W-:Y:S01]  /*4d3a0*/  IMAD.MOV.U32 R59, RZ, RZ, R120 ;  /* 0x000000ffff3b7224 */ /* 0x000fe200078e0078 */
[----:B------:R-:W-:Y:S04]  /*4d3b0*/  LDS R104, [R7+UR6+0x8080] ;  /* 0x0080800607687984 */ /* 0x000fe80008000800 */
[----:B------:R-:W-:Y:S04]  /*4d3c0*/  STL.64 [R1+0x340], R76 ;  /* 0x0003404c01007387 */ /* 0x000fe80000100a00 */
[----:B------:R1:W-:Y:S01]  /*4d3d0*/  STL.64 [R1+0x348], R78 ;  /* 0x0003484e01007387 */ /* 0x0003e20000100a00 */
[----:B------:R-:W-:-:S02]  /*4d3e0*/  IMAD.MOV.U32 R51, RZ, RZ, R121 ;  /* 0x000000ffff337224 */ /* 0x000fc400078e0079 */
[----:B------:R-:W-:Y:S01]  /*4d3f0*/  IMAD.MOV.U32 R54, RZ, RZ, R122 ;  /* 0x000000ffff367224 */ /* 0x000fe200078e007a */
[----:B------:R-:W-:Y:S04]  /*4d400*/  LDS R106, [R7+UR6+0x9080] ;  /* 0x00908006076a7984 */ /* 0x000fe80008000800 */
[----:B------:R-:W-:Y:S01]  /*4d410*/  LDS R105, [R252+UR6+0x8080] ;  /* 0x00808006fc697984 */ /* 0x000fe20008000800 */
[C---:B-1----:R-:W-:Y:S03]  /*4d420*/  HMMA.1688.F32.TF32 R76, R72.reuse, R60, R100 ;  /* 0x0000003c484c723c */ /* 0x042fe60000081064 */
[----:B------:R-:W-:Y:S04]  /*4d430*/  STL.64 [R1+0x330], R112 ;  /* 0x0003307001007387 */ /* 0x000fe80000100a00 */
[----:B------:R-:W-:Y:S04]  /*4d440*/  STL.64 [R1+0x338], R114 ;  /* 0x0003387201007387 */ /* 0x000fe80000100a00 */
[----:B------:R-:W-:Y:S04]  /*4d450*/  STL.64 [R1+0x320], R108 ;  /* 0x0003206c01007387 */ /* 0x000fe80000100a00 */
[----:B------:R-:W-:Y:S04]  /*4d460*/  STL.64 [R1+0x328], R110 ;  /* 0x0003286e01007387 */ /* 0x000fe80000100a00 */
[----:B------:R-:W1:Y:S04]  /*4d470*/  LDS R107, [R252+UR6+0x9080] ;  /* 0x00908006fc6b7984 */ /* 0x000e680008000800 */
[----:B------:R-:W-:Y:S04]  /*4d480*/  STL.64 [R1+0x310], R76 ;  /* 0x0003104c01007387 */ /* 0x000fe80000100a00 */
[----:B------:R2:W-:Y:S02]  /*4d490*/  STL.64 [R1+0x318], R78 ;  /* 0x0003184e01007387 */ /* 0x0005e40000100a00 */
[C---:B--2---:R-:W-:Y:S02]  /*4d4a0*/  HMMA.1688.F32.TF32 R76, R72.reuse, R48, R88 ;  /* 0x00000030484c723c */ /* 0x044fe40000081058 */
[----:B------:R-:W-:Y:S04]  /*4d4b0*/  STL.64 [R1+0x300], R96 ;  /* 0x0003006001007387 */ /* 0x000fe80000100a00 */
[----:B------:R-:W-:Y:S04]  /*4d4c0*/  STL.64 [R1+0x308], R98 ;  /* 0x0003086201007387 */ /* 0x000fe80000100a00 */
[----:B------:R-:W-:Y:S04]  /*4d4d0*/  STL.64 [R1+0x2f0], R92 ;  /* 0x0002f05c01007387 */ /* 0x000fe80000100a00 */
[----:B------:R-:W-:Y:S05]  /*4d4e0*/  STL.64 [R1+0x2f8], R94 ;  /* 0x0002f85e01007387 */ /* 0x000fea0000100a00 */
[----:B------:R-:W-:Y:S04]  /*4d4f0*/  STL.64 [R1+0x2e0], R76 ;  /* 0x0002e04c01007387 */ /* 0x000fe80000100a00 */
[----:B------:R2:W-:Y:S02]  /*4d500*/  STL.64 [R1+0x2e8], R78 ;  /* 0x0002e84e01007387 */ /* 0x0005e40000100a00 */
[----:B--2---:R-:W-:Y:S02]  /*4d510*/  HMMA.1688.F32.TF32 R76, R72, R36, R236 ;  /* 0x00000024484c723c */ /* 0x004fe400000810ec */
[----:B------:R-:W-:Y:S04]  /*4d520*/  STL.64 [R1+0x2d0], R84 ;  /* 0x0002d05401007387 */ /* 0x000fe80000100a00 */
[----:B------:R-:W-:Y:S04]  /*4d530*/  STL.64 [R1+0x2d8], R86 ;  /* 0x0002d85601007387 */ /* 0x000fe80000100a00 */
[----:B------:R-:W2:Y:S04]  /*4d540*/  LDL.LU R92, [R1+0x1400] ;  /* 0x00140000015c7983 */ /* 0x000ea80000300800 */
[----:B------:R3:W-:Y:S04]  /*4d550*/  STL.64 [R1+0x2c0], R80 ;  /* 0x0002c05001007387 */ /* 0x0007e80000100a00 */
[----:B------:R4:W-:Y:S04]  /*4d560*/  STL.64 [R1+0x2c8], R82 ;  /* 0x0002c85201007387 */ /* 0x0009e80000100a00 */
[----:B------:R-:W-:Y:S04]  /*4d570*/  STL.64 [R1+0x2b0], R76 ;  /* 0x0002b04c01007387 */ /* 0x000fe80000100a00 */
[----:B------:R1:W-:Y:S04]  /*4d580*/  STL.64 [R1+0x2b8], R78 ;  /* 0x0002b84e01007387 */ /* 0x0003e80000100a00 */
        /* <DEDUP_REMOVED lines=66> */
[----:B------:R-:W3:Y:S01]  /*4d9b0*/  LDL.LU R91, [R1+0x13dc] ;  /* 0x0013dc00015b7983 */ /* 0x000ee20000300800 */
[----:B-1----:R-:W-:Y:S08]  /*4d9c0*/  HMMA.1688.F32.TF32 R236, R104, R52, R236 ;  /* 0x0000003468ec723c */ /* 0x002ff000000810ec */
[C---:B--2---:R-:W-:Y:S08]  /*4d9d0*/  HMMA.1688.F32.TF32 R76, R72.reuse, R32, R140 ;  /* 0x00000020484c723c */ /* 0x044ff0000008108c */
[C---:B------:R-:W-:Y:S08]  /*4d9e0*/  HMMA.1688.F32.TF32 R136, R72.reuse, R28, R136 ;  /* 0x0000001c4888723c */ /* 0x040ff00000081088 */
[C---:B------:R-:W-:Y:S03]  /*4d9f0*/  HMMA.1688.F32.TF32 R132, R72.reuse, R24, R132 ;  /* 0x000000184884723c */ /* 0x040fe60000081084 */
[----:B------:R-:W-:Y:S04]  /*4da00*/  STL.64 [R1+0x240], R76 ;  /* 0x0002404c01007387 */ /* 0x000fe80000100a00 */
[----:B------:R1:W-:Y:S02]  /*4da10*/  STL.64 [R1+0x248], R78 ;  /* 0x0002484e01007387 */ /* 0x0003e40000100a00 */
[C---:B-1----:R-:W-:Y:S08]  /*4da20*/  HMMA.1688.F32.TF32 R76, R72.reuse, R20, R128 ;  /* 0x00000014484c723c */ /* 0x042ff00000081080 */
[----:B------:R-:W-:Y:S01]  /*4da30*/  HMMA.1688.F32.TF32 R72, R72, R16, R124 ;  /* 0x000000104848723c */ /* 0x000fe2000008107c */
[----:B------:R-:W-:Y:S04]  /*4da40*/  STL.64 [R1+0x230], R136 ;  /* 0x0002308801007387 */ /* 0x000fe80000100a00 */
[----:B------:R-:W-:Y:S04]  /*4da50*/  STL.64 [R1+0x238], R138 ;  /* 0x0002388a01007387 */ /* 0x000fe80000100a00 */
[----:B------:R-:W-:Y:S01]  /*4da60*/  STL.64 [R1+0x220], R132 ;  /* 0x0002208401007387 */ /* 0x000fe20000100a00 */
[C---:B------:R-:W-:Y:S03]  /*4da70*/  HMMA.1688.F32.TF32 R120, R104.reuse, R68, R120 ;  /* 0x000000446878723c */ /* 0x040fe60000081078 */
[----:B------:R-:W-:Y:S04]  /*4da80*/  STL.64 [R1+0x228], R134 ;  /* 0x0002288601007387 */ /* 0x000fe80000100a00 */
[----:B------:R-:W-:Y:S04]  /*4da90*/  STL.64 [R1+0x210], R76 ;  /* 0x0002104c01007387 */ /* 0x000fe80000100a00 */
[----:B------:R1:W-:Y:S04]  /*4daa0*/  STL.64 [R1+0x218], R78 ;  /* 0x0002184e01007387 */ /* 0x0003e80000100a00 */
[----:B------:R-:W-:Y:S04]  /*4dab0*/  STL.64 [R1+0x200], R72 ;  /* 0x0002004801007387 */ /* 0x000fe80000100a00 */
[----:B------:R2:W-:Y:S01]  /*4dac0*/  STL.64 [R1+0x208], R74 ;  /* 0x0002084a01007387 */ /* 0x0005e20000100a00 */
[C---:B-1----:R-:W-:Y:S08]  /*4dad0*/  HMMA.1688.F32.TF32 R76, R104.reuse, R64, R116 ;  /* 0x00000040684c723c */ /* 0x042ff00000081074 */
[C---:B--2---:R-:W-:Y:S01]  /*4dae0*/  HMMA.1688.F32.TF32 R72, R104.reuse, R12, R112 ;  /* 0x0000000c6848723c */ /* 0x044fe20000081070 */
[----:B------:R-:W-:Y:S04]  /*4daf0*/  STL.64 [R1+0x2a0], R120 ;  /* 0x0002a07801007387 */ /* 0x000fe80000100a00 */
[----:B------:R-:W-:Y:S03]  /*4db00*/  STL.64 [R1+0x2a8], R122 ;  /* 0x0002a87a01007387 */ /* 0x000fe60000100a00 */
[C---:B------:R-:W-:Y:S03]  /*4db10*/  HMMA.1688.F32.TF32 R112, R104.reuse, R8, R224 ;  /* 0x000000086870723c */ /* 0x040fe600000810e0 */
[----:B------:R-:W-:Y:S04]  /*4db20*/  STL.64 [R1+0x290], R76 ;  /* 0x0002904c01007387 */ /* 0x000fe80000100a00 */
[----:B------:R1:W-:Y:S04]  /*4db30*/  STL.64 [R1+0x298], R78 ;  /* 0x0002984e01007387 */ /* 0x0003e80000100a00 */
[----:B------:R-:W-:Y:S04]  /*4db40*/  STL.64 [R1+0x280], R72 ;  /* 0x0002804801007387 */ /* 0x000fe80000100a00 */
[----:B------:R2:W-:Y:S01]  /*4db50*/  STL.64 [R1+0x288], R74 ;  /* 0x0002884a01007387 */ /* 0x0005e20000100a00 */
[C---:B-1----:R-:W-:Y:S08]  /*4db60*/  HMMA.1688.F32.TF32 R76, R104.reuse, R60, R108 ;  /* 0x0000003c684c723c */ /* 0x042ff0000008106c */
[C---:B--2---:R-:W-:Y:S01]  /*4db70*/  HMMA.1688.F32.TF32 R72, R104.reuse, R56, R100 ;  /* 0x000000386848723c */ /* 0x044fe20000081064 */
[----:B------:R-:W-:Y:S04]  /*4db80*/  STL.64 [R1+0x270], R112 ;  /* 0x0002707001007387 */ /* 0x000fe80000100a00 */
[----:B------:R-:W-:Y:S06]  /*4db90*/  STL.64 [R1+0x278], R114 ;  /* 0x0002787201007387 */ /* 0x000fec0000100a00 */
[----:B------:R-:W-:Y:S04]  /*4dba0*/  STL.64 [R1+0x260], R76 ;  /* 0x0002604c01007387 */ /* 0x000fe80000100a00 */
[----:B------:R1:W-:Y:S04]  /*4dbb0*/  STL.64 [R1+0x268], R78 ;  /* 0x0002684e01007387 */ /* 0x0003e80000100a00 */
[----:B------:R-:W-:Y:S04]  /*4dbc0*/  STL.64 [R1+0x30e8], R238 ;  /* 0x0030e8ee01007387 */ /* 0x000fe80000100a00 */
[----:B------:R-:W-:Y:S04]  /*4dbd0*/  STL.64 [R1+0x250], R72 ;  /* 0x0002504801007387 */ /* 0x000fe80000100a00 */
[----:B------:R2:W-:Y:S01]  /*4dbe0*/  STL.64 [R1+0x258], R74 ;  /* 0x0002584a01007387 */ /* 0x0005e20000100a00 */
[C---:B-1----:R-:W-:Y:S08]  /*4dbf0*/  HMMA.1688.F32.TF32 R76, R104.reuse, R44, R92 ;  /* 0x0000002c684c723c */ /* 0x042ff0000008105c */
[C---:B--2---:R-:W-:Y:S08]  /*4dc00*/  HMMA.1688.F32.TF32 R72, R104.reuse, R48, R96 ;  /* 0x000000306848723c */ /* 0x044ff00000081060 */
[C---:B---3--:R-:W-:Y:S08]  /*4dc10*/  HMMA.1688.F32.TF32 R80, R104.reuse, R40, R80 ;  /* 0x000000286850723c */ /* 0x048ff00000081050 */
[C---:B----4-:R-:W-:Y:S01]  /*4dc20*/  HMMA.1688.F32.TF32 R84, R104.reuse, R36, R84 ;  /* 0x000000246854723c */ /* 0x050fe20000081054 */
        /* <DEDUP_REMOVED lines=41> */
[C---:B------:R-:W-:Y:S03]  /*4dec0*/  HMMA.1688.F32.TF32 R88, R104.reuse, R32, R88 ;  /* 0x000000206858723c */ /* 0x040fe60000081058 */
        /* <DEDUP_REMOVED lines=8> */
[C---:B----4-:R-:W-:Y:S11]  /*4df50*/  HMMA.1688.F32.TF32 R100, R104.reuse, R20, R100 ;  /* 0x000000146864723c */ /* 0x050ff60000081064 */
[----:B------:R-:W-:Y:S01]  /*4df60*/  STL.64 [R1+0x3148], R94 ;  /* 0x0031485e01007387 */ /* 0x000fe20000100a00 */
[----:B------:R-:W-:Y:S03]  /*4df70*/  HMMA.1688.F32.TF32 R104, R104, R16, R224 ;  /* 0x000000106868723c */ /* 0x000fe600000810e0 */
[----:B------:R-:W-:Y:S04]  /*4df80*/  STL.64 [R1+0x3140], R92 ;  /* 0x0031405c01007387 */ /* 0x000fe80000100a00 */
[----:B------:R-:W-:Y:S01]  /*4df90*/  STL.64 [R1+0x3158], R98 ;  /* 0x0031586201007387 */ /* 0x000fe20000100a00 */
[C---:B------:R-:W-:Y:S03]  /*4dfa0*/  HMMA.1688.F32.TF32 R112, R168.reuse, R64, R112 ;  /* 0x00000040a870723c */ /* 0x040fe60000081070 */
[----:B------:R-:W-:Y:S05]  /*4dfb0*/  STL.64 [R1+0x3150], R96 ;  /* 0x0031506001007387 */ /* 0x000fea0000100a00 */
        /* <DEDUP_REMOVED lines=59> */
[C---:B------:R-:W-:Y:S03]  /*4e370*/  HMMA.1688.F32.TF32 R124, R168.reuse, R60, R124 ;  /* 0x0000003ca87c723c */ /* 0x040fe6000008107c */
[----:B------:R-:W-:Y:S04]  /*4e380*/  LDS R224, [R7+UR6+0x8100] ;  /* 0x0081000607e07984 */ /* 0x000fe80008000800 */
[----:B------:R-:W-:Y:S04]  /*4e390*/  LDS R226, [R7+UR6+0x9100] ;  /* 0x0091000607e27984 */ /* 0x000fe80008000800 */
[----:B------:R-:W-:Y:S04]  /*4e3a0*/  LDS R225, [R252+UR6+0x8100] ;  /* 0x00810006fce17984 */ /* 0x000fe80008000800 */
[----:B------:R-:W1:Y:S04]  /*4e3b0*/  LDS R227, [R252+UR6+0x9100] ;  /* 0x00910006fce37984 */ /* 0x000e680008000800 */
[----:B------:R-:W-:Y:S04]  /*4e3c0*/  STL.64 [R1+0x31c8], R126 ;  /* 0x0031c87e01007387 */ /* 0x000fe80000100a00 */
[----:B------:R-:W-:Y:S01]  /*4e3d0*/  STL.64 [R1+0x31c0], R124 ;  /* 0x0031c07c01007387 */ /* 0x000fe20000100a00 */
[C---:B---3--:R-:W-:Y:S08]  /*4e3e0*/  HMMA.1688.F32.TF32 R148, R168.reuse, R36, R148 ;  /* 0x00000024a894723c */ /* 0x048ff00000081094 */
[C---:B----4-:R-:W-:Y:S08]  /*4e3f0*/  HMMA.1688.F32.TF32 R132, R168.reuse, R52, R132 ;  /* 0x00000034a884723c */ /* 0x050ff00000081084 */
[C---:B--2---:R-:W-:Y:S08]  /*4e400*/  HMMA.1688.F32.TF32 R128, R168.reuse, R56, R128 ;  /* 0x00000038a880723c */ /* 0x044ff00000081080 */
        /* <DEDUP_REMOVED lines=22> */
[----:B------:R2:W-:Y:S04]  /*4e570*/  STL [R1+0x30d8], R160 ;  /* 0x0030d8a001007387 */ /* 0x0005e80000100800 */
[----:B------:R3:W-:Y:S04]  /*4e580*/  STL [R1+0x30d4], R161 ;  /* 0x0030d4a101007387 */ /* 0x0007e80000100800 */
[----:B------:R4:W-:Y:S04]  /*4e590*/  STL [R1+0x30d0], R162 ;  /* 0x0030d0a201007387 */ /* 0x0009e80000100800 */
[----:B------:R1:W-:Y:S04]  /*4e5a0*/  STL [R1+0x30cc], R163 ;  /* 0x0030cca301007387 */ /* 0x0003e80000100800 */
        /* <DEDUP_REMOVED lines=28> */
[----:B------:R-:W2:Y:S04]  /*4e770*/  LDL.LU R195, [R1+0x125c] ;  /* 0x00125c0001c37983 */ /* 0x000ea80000300800 */
[----:B------:R-:W2:Y:S01]  /*4e780*/  LDL.LU R188, [R1+0x1260] ;  /* 0x0012600001bc7983 */ /* 0x000ea20000300800 */
        /* <DEDUP_REMOVED lines=40> */
[C---:B-1----:R-:W-:Y:S08]  /*4ea10*/  HMMA.1688.F32.TF32 R76, R224.reuse, R24, R248 ;  /* 0x00000018e04c723c */ /* 0x042ff000000810f8 */
[----:B--2---:R-:W-:-:S15]  /*4ea20*/  HMMA.1688.F32.TF32 R172, R224, R68, R172 ;  /* 0x00000044e0ac723c */ /* 0x004fde00000810ac */
[----:B------:R-:W-:-:S04]  /*4ea30*/  NOP ;  /* 0x0000000000007918 */ /* 0x000fc80000000000 */
[----:B------:R1:W-:Y:S04]  /*4ea40*/  STL [R1+0x30c8], R172 ;  /* 0x0030c8ac01007387 */ /* 0x0003e80000100800 */
[----:B------:R2:W-:Y:S04]  /*4ea50*/  STL [R1+0x30c4], R173 ;  /* 0x0030c4ad01007387 */ /* 0x0005e80000100800 */
[----:B------:R1:W-:Y:S04]  /*4ea60*/  STL [R1+0x30c0], R174 ;  /* 0x0030c0ae01007387 */ /* 0x0003e80000100800 */
[----:B------:R1:W-:Y:S04]  /*4ea70*/  STL [R1+0x30bc], R175 ;  /* 0x0030bcaf01007387 */ /* 0x0003e80000100800 */
[----:B------:R-:W-:Y:S04]  /*4ea80*/  STL.64 [R1+0x670], R76 ;  /* 0x0006704c01007387 */ /* 0x000fe80000100a00 */
[----:B------:R-:W-:Y:S01]  /*4ea90*/  STL.64 [R1+0x678], R78 ;  /* 0x0006784e01007387 */ /* 0x000fe20000100a00 */
[----:B---3--:R-:W-:-:S15]  /*4eaa0*/  HMMA.1688.F32.TF32 R72, R224, R20, R244 ;  /* 0x00000014e048723c */ /* 0x008fde00000810f4 */
[----:B------:R-:W-:-:S04]  /*4eab0*/  NOP ;  /* 0x0000000000007918 */ /* 0x000fc80000000000 */
[----:B------:R-:W-:Y:S02]  /*4eac0*/  IMAD.MOV.U32 R160, RZ, RZ, R72 ;  /* 0x000000ffffa07224 */ /* 0x000fe400078e0048 */
[----:B------:R-:W-:Y:S02]  /*4ead0*/  IMAD.MOV.U32 R161, RZ, RZ, R73 ;  /* 0x000000ffffa17224 */ /* 0x000fe400078e0049 */
[----:B----4-:R-:W-:Y:S02]  /*4eae0*/  IMAD.MOV.U32 R162, RZ, RZ, R74 ;  /* 0x000000ffffa27224 */ /* 0x010fe400078e004a */
[----:B------:R-:W-:Y:S02]  /*4eaf0*/  IMAD.MOV.U32 R163, RZ, RZ, R75 ;  /* 0x000000ffffa37224 */ /* 0x000fe400078e004b */
[----:B------:R-:W-:Y:S01]  /*4eb00*/  HMMA.1688.F32.TF32 R72, R224, R16, R240 ;  /* 0x00000010e048723c */ /* 0x000fe200000810f0 */
[----:B------:R-:W3:-:S15]  /*4eb10*/  LDL.LU R240, [R1+0x1030] ;  /* 0x0010300001f07983 */ /* 0x000ede0000300800 */
[----:B------:R-:W-:-:S03]  /*4eb20*/  NOP ;  /* 0x0000000000007918 */ /* 0x000fc60000000000 */
[----:B-1----:R-:W-:Y:S02]  /*4eb30*/  IMAD.MOV.U32 R172, RZ, RZ, R72 ;  /* 0x000000ffffac7224 */ /* 0x002fe400078e0048 */
[----:B--2---:R-:W-:Y:S02]  /*4eb40*/  IMAD.MOV.U32 R173, RZ, RZ, R73 ;  /* 0x000000ffffad7224 */ /* 0x004fe400078e0049 */
[----:B------:R-:W-:Y:S02]  /*4eb50*/  IMAD.MOV.U32 R174, RZ, RZ, R74 ;  /* 0x000000ffffae7224 */ /* 0x000fe400078e004a */
[----:B------:R-:W-:Y:S02]  /*4eb60*/  IMAD.MOV.U32 R175, RZ, RZ, R75 ;  /* 0x000000ffffaf7224 */ /* 0x000fe400078e004b */
[----:B------:R-:W-:-:S15]  /*4eb70*/  HMMA.1688.F32.TF32 R72, R228, R68, R232 ;  /* 0x00000044e448723c */ /* 0x000fde00000810e8 */
[----:B------:R-:W-:-:S04]  /*4eb80*/  NOP ;  /* 0x0000000000007918 */ /* 0x000fc80000000000 */
[----:B------:R1:W-:Y:S04]  /*4eb90*/  STL.64 [R1+0x7f0], R72 ;  /* 0x0007f04801007387 */ /* 0x0003e80000100a00 */
[----:B------:R2:W-:Y:S04]  /*4eba0*/  STL.64 [R1+0x7f8], R74 ;  /* 0x0007f84a01007387 */ /* 0x0005e80000100a00 */
        /* <DEDUP_REMOVED lines=11> */
[----:B-1----:R-:W3:Y:S04]  /*4ec60*/  LDL.LU R72, [R1+0x1070] ;  /* 0x0010700001487983 */ /* 0x002ee80000300800 */
[----:B------:R-:W3:Y:S04]  /*4ec70*/  LDL.LU R73, [R1+0x1074] ;  /* 0x0010740001497983 */ /* 0x000ee80000300800 */
[----:B--2---:R-:W3:Y:S04]  /*4ec80*/  LDL.LU R74, [R1+0x1078] ;  /* 0x00107800014a7983 */ /* 0x004ee80000300800 */
        /* <DEDUP_REMOVED lines=115> */
[C---:B------:R-:W-:Y:S11]  /*4f3c0*/  HMMA.1688.F32.TF32 R148, R228.reuse, R8, R148 ;  /* 0x00000008e494723c */ /* 0x040ff60000081094 */
[----:B------:R-:W-:Y:S01]  /*4f3d0*/  STL.64 [R1+0x800], R156 ;  /* 0x0008009c01007387 */ /* 0x000fe20000100a00 */
[C---:B------:R-:W-:Y:S08]  /*4f3e0*/  HMMA.1688.F32.TF32 R124, R228.reuse, R40, R124 ;  /* 0x00000028e47c723c */ /* 0x040ff0000008107c */
        /* <DEDUP_REMOVED lines=171> */
[----:B------:R-:W-:Y:S01]  /*4fea0*/  HMMA.1688.F32.TF32 R132, R224, R20, R132 ;  /* 0x00000014e084723c */ /* 0x000fe20000081084 */
[----:B------:R-:W-:Y:S10]  /*4feb0*/  LDS R224, [R7+UR6+0x8200] ;  /* 0x0082000607e07984 */ /* 0x000ff40008000800 */
        /* <DEDUP_REMOVED lines=66> */
[----:B------:R2:W-:Y:S04]  /*502e0*/  STL.64 [R1+0xc30], R72 ;  /* 0x000c304801007387 */ /* 0x0005e80000100a00 */
[----:B------:R3:W-:Y:S04]  /*502f0*/  STL.64 [R1+0xc38], R74 ;  /* 0x000c384a01007387 */ /* 0x0007e80000100a00 */
[----:B--2---:R-:W2:Y:S04]  /*50300*/  LDL.LU R72, [R1+0x410] ;  /* 0x0004100001487983 */ /* 0x004ea80000300800 */
[----:B------:R-:W-:Y:S04]  /*50310*/  STL.64 [R1+0xc20], R80 ;  /* 0x000c205001007387 */ /* 0x000fe80000100a00 */
[----:B------:R-:W-:Y:S04]  /*50320*/  STL.64 [R1+0xc28], R82 ;  /* 0x000c285201007387 */ /* 0x000fe80000100a00 */
        /* <DEDUP_REMOVED lines=113> */
[C---:B------:R-:W-:Y:S11]  /*50a40*/  HMMA.1688.F32.TF32 R244, R224.reuse, R56, R244 ;  /* 0x00000038e0f4723c */ /* 0x040ff600000810f4 */
[----:B------:R-:W-:Y:S04]  /*50a50*/  STL.64 [R1+0xc00], R156 ;  /* 0x000c009c01007387 */ /* 0x000fe80000100a00 */
[----:B------:R1:W-:Y:S04]  /*50a60*/  STL.64 [R1+0xc08], R158 ;  /* 0x000c089e01007387 */ /* 0x0003e80000100a00 */
[----:B-1----:R-:W2:Y:S04]  /*50a70*/  LDL.LU.64 R158, [R1+0x33c8] ;  /* 0x0033c800019e7983 */ /* 0x002ea80000300a00 */
[----:B------:R-:W2:Y:S04]  /*50a80*/  LDL.LU.64 R156, [R1+0x33c0] ;  /* 0x0033c000019c7983 */ /* 0x000ea80000300a00 */
[----:B------:R-:W-:Y:S04]  /*50a90*/  STL.64 [R1+0xbf0], R248 ;  /* 0x000bf0f801007387 */ /* 0x000fe80000100a00 */
[----:B------:R1:W-:Y:S04]  /*50aa0*/  STL.64 [R1+0xbf8], R250 ;  /* 0x000bf8fa01007387 */ /* 0x0003e80000100a00 */
[----:B-1----:R-:W3:Y:S04]  /*50ab0*/  LDL.LU.64 R250, [R1+0x33b8] ;  /* 0x0033b80001fa7983 */ /* 0x002ee80000300a00 */
        /* <DEDUP_REMOVED lines=12> */
[----:B------:R-:W3:Y:S01]  /*50b80*/  LDL.LU.64 R232, [R1+0x3380] ;  /* 0x0033800001e87983 */ /* 0x000ee20000300a00 */
        /* <DEDUP_REMOVED lines=23> */
[----:B------:R1:W-:Y:S02]  /*50d00*/  STL.64 [R1+0x928], R126 ;  /* 0x0009287e01007387 */ /* 0x0003e40000100a00 */
[C---:B-1----:R-:W-:Y:S02]  /*50d10*/  HMMA.1688.F32.TF32 R128, R228.reuse, R68, R120 ;  /* 0x00000044e480723c */ /* 0x042fe40000081078 */
[----:B------:R-:W-:Y:S04]  /*50d20*/  LDS R224, [R7+UR6+0x8280] ;  /* 0x0082800607e07984 */ /* 0x000fe80008000800 */
[----:B------:R-:W-:Y:S02]  /*50d30*/  LDS R226, [R7+UR6+0x9280] ;  /* 0x0092800607e27984 */ /* 0x000fe40008000800 */
[C---:B------:R-:W-:Y:S02]  /*50d40*/  HMMA.1688.F32.TF32 R124, R228.reuse, R64, R116 ;  /* 0x00000040e47c723c */ /* 0x040fe40000081074 */
[----:B------:R-:W-:Y:S04]  /*50d50*/  LDS R225, [R252+UR6+0x8280] ;  /* 0x00828006fce17984 */ /* 0x000fe80008000800 */
[----:B------:R-:W1:Y:S02]  /*50d60*/  LDS R227, [R252+UR6+0x9280] ;  /* 0x00928006fce37984 */ /* 0x000e640008000800 */
        /* <DEDUP_REMOVED lines=36> */
[----:B------:R-:W4:Y:S04]  /*50fb0*/  LDL.LU R72, [R1+0x630] ;  /* 0x0006300001487983 */ /* 0x000f280000300800 */
[----:B------:R-:W-:Y:S04]  /*50fc0*/  STL.64 [R1+0xa60], R80 ;  /* 0x000a605001007387 */ /* 0x000fe80000100a00 */
[----:B------:R-:W-:Y:S04]  /*50fd0*/  STL.64 [R1+0xa68], R82 ;  /* 0x000a685201007387 */ /* 0x000fe80000100a00 */
[----:B------:R2:W-:Y:S04]  /*50fe0*/  STL.64 [R1+0xa50], R76 ;  /* 0x000a504c01007387 */ /* 0x0005e80000100a00 */
[----:B------:R3:W-:Y:S04]  /*50ff0*/  STL.64 [R1+0xa58], R78 ;  /* 0x000a584e01007387 */ /* 0x0007e80000100a00 */
[----:B------:R-:W4:Y:S04]  /*51000*/  LDL.LU R73, [R1+0x634] ;  /* 0x0006340001497983 */ /* 0x000f280000300800 */
[----:B------:R-:W4:Y:S01]  /*51010*/  LDL.LU R74, [R1+0x638] ;  /* 0x00063800014a7983 */ /* 0x000f220000300800 */
[----:B--2---:R-:W-:-:S02]  /*51020*/  IMAD.MOV.U32 R76, RZ, RZ, R235 ;  /* 0x000000ffff4c7224 */ /* 0x004fc400078e00eb */
[----:B------:R-:W-:Y:S01]  /*51030*/  IMAD.MOV.U32 R77, RZ, RZ, R234 ;  /* 0x000000ffff4d7224 */ /* 0x000fe200078e00ea */
[----:B------:R-:W4:Y:S01]  /*51040*/  LDL.LU R75, [R1+0x63c] ;  /* 0x00063c00014b7983 */ /* 0x000f220000300800 */
[----:B---3--:R-:W-:-:S03]  /*51050*/  IMAD.MOV.U32 R78, RZ, RZ, R233 ;  /* 0x000000ffff4e7224 */ /* 0x008fc600078e00e9 */
        /* <DEDUP_REMOVED lines=77> */
[----:B--2---:R-:W-:Y:S01]  /*51530*/  IMAD.MOV.U32 R87, RZ, RZ, R235 ;  /* 0x000000ffff577224 */ /* 0x004fe200078e00eb */
[----:B---3--:R-:W-:Y:S01]  /*51540*/  MOV R86, R234 ;  /* 0x000000ea00567202 */ /* 0x008fe20000000f00 */
[----:B----4-:R-:W-:-:S02]  /*51550*/  IMAD.MOV.U32 R85, RZ, RZ, R233 ;  /* 0x000000ffff557224 */ /* 0x010fc400078e00e9 */
[----:B------:R-:W-:Y:S02]  /*51560*/  IMAD.MOV.U32 R84, RZ, RZ, R232 ;  /* 0x000000ffff547224 */ /* 0x000fe400078e00e8 */
[----:B------:R-:W2:Y:S04]  /*51570*/  LDL.LU R232, [R1+0x336c] ;  /* 0x00336c0001e87983 */ /* 0x000ea80000300800 */
[----:B------:R-:W2:Y:S04]  /*51580*/  LDL.LU R233, [R1+0x3368] ;  /* 0x0033680001e97983 */ /* 0x000ea80000300800 */
[----:B------:R-:W2:Y:S04]  /*51590*/  LDL.LU R234, [R1+0x3364] ;  /* 0x0033640001ea7983 */ /* 0x000ea80000300800 */
[----:B------:R-:W2:Y:S04]  /*515a0*/  LDL.LU R235, [R1+0x3360] ;  /* 0x0033600001eb7983 */ /* 0x000ea80000300800 */
[----:B------:R-:W3:Y:S04]  /*515b0*/  LDL.LU R236, [R1+0x620] ;  /* 0x0006200001ec7983 */ /* 0x000ee80000300800 */
[----:B------:R-:W3:Y:S04]  /*515c0*/  LDL.LU R237, [R1+0x624] ;  /* 0x0006240001ed7983 */ /* 0x000ee80000300800 */
[----:B------:R-:W3:Y:S04]  /*515d0*/  LDL.LU R238, [R1+0x628] ;  /* 0x0006280001ee7983 */ /* 0x000ee80000300800 */
[----:B------:R-:W3:Y:S01]  /*515e0*/  LDL.LU R239, [R1+0x62c] ;  /* 0x00062c0001ef7983 */ /* 0x000ee20000300800 */
        /* <DEDUP_REMOVED lines=10> */
[----:B------:R-:W-:Y:S08]  /*51690*/  HMMA.1688.F32.TF32 R152, R228, R20, R152 ;  /* 0x00000014e498723c */ /* 0x000ff00000081098 */
[C---:B------:R-:W-:Y:S11]  /*516a0*/  HMMA.1688.F32.TF32 R140, R224.reuse, R12, R140 ;  /* 0x0000000ce08c723c */ /* 0x040ff6000008108c */
[----:B------:R-:W-:Y:S04]  /*516b0*/  STL.64 [R1+0xa40], R152 ;  /* 0x000a409801007387 */ /* 0x000fe80000100a00 */
[----:B------:R2:W-:Y:S01]  /*516c0*/  STL.64 [R1+0xa48], R154 ;  /* 0x000a489a01007387 */ /* 0x0005e20000100a00 */
        /* <DEDUP_REMOVED lines=8> */
[----:B------:R-:W-:Y:S01]  /*51750*/  LDS R227, [R252+UR6+0x9300] ;  /* 0x00930006fce37984 */ /* 0x000fe20008000800 */
[----:B--2---:R-:W-:Y:S03]  /*51760*/  HMMA.1688.F32.TF32 R152, R228, R16, R232 ;  /* 0x00000010e498723c */ /* 0x004fe600000810e8 */
[----:B------:R-:W-:Y:S04]  /*51770*/  LDS R228, [R0+UR6+0x8300] ;  /* 0x0083000600e47984 */ /* 0x000fe80008000800 */
[----:B------:R-:W-:Y:S04]  /*51780*/  LDS R230, [R0+UR6+0x9300] ;  /* 0x0093000600e67984 */ /* 0x000fe80008000800 */
[----:B------:R-:W-:Y:S04]  /*51790*/  LDS R229, [R6+UR6+0x8300] ;  /* 0x0083000606e57984 */ /* 0x000fe80008000800 */
[----:B------:R-:W1:Y:S04]  /*517a0*/  LDS R231, [R6+UR6+0x9300] ;  /* 0x0093000606e77984 */ /* 0x000e680008000800 */
        /* <DEDUP_REMOVED lines=34> */
[C---:B-1----:R-:W-:Y:S08]  /*519d0*/  HMMA.1688.F32.TF32 R92, R228.reuse, R68, R84 ;  /* 0x00000044e45c723c */ /* 0x042ff00000081054 */
[C---:B--2---:R-:W-:Y:S08]  /*519e0*/  HMMA.1688.F32.TF32 R88, R228.reuse, R64, R80 ;  /* 0x00000040e458723c */ /* 0x044ff00000081050 */
[C---:B------:R-:W-:Y:S08]  /*519f0*/  HMMA.1688.F32.TF32 R84, R228.reuse, R12, R76 ;  /* 0x0000000ce454723c */ /* 0x040ff0000008104c */
[C---:B------:R-:W-:Y:S08]  /*51a00*/  HMMA.1688.F32.TF32 R80, R228.reuse, R8, R72 ;  /* 0x00000008e450723c */ /* 0x040ff00000081048 */
[C---:B---3--:R-:W-:Y:S01]  /*51a10*/  HMMA.1688.F32.TF32 R76, R228.reuse, R60, R236 ;  /* 0x0000003ce44c723c */ /* 0x048fe200000810ec */
        /* <DEDUP_REMOVED lines=141> */
[----:B------:R-:W-:Y:S04]  /*522f0*/  LDS R229, [R6+UR6+0x8380] ;  /* 0x0083800606e57984 */ /* 0x000fe80008000800 */
[----:B------:R-:W1:Y:S01]  /*52300*/  LDS R231, [R6+UR6+0x9380] ;  /* 0x0093800606e77984 */ /* 0x000e620008000800 */
[C---:B------:R-:W-:Y:S03]  /*52310*/  HMMA.1688.F32.TF32 R108, R224.reuse, R12, R104 ;  /* 0x0000000ce06c723c */ /* 0x040fe60000081068 */
[----:B------:R-:W-:Y:S04]  /*52320*/  LDS R232, [R7+UR6+0x8380] ;  /* 0x0083800607e87984 */ /* 0x000fe80008000800 */
[----:B------:R-:W-:Y:S01]  /*52330*/  LDS R234, [R7+UR6+0x9380] ;  /* 0x0093800607ea7984 */ /* 0x000fe20008000800 */
[C---:B------:R-:W-:Y:S03]  /*52340*/  HMMA.1688.F32.TF32 R104, R224.reuse, R8, R100 ;  /* 0x00000008e068723c */ /* 0x040fe60000081064 */
[----:B------:R-:W-:Y:S04]  /*52350*/  LDS R233, [R252+UR6+0x8380] ;  /* 0x00838006fce97984 */ /* 0x000fe80008000800 */
[----:B------:R-:W2:Y:S01]  /*52360*/  LDS R235, [R252+UR6+0x9380] ;  /* 0x00938006fceb7984 */ /* 0x000ea20008000800 */
        /* <DEDUP_REMOVED lines=26> */
[----:B---3--:R-:W3:Y:S04]  /*52510*/  LDL.LU R84, [R1+0x6d0] ;  /* 0x0006d00001547983 */ /* 0x008ee80000300800 */
[----:B------:R1:W-:Y:S04]  /*52520*/  STL.64 [R1+0xe50], R76 ;  /* 0x000e504c01007387 */ /* 0x0003e80000100a00 */
[----:B------:R1:W-:Y:S04]  /*52530*/  STL.64 [R1+0xe58], R78 ;  /* 0x000e584e01007387 */ /* 0x0003e80000100a00 */
        /* <DEDUP_REMOVED lines=78> */
[C---:B------:R-:W-:Y:S08]  /*52a20*/  HMMA.1688.F32.TF32 R80, R224.reuse, R24, R76 ;  /* 0x00000018e050723c */ /* 0x040ff0000008104c */
[C---:B---3--:R-:W-:Y:S03]  /*52a30*/  HMMA.1688.F32.TF32 R72, R224.reuse, R20, R72 ;  /* 0x00000014e048723c */ /* 0x048fe60000081048 */
        /* <DEDUP_REMOVED lines=12> */
[----:B---3--:R-:W3:Y:S04]  /*52b00*/  LDL.LU R82, [R1+0x688] ;  /* 0x0006880001527983 */ /* 0x008ee80000300800 */
[----:B------:R-:W3:Y:S04]  /*52b10*/  LDL.LU R83, [R1+0x68c] ;  /* 0x00068c0001537983 */ /* 0x000ee80000300800 */
[----:B------:R-:W3:Y:S04]  /*52b20*/  LDL.LU R72, [R1+0x560] ;  /* 0x0005600001487983 */ /* 0x000ee80000300800 */
[----:B------:R-:W3:Y:S04]  /*52b30*/  LDL.LU R73, [R1+0x564] ;  /* 0x0005640001497983 */ /* 0x000ee80000300800 */
[----:B------:R-:W3:Y:S04]  /*52b40*/  LDL.LU R74, [R1+0x568] ;  /* 0x00056800014a7983 */ /* 0x000ee80000300800 */
[----:B------:R-:W3:Y:S01]  /*52b50*/  LDL.LU R75, [R1+0x56c] ;  /* 0x00056c00014b7983 */ /* 0x000ee20000300800 */
[----:B----4-:R-:W-:Y:S03]  /*52b60*/  HMMA.1688.F32.TF32 R144, R224, R16, R140 ;  /* 0x00000010e090723c */ /* 0x010fe6000008108c */
[----:B------:R-:W-:Y:S04]  /*52b70*/  LDS R224, [R0+UR6+0xa000] ;  /* 0x00a0000600e07984 */ /* 0x000fe80008000800 */
[----:B------:R-:W-:Y:S01]  /*52b80*/  LDS R226, [R0+UR6+0xb000] ;  /* 0x00b0000600e27984 */ /* 0x000fe20008000800 */
[C---:B------:R-:W-:Y:S03]  /*52b90*/  HMMA.1688.F32.TF32 R140, R228.reuse, R68, R136 ;  /* 0x00000044e48c723c */ /* 0x040fe60000081088 */
        /* <DEDUP_REMOVED lines=48> */
[----:B------:R-:W4:Y:S04]  /*52ea0*/  LDL.LU R236, [R1+0x550] ;  /* 0x0005500001ec7983 */ /* 0x000f280000300800 */
[----:B------:R-:W4:Y:S04]  /*52eb0*/  LDL.LU R237, [R1+0x554] ;  /* 0x0005540001ed7983 */ /* 0x000f280000300800 */
[----:B------:R-:W4:Y:S04]  /*52ec0*/  LDL.LU R238, [R1+0x558] ;  /* 0x0005580001ee7983 */ /* 0x000f280000300800 */
[----:B------:R-:W4:Y:S01]  /*52ed0*/  LDL.LU R239, [R1+0x55c] ;  /* 0x00055c0001ef7983 */ /* 0x000f220000300800 */
[----:B------:R-:W-:-:S05]  /*52ee0*/  IMAD.MOV.U32 R252, RZ, RZ, R87 ;  /* 0x000000fffffc7224 */ /* 0x000fca00078e0057 */
[----:B------:R1:W-:Y:S01]  /*52ef0*/  STL [R1+0x3040], R252 ;  /* 0x003040fc01007387 */ /* 0x0003e20000100800 */
[----:B--2---:R-:W-:Y:S03]  /*52f00*/  HMMA.1688.F32.TF32 R84, R228, R16, R76 ;  /* 0x00000010e454723c */ /* 0x004fe6000008104c */
[----:B------:R-:W2:Y:S05]  /*52f10*/  LDL.LU R76, [R1+0x430] ;  /* 0x00043000014c7983 */ /* 0x000eaa0000300800 */
[C---:B---3--:R-:W-:Y:S08]  /*52f20*/  HMMA.1688.F32.TF32 R80, R232.reuse, R68, R80 ;  /* 0x00000044e850723c */ /* 0x048ff00000081050 */
[----:B------:R-:W-:Y:S03]  /*52f30*/  HMMA.1688.F32.TF32 R72, R232, R64, R72 ;  /* 0x00000040e848723c */ /* 0x000fe60000081048 */
[----:B------:R-:W-:Y:S08]  /*52f40*/  STL.64 [R1+0x6d0], R84 ;  /* 0x0006d05401007387 */ /* 0x000ff00000100a00 */
[----:B-1----:R-:W-:Y:S01]  /*52f50*/  IMAD.MOV.U32 R252, RZ, RZ, R83 ;  /* 0x000000fffffc7224 */ /* 0x002fe200078e0053 */
[----:B------:R-:W-:Y:S04]  /*52f60*/  STL.64 [R1+0x6d8], R86 ;  /* 0x0006d85601007387 */ /* 0x000fe80000100a00 */
[----:B------:R-:W2:Y:S04]  /*52f70*/  LDL.LU R77, [R1+0x434] ;  /* 0x00043400014d7983 */ /* 0x000ea80000300800 */
[----:B------:R-:W2:Y:S04]  /*52f80*/  LDL.LU R78, [R1+0x438] ;  /* 0x00043800014e7983 */ /* 0x000ea80000300800 */
[----:B------:R-:W2:Y:S04]  /*52f90*/  LDL.LU R79, [R1+0x43c] ;  /* 0x00043c00014f7983 */ /* 0x000ea80000300800 */
[----:B------:R1:W-:Y:S04]  /*52fa0*/  STL.64 [R1+0x6c0], R80 ;  /* 0x0006c05001007387 */ /* 0x0003e80000100a00 */
[----:B------:R3:W-:Y:S04]  /*52fb0*/  STL [R1+0x6c8], R82 ;  /* 0x0006c85201007387 */ /* 0x0007e80000100800 */
[----:B------:R3:W-:Y:S04]  /*52fc0*/  STL [R1+0x3044], R252 ;  /* 0x003044fc01007387 */ /* 0x0007e80000100800 */
[----:B-1----:R-:W2:Y:S01]  /*52fd0*/  LDL.LU R80, [R1+0x3e0] ;  /* 0x0003e00001507983 */ /* 0x002ea20000300800 */
[----:B------:R-:W-:-:S03]  /*52fe0*/  IMAD.MOV.U32 R69, RZ, RZ, R72 ;  /* 0x000000ffff457224 */ /* 0x000fc600078e0048 */
[----:B------:R-:W2:Y:S01]  /*52ff0*/  LDL.LU R81, [R1+0x3e4] ;  /* 0x0003e40001517983 */ /* 0x000ea20000300800 */
[----:B------:R-:W-:-:S03]  /*53000*/  IMAD.MOV.U32 R68, RZ, RZ, R73 ;  /* 0x000000ffff447224 */ /* 0x000fc600078e0049 */
[----:B---3--:R-:W3:Y:S01]  /*53010*/  LDL.LU R82, [R1+0x3e8] ;  /* 0x0003e80001527983 */ /* 0x008ee20000300800 */
[----:B------:R-:W-:-:S03]  /*53020*/  IMAD.MOV.U32 R65, RZ, RZ, R74 ;  /* 0x000000ffff417224 */ /* 0x000fc600078e004a */
[----:B------:R-:W3:Y:S01]  /*53030*/  LDL.LU R83, [R1+0x3ec] ;  /* 0x0003ec0001537983 */ /* 0x000ee20000300800 */
[----:B------:R-:W-:-:S03]  /*53040*/  IMAD.MOV.U32 R64, RZ, RZ, R75 ;  /* 0x000000ffff407224 */ /* 0x000fc600078e004b */
[----:B------:R-:W3:Y:S04]  /*53050*/  LDL.LU R72, [R1+0x3d0] ;  /* 0x0003d00001487983 */ /* 0x000ee80000300800 */
[----:B------:R-:W3:Y:S04]  /*53060*/  LDL.LU R73, [R1+0x3d4] ;  /* 0x0003d40001497983 */ /* 0x000ee80000300800 */
[----:B------:R-:W3:Y:S04]  /*53070*/  LDL.LU R74, [R1+0x3d8] ;  /* 0x0003d800014a7983 */ /* 0x000ee80000300800 */
[----:B------:R-:W3:Y:S04]  /*53080*/  LDL.LU R75, [R1+0x3dc] ;  /* 0x0003dc00014b7983 */ /* 0x000ee80000300800 */
[----:B------:R1:W-:Y:S04]  /*53090*/  STL [R1+0x3054], R64 ;  /* 0x0030544001007387 */ /* 0x0003e80000100800 */
[----:B------:R-:W-:Y:S04]  /*530a0*/  STL [R1+0x3050], R65 ;  /* 0x0030504101007387 */ /* 0x000fe80000100800 */
[----:B------:R-:W-:Y:S04]  /*530b0*/  STL [R1+0x304c], R68 ;  /* 0x00304c4401007387 */ /* 0x000fe80000100800 */
[----:B------:R1:W-:Y:S01]  /*530c0*/  STL [R1+0x3048], R69 ;  /* 0x0030484501007387 */ /* 0x0003e20000100800 */
[----:B------:R-:W-:-:S02]  /*530d0*/  IMAD.MOV.U32 R92, RZ, RZ, R39 ;  /* 0x000000ffff5c7224 */ /* 0x000fc400078e0027 */
[----:B------:R-:W-:Y:S01]  /*530e0*/  IMAD.MOV.U32 R93, RZ, RZ, R38 ;  /* 0x000000ffff5d7224 */ /* 0x000fe200078e0026 */
[----:B------:R-:W-:Y:S01]  /*530f0*/  MOV R95, R34 ;  /* 0x00000022005f7202 */ /* 0x000fe20000000f00 */
[----:B------:R-:W-:Y:S01]  /*53100*/  IMAD.MOV.U32 R94, RZ, RZ, R35 ;  /* 0x000000ffff5e7224 */ /* 0x000fe200078e0023 */
[----:B------:R-:W-:Y:S01]  /*53110*/  LDS R228, [R7+UR6+0xa000] ;  /* 0x00a0000607e47984 */ /* 0x000fe20008000800 */
[----:B------:R-:W-:Y:S02]  /*53120*/  IMAD.MOV.U32 R96, RZ, RZ, R23 ;  /* 0x000000ffff607224 */ /* 0x000fe400078e0017 */
[----:B------:R-:W-:Y:S01]  /*53130*/  IMAD.MOV.U32 R97, RZ, RZ, R22 ;  /* 0x000000ffff617224 */ /* 0x000fe200078e0016 */
[----:B------:R-:W-:Y:S01]  /*53140*/  LDS R230, [R7+UR6+0xb000] ;  /* 0x00b0000607e67984 */ /* 0x000fe20008000800 */
[----:B----4-:R-:W-:-:S15]  /*53150*/  HMMA.1688.F32.TF32 R84, R232, R12, R236 ;  /* 0x0000000ce854723c */ /* 0x010fde00000810ec */
[----:B------:R-:W-:-:S04]  /*53160*/  NOP ;  /* 0x0000000000007918 */ /* 0x000fc80000000000 */
[----:B------:R-:W-:Y:S04]  /*53170*/  STL [R1+0x7b0], R84 ;  /* 0x0007b05401007387 */ /* 0x000fe80000100800 */
[----:B------:R-:W-:Y:S04]  /*53180*/  STL.64 [R1+0x7b8], R86 ;  /* 0x0007b85601007387 */ /* 0x000fe80000100a00 */
[----:B------:R-:W4:Y:S04]  /*53190*/  LDL.LU R236, [R1+0x3c0] ;  /* 0x0003c00001ec7983 */ /* 0x000f280000300800 */
[----:B------:R-:W4:Y:S04]  /*531a0*/  LDL.LU R237, [R1+0x3c4] ;  /* 0x0003c40001ed7983 */ /* 0x000f280000300800 */
[----:B------:R-:W4:Y:S04]  /*531b0*/  LDL.LU R238, [R1+0x3c8] ;  /* 0x0003c80001ee7983 */ /* 0x000f280000300800 */
[----:B------:R-:W4:Y:S01]  /*531c0*/  LDL.LU R239, [R1+0x3cc] ;  /* 0x0003cc0001ef7983 */ /* 0x000f220000300800 */
[----:B------:R-:W-:-:S05]  /*531d0*/  IMAD.MOV.U32 R252, RZ, RZ, R85 ;  /* 0x000000fffffc7224 */ /* 0x000fca00078e0055 */
[----:B------:R1:W-:Y:S01]  /*531e0*/  STL [R1+0x3058], R252 ;  /* 0x003058fc01007387 */ /* 0x0003e20000100800 */
[C---:B--2---:R-:W-:Y:S08]  /*531f0*/  HMMA.1688.F32.TF32 R76, R232.reuse, R8, R76 ;  /* 0x00000008e84c723c */ /* 0x044ff0000008104c */
[----:B---3--:R-:W-:Y:S11]  /*53200*/  HMMA.1688.F32.TF32 R80, R232, R60, R80 ;  /* 0x0000003ce850723c */ /* 0x008ff60000081050 */
[----:B-1----:R-:W-:-:S02]  /*53210*/  IMAD.MOV.U32 R64, RZ, RZ, R76 ;  /* 0x000000ffff407224 */ /* 0x002fc400078e004c */
[----:B------:R-:W-:Y:S01]  /*53220*/  IMAD.MOV.U32 R69, RZ, RZ, R79 ;  /* 0x000000ffff457224 */ /* 0x000fe200078e004f */
[----:B------:R-:W2:Y:S01]  /*53230*/  LDL.LU R76, [R1+0x3b0] ;  /* 0x0003b000014c7983 */ /* 0x000ea20000300800 */
[----:B------:R-:W-:Y:S02]  /*53240*/  IMAD.MOV.U32 R65, RZ, RZ, R77 ;  /* 0x000000ffff417224 */ /* 0x000fe400078e004d */
[----:B------:R-:W-:Y:S01]  /*53250*/  IMAD.MOV.U32 R68, RZ, RZ, R78 ;  /* 0x000000ffff447224 */ /* 0x000fe200078e004e */
[----:B------:R-:W2:Y:S04]  /*53260*/  LDL.LU R77, [R1+0x3b4] ;  /* 0x0003b400014d7983 */ /* 0x000ea80000300800 */
[----:B------:R-:W2:Y:S01]  /*53270*/  LDL.LU R78, [R1+0x3b8] ;  /* 0x0003b800014e7983 */ /* 0x000ea20000300800 */
[----:B------:R-:W-:Y:S03]  /*53280*/  HMMA.1688.F32.TF32 R72, R232, R56, R72 ;  /* 0x00000038e848723c */ /* 0x000fe60000081048 */
[----:B------:R-:W2:Y:S01]  /*53290*/  LDL.LU R79, [R1+0x3bc] ;  /* 0x0003bc00014f7983 */ /* 0x000ea20000300800 */
[----:B------:R-:W-:-:S03]  /*532a0*/  IMAD.MOV.U32 R252, RZ, RZ, R83 ;  /* 0x000000fffffc7224 */ /* 0x000fc600078e0053 */
[----:B------:R-:W-:Y:S04]  /*532b0*/  STL [R1+0x3068], R69 ;  /* 0x0030684501007387 */ /* 0x000fe80000100800 */
[----:B------:R-:W-:Y:S04]  /*532c0*/  STL [R1+0x3064], R68 ;  /* 0x0030644401007387 */ /* 0x000fe80000100800 */
[----:B------:R-:W-:Y:S04]  /*532d0*/  STL [R1+0x3060], R65 ;  /* 0x0030604101007387 */ /* 0x000fe80000100800 */
[----:B------:R-:W-:Y:S01]  /*532e0*/  STL [R1+0x305c], R64 ;  /* 0x00305c4001007387 */ /* 0x000fe20000100800 */
[----:B------:R-:W-:-:S03]  /*532f0*/  IMAD.MOV.U32 R61, RZ, RZ, R72 ;  /* 0x000000ffff3d7224 */ /* 0x000fc600078e0048 */
[----:B------:R-:W-:Y:S01]  /*53300*/  STL.64 [R1+0x680], R80 ;  /* 0x0006805001007387 */ /* 0x000fe20000100a00 */
[----:B------:R-:W-:-:S03]  /*53310*/  MOV R60, R73 ;  /* 0x00000049003c7202 */ /* 0x000fc60000000f00 */
[----:B------:R4:W-:Y:S01]  /*53320*/  STL [R1+0x688], R82 ;  /* 0x0006885201007387 */ /* 0x0009e20000100800 */
[----:B------:R-:W-:-:S03]  /*53330*/  IMAD.MOV.U32 R57, RZ, RZ, R74 ;  /* 0x000000ffff397224 */ /* 0x000fc600078e004a */
[----:B------:R-:W-:Y:S01]  /*53340*/  STL [R1+0x306c], R252 ;  /* 0x00306cfc01007387 */ /* 0x000fe20000100800 */
[----:B------:R-:W-:-:S03]  /*53350*/  IMAD.MOV.U32 R56, RZ, RZ, R75 ;  /* 0x000000ffff387224 */ /* 0x000fc600078e004b */
[----:B------:R-:W3:Y:S04]  /*53360*/  LDL.LU R72, [R1+0x3a0] ;  /* 0x0003a00001487983 */ /* 0x000ee80000300800 */
[----:B------:R-:W3:Y:S04]  /*53370*/  LDL.LU R73, [R1+0x3a4] ;  /* 0x0003a40001497983 */ /* 0x000ee80000300800 */
[----:B------:R-:W3:Y:S04]  /*53380*/  LDL.LU R74, [R1+0x3a8] ;  /* 0x0003a800014a7983 */ /* 0x000ee80000300800 */
[----:B------:R-:W3:Y:S04]  /*53390*/  LDL.LU R75, [R1+0x3ac] ;  /* 0x0003ac00014b7983 */ /* 0x000ee80000300800 */
[----:B------:R-:W-:Y:S04]  /*533a0*/  STL [R1+0x307c], R56 ;  /* 0x00307c3801007387 */ /* 0x000fe80000100800 */
[----:B------:R-:W-:Y:S04]  /*533b0*/  STL [R1+0x3078], R57 ;  /* 0x0030783901007387 */ /* 0x000fe80000100800 */
[----:B------:R-:W-:Y:S04]  /*533c0*/  STL [R1+0x3074], R60 ;  /* 0x0030743c01007387 */ /* 0x000fe80000100800 */
[----:B------:R1:W-:Y:S01]  /*533d0*/  STL [R1+0x3070], R61 ;  /* 0x0030703d01007387 */ /* 0x0003e20000100800 */
[----:B----4-:R-:W-:Y:S03]  /*533e0*/  HMMA.1688.F32.TF32 R80, R232, R52, R236 ;  /* 0x00000034e850723c */ /* 0x010fe600000810ec */
        /* <DEDUP_REMOVED lines=11> */
[----:B------:R1:W-:Y:S04]  /*534a0*/  STL [R1+0x3080], R65 ;  /* 0x0030804101007387 */ /* 0x0003e80000100800 */
[----:B------:R-:W4:Y:S04]  /*534b0*/  LDL.LU R80, [R1+0x380] ;  /* 0x0003800001507983 */ /* 0x000f280000300800 */
[----:B------:R-:W4:Y:S04]  /*534c0*/  LDL.LU R81, [R1+0x384] ;  /* 0x0003840001517983 */ /* 0x000f280000300800 */
[----:B------:R-:W4:Y:S04]  /*534d0*/  LDL.LU R82, [R1+0x388] ;  /* 0x0003880001527983 */ /* 0x000f280000300800 */
[----:B------:R-:W4:Y:S01]  /*534e0*/  LDL.LU R83, [R1+0x38c] ;  /* 0x00038c0001537983 */ /* 0x000f220000300800 */
[----:B--2---:R-:W-:-:S15]  /*534f0*/  HMMA.1688.F32.TF32 R76, R232, R48, R76 ;  /* 0x00000030e84c723c */ /* 0x004fde000008104c */
[----:B------:R-:W-:-:S04]  /*53500*/  NOP ;  /* 0x0000000000007918 */ /* 0x000fc80000000000 */
[----:B-1----:R-:W-:Y:S02]  /*53510*/  IMAD.MOV.U32 R61, RZ, RZ, R76 ;  /* 0x000000ffff3d7224 */ /* 0x002fe400078e004c */
[----:B------:R-:W-:Y:S01]  /*53520*/  IMAD.MOV.U32 R68, RZ, RZ, R79 ;  /* 0x000000ffff447224 */ /* 0x000fe200078e004f */
[----:B------:R-:W2:Y:S01]  /*53530*/  LDL.LU R76, [R1+0x370] ;  /* 0x00037000014c7983 */ /* 0x000ea20000300800 */
[----:B------:R-:W-:Y:S02]  /*53540*/  IMAD.MOV.U32 R252, RZ, RZ, R77 ;  /* 0x000000fffffc7224 */ /* 0x000fe400078e004d */
[----:B------:R-:W-:Y:S01]  /*53550*/  IMAD.MOV.U32 R69, RZ, RZ, R78 ;  /* 0x000000ffff457224 */ /* 0x000fe200078e004e */
[----:B------:R-:W2:Y:S04]  /*53560*/  LDL.LU R77, [R1+0x374] ;  /* 0x00037400014d7983 */ /* 0x000ea80000300800 */
[----:B------:R-:W2:Y:S04]  /*53570*/  LDL.LU R78, [R1+0x378] ;  /* 0x00037800014e7983 */ /* 0x000ea80000300800 */
[----:B------:R-:W2:Y:S01]  /*53580*/  LDL.LU R79, [R1+0x37c] ;  /* 0x00037c00014f7983 */ /* 0x000ea20000300800 */
[----:B---3--:R-:W-:Y:S03]  /*53590*/  HMMA.1688.F32.TF32 R72, R232, R44, R72 ;  /* 0x0000002ce848723c */ /* 0x008fe60000081048 */
[----:B------:R-:W-:Y:S04]  /*535a0*/  STL [R1+0x309c], R68 ;  /* 0x00309c4401007387 */ /* 0x000fe80000100800 */
[----:B------:R-:W-:Y:S04]  /*535b0*/  STL [R1+0x3098], R69 ;  /* 0x0030984501007387 */ /* 0x000fe80000100800 */
[----:B------:R-:W-:Y:S04]  /*535c0*/  STL [R1+0x3094], R252 ;  /* 0x003094fc01007387 */ /* 0x000fe80000100800 */
[----:B------:R-:W-:Y:S04]  /*535d0*/  STL [R1+0x3090], R61 ;  /* 0x0030903d01007387 */ /* 0x000fe80000100800 */
[----:B------:R-:W-:-:S02]  /*535e0*/  IMAD.MOV.U32 R49, RZ, RZ, R72 ;  /* 0x000000ffff317224 */ /* 0x000fc400078e0048 */
[----:B------:R-:W-:Y:S01]  /*535f0*/  IMAD.MOV.U32 R48, RZ, RZ, R73 ;  /* 0x000000ffff307224 */ /* 0x000fe200078e0049 */
[----:B------:R-:W3:Y:S01]  /*53600*/  LDL.LU R72, [R1+0x360] ;  /* 0x0003600001487983 */ /* 0x000ee20000300800 */
[----:B------:R-:W-:Y:S02]  /*53610*/  IMAD.MOV.U32 R45, RZ, RZ, R74 ;  /* 0x000000ffff2d7224 */ /* 0x000fe400078e004a */
[----:B------:R-:W-:Y:S01]  /*53620*/  IMAD.MOV.U32 R44, RZ, RZ, R75 ;  /* 0x000000ffff2c7224 */ /* 0x000fe200078e004b */
[----:B------:R-:W3:Y:S04]  /*53630*/  LDL.LU R73, [R1+0x364] ;  /* 0x0003640001497983 */ /* 0x000ee80000300800 */
[----:B------:R-:W3:Y:S04]  /*53640*/  LDL.LU R74, [R1+0x368] ;  /* 0x00036800014a7983 */ /* 0x000ee80000300800 */
[----:B------:R-:W3:Y:S04]  /*53650*/  LDL.LU R75, [R1+0x36c] ;  /* 0x00036c00014b7983 */ /* 0x000ee80000300800 */
[----:B------:R-:W-:Y:S04]  /*53660*/  STL [R1+0x30ac], R44 ;  /* 0x0030ac2c01007387 */ /* 0x000fe80000100800 */
[----:B------:R1:W-:Y:S04]  /*53670*/  STL [R1+0x30a8], R45 ;  /* 0x0030a82d01007387 */ /* 0x0003e80000100800 */
[----:B------:R1:W-:Y:S04]  /*53680*/  STL [R1+0x30a4], R48 ;  /* 0x0030a43001007387 */ /* 0x0003e80000100800 */
[----:B------:R1:W-:Y:S01]  /*53690*/  STL [R1+0x30a0], R49 ;  /* 0x0030a03101007387 */ /* 0x0003e20000100800 */
[----:B----4-:R-:W-:Y:S03]  /*536a0*/  HMMA.1688.F32.TF32 R84, R232, R40, R236 ;  /* 0x00000028e854723c */ /* 0x010fe600000810ec */
[----:B------:R-:W4:Y:S04]  /*536b0*/  LDL.LU R236, [R1+0x1f0] ;  /* 0x0001f00001ec7983 */ /* 0x000f280000300800 */
[----:B------:R-:W4:Y:S04]  /*536c0*/  LDL.LU R237, [R1+0x1f4] ;  /* 0x0001f40001ed7983 */ /* 0x000f280000300800 */
[----:B------:R-:W4:Y:S04]  /*536d0*/  LDL.LU R238, [R1+0x1f8] ;  /* 0x0001f80001ee7983 */ /* 0x000f280000300800 */
[----:B------:R-:W4:Y:S04]  /*536e0*/  LDL.LU R239, [R1+0x1fc] ;  /* 0x0001fc0001ef7983 */ /* 0x000f280000300800 */
[----:B------:R-:W-:Y:S01]  /*536f0*/  IMAD.MOV.U32 R41, RZ, RZ, R86 ;  /* 0x000000ffff297224 */ /* 0x000fe200078e0056 */
[----:B------:R-:W-:Y:S01]  /*53700*/  MOV R57, R84 ;  /* 0x0000005400397202 */ /* 0x000fe20000000f00 */
[----:B------:R-:W-:-:S03]  /*53710*/  IMAD.MOV.U32 R60, RZ, RZ, R85 ;  /* 0x000000ffff3c7224 */ /* 0x000fc600078e0055 */
[----:B------:R-:W-:Y:S01]  /*53720*/  STL [R1+0x30b8], R41 ;  /* 0x0030b82901007387 */ /* 0x000fe20000100800 */
[----:B------:R-:W-:Y:S03]  /*53730*/  HMMA.1688.F32.TF32 R80, R232, R36, R80 ;  /* 0x00000024e850723c */ /* 0x000fe60000081050 */
[----:B------:R-:W-:Y:S04]  /*53740*/  STL [R1+0x30b4], R60 ;  /* 0x0030b43c01007387 */ /* 0x000fe80000100800 */
[----:B------:R-:W-:Y:S01]  /*53750*/  STL [R1+0x30b0], R57 ;  /* 0x0030b03901007387 */ /* 0x000fe20000100800 */
[----:B------:R-:W-:Y:S02]  /*53760*/  IMAD.MOV.U32 R84, RZ, RZ, R5 ;  /* 0x000000ffff547224 */ /* 0x000fe400078e0005 */
[----:B------:R-:W-:-:S02]  /*53770*/  IMAD.MOV.U32 R85, RZ, RZ, R4 ;  /* 0x000000ffff557224 */ /* 0x000fc400078e0004 */
[----:B------:R-:W-:-:S07]  /*53780*/  IMAD.MOV.U32 R40, RZ, RZ, R87 ;  /* 0x000000ffff287224 */ /* 0x000fce00078e0057 */
[----:B------:R-:W-:Y:S02]  /*53790*/  IMAD.MOV.U32 R65, RZ, RZ, R80 ;  /* 0x000000ffff417224 */ /* 0x000fe400078e0050 */
[----:B------:R-:W-:Y:S01]  /*537a0*/  IMAD.MOV.U32 R56, RZ, RZ, R81 ;  /* 0x000000ffff387224 */ /* 0x000fe200078e0051 */
[----:B------:R-:W4:Y:S01]  /*537b0*/  LDL.LU R80, [R1+0xd0] ;  /* 0x0000d00001507983 */ /* 0x000f220000300800 */
[----:B------:R-:W-:Y:S02]  /*537c0*/  IMAD.MOV.U32 R37, RZ, RZ, R82 ;  /* 0x000000ffff257224 */ /* 0x000fe400078e0052 */
[----:B------:R-:W-:Y:S01]  /*537d0*/  IMAD.MOV.U32 R36, RZ, RZ, R83 ;  /* 0x000000ffff247224 */ /* 0x000fe200078e0053 */
[----:B------:R-:W4:Y:S04]  /*537e0*/  LDL.LU R81, [R1+0xd4] ;  /* 0x0000d40001517983 */ /* 0x000f280000300800 */
[----:B------:R-:W4:Y:S04]  /*537f0*/  LDL.LU R82, [R1+0xd8] ;  /* 0x0000d80001527983 */ /* 0x000f280000300800 */
[----:B------:R-:W4:Y:S01]  /*53800*/  LDL.LU R83, [R1+0xdc] ;  /* 0x0000dc0001537983 */ /* 0x000f220000300800 */
[----:B------:R-:W-:-:S02]  /*53810*/  IMAD.MOV.U32 R86, RZ, RZ, R3 ;  /* 0x000000ffff567224 */ /* 0x000fc400078e0003 */
[----:B------:R-:W-:Y:S01]  /*53820*/  IMAD.MOV.U32 R87, RZ, RZ, R2 ;  /* 0x000000ffff577224 */ /* 0x000fe200078e0002 */
[----:B--2---:R-:W-:-:S15]  /*53830*/  HMMA.1688.F32.TF32 R76, R232, R32, R76 ;  /* 0x00000020e84c723c */ /* 0x004fde000008104c */
[----:B------:R-:W-:-:S04]  /*53840*/  NOP ;  /* 0x0000000000007918 */ /* 0x000fc80000000000 */
[----:B------:R-:W-:Y:S02]  /*53850*/  IMAD.MOV.U32 R53, RZ, RZ, R76 ;  /* 0x000000ffff357224 */ /* 0x000fe400078e004c */
[----:B------:R-:W-:Y:S02]  /*53860*/  IMAD.MOV.U32 R64, RZ, RZ, R77 ;  /* 0x000000ffff407224 */ /* 0x000fe400078e004d */
[----:B------:R-:W-:Y:S01]  /*53870*/  IMAD.MOV.U32 R76, RZ, RZ, R10 ;  /* 0x000000ffff4c7224 */ /* 0x000fe200078e000a */
[----:B------:R-:W-:Y:S01]  /*53880*/  MOV R32, R79 ;  /* 0x0000004f00207202 */ /* 0x000fe20000000f00 */
[----:B------:R-:W-:Y:S01]  /*53890*/  IMAD.MOV.U32 R33, RZ, RZ, R78 ;  /* 0x000000ffff217224 */ /* 0x000fe200078e004e */
[----:B------:R-:W2:Y:S01]  /*538a0*/  LDL.LU R10, [R1+0x335c] ;  /* 0x00335c00010a7983 */ /* 0x000ea20000300800 */
[----:B------:R-:W-:Y:S01]  /*538b0*/  IMAD.MOV.U32 R77, RZ, RZ, R11 ;  /* 0x000000ffff4d7224 */ /* 0x000fe200078e000b */
[----:B---3--:R-:W-:Y:S02]  /*538c0*/  HMMA.1688.F32.TF32 R72, R232, R28, R72 ;  /* 0x0000001ce848723c */ /* 0x008fe40000081048 */
[----:B------:R-:W2:Y:S01]  /*538d0*/  LDL.LU R11, [R1+0x3358] ;  /* 0x00335800010b7983 */ /* 0x000ea20000300800 */
[----:B------:R-:W-:-:S02]  /*538e0*/  IMAD.MOV.U32 R78, RZ, RZ, R14 ;  /* 0x000000ffff4e7224 */ /* 0x000fc400078e000e */
[----:B------:R-:W-:Y:S01]  /*538f0*/  IMAD.MOV.U32 R79, RZ, RZ, R15 ;  /* 0x000000ffff4f7224 */ /* 0x000fe200078e000f */
[----:B------:R-:W3:Y:S04]  /*53900*/  LDL.LU R14, [R1+0x3354] ;  /* 0x00335400010e7983 */ /* 0x000ee80000300800 */
[----:B------:R-:W3:Y:S09]  /*53910*/  LDL.LU R15, [R1+0x3350] ;  /* 0x00335000010f7983 */ /* 0x000ef20000300800 */
[----:B------:R-:W-:-:S02]  /*53920*/  IMAD.MOV.U32 R5, RZ, RZ, R72 ;  /* 0x000000ffff057224 */ /* 0x000fc400078e0048 */
[----:B------:R-:W-:Y:S02]  /*53930*/  IMAD.MOV.U32 R4, RZ, RZ, R73 ;  /* 0x000000ffff047224 */ /* 0x000fe400078e0049 */
[----:B------:R-:W-:Y:S02]  /*53940*/  IMAD.MOV.U32 R72, RZ, RZ, R66 ;  /* 0x000000ffff487224 */ /* 0x000fe400078e0042 */
[----:B------:R-:W-:Y:S01]  /*53950*/  IMAD.MOV.U32 R3, RZ, RZ, R74 ;  /* 0x000000ffff037224 */ /* 0x000fe200078e004a */
[----:B------:R-:W2:Y:S01]  /*53960*/  LDL.LU R66, [R1+0x334c] ;  /* 0x00334c0001427983 */ /* 0x000ea20000300800 */
[----:B------:R-:W-:Y:S02]  /*53970*/  IMAD.MOV.U32 R73, RZ, RZ, R240 ;  /* 0x000000ffff497224 */ /* 0x000fe400078e00f0 */
[----:B------:R-:W-:Y:S01]  /*53980*/  IMAD.MOV.U32 R2, RZ, RZ, R75 ;  /* 0x000000ffff027224 */ /* 0x000fe200078e004b */
[----:B------:R-:W2:Y:S01]  /*53990*/  LDL.LU R240, [R1+0x3348] ;  /* 0x0033480001f07983 */ /* 0x000ea20000300800 */
[----:B------:R-:W-:-:S02]  /*539a0*/  IMAD.MOV.U32 R74, RZ, RZ, R241 ;  /* 0x000000ffff4a7224 */ /* 0x000fc400078e00f1 */
[----:B------:R-:W-:Y:S01]  /*539b0*/  IMAD.MOV.U32 R75, RZ, RZ, R242 ;  /* 0x000000ffff4b7224 */ /* 0x000fe200078e00f2 */
[----:B------:R-:W2:Y:S04]  /*539c0*/  LDL.LU R241, [R1+0x3344] ;  /* 0x0033440001f17983 */ /* 0x000ea80000300800 */
[----:B------:R-:W2:Y:S01]  /*539d0*/  LDL.LU R242, [R1+0x3340] ;  /* 0x0033400001f27983 */ /* 0x000ea20000300800 */
[----:B----4-:R-:W-:Y:S01]  /*539e0*/  HMMA.1688.F32.TF32 R88, R232, R24, R236 ;  /* 0x00000018e858723c */ /* 0x010fe200000810ec */
[----:B------:R-:W-:Y:S02]  /*539f0*/  IMAD.MOV.U32 R236, RZ, RZ, R243 ;  /* 0x000000ffffec7224 */ /* 0x000fe400078e00f3 */
[----:B------:R-:W4:Y:S01]  /*53a00*/  LDL.LU R243, [R1+0x333c] ;  /* 0x00333c0001f37983 */ /* 0x000f220000300800 */
[----:B------:R-:W-:-:S03]  /*53a10*/  IMAD.MOV.U32 R237, RZ, RZ, R67 ;  /* 0x000000ffffed7224 */ /* 0x000fc600078e0043 */
[----:B------:R-:W2:Y:S01]  /*53a20*/  LDL.LU R67, [R1+0x3338] ;  /* 0x0033380001437983 */ /* 0x000ea20000300800 */
[----:B------:R-:W-:Y:S01]  /*53a30*/  HMMA.1688.F32.TF32 R84, R232, R20, R84 ;  /* 0x00000014e854723c */ /* 0x000fe20000081054 */
[----:B------:R-:W-:Y:S02]  /*53a40*/  IMAD.MOV.U32 R238, RZ, RZ, R70 ;  /* 0x000000ffffee7224 */ /* 0x000fe400078e0046 */
[----:B------:R-:W4:Y:S01]  /*53a50*/  LDL.LU R70, [R1+0x3334] ;  /* 0x0033340001467983 */ /* 0x000f220000300800 */
[----:B------:R-:W-:-:S03]  /*53a60*/  IMAD.MOV.U32 R239, RZ, RZ, R71 ;  /* 0x000000ffffef7224 */ /* 0x000fc600078e0047 */
[----:B------:R-:W4:-:S12]  /*53a70*/  LDL.LU R71, [R1+0x3330] ;  /* 0x0033300001477983 */ /* 0x000f180000300800 */
[----:B-1----:R-:W-:Y:S02]  /*53a80*/  IMAD.MOV.U32 R45, RZ, RZ, R84 ;  /* 0x000000ffff2d7224 */ /* 0x002fe400078e0054 */
[----:B------:R-:W-:Y:S02]  /*53a90*/  IMAD.MOV.U32 R48, RZ, RZ, R85 ;  /* 0x000000ffff307224 */ /* 0x000fe400078e0055 */
[----:B------:R-:W-:Y:S02]  /*53aa0*/  IMAD.MOV.U32 R49, RZ, RZ, R86 ;  /* 0x000000ffff317224 */ /* 0x000fe400078e0056 */
[----:B------:R-:W-:Y:S01]  /*53ab0*/  IMAD.MOV.U32 R68, RZ, RZ, R87 ;  /* 0x000000ffff447224 */ /* 0x000fe200078e0057 */
[----:B---3--:R-:W-:-:S15]  /*53ac0*/  HMMA.1688.F32.TF32 R72, R224, R14, R72 ;  /* 0x0000000ee048723c */ /* 0x008fde0000081048 */
[----:B------:R-:W-:-:S04]  /*53ad0*/  NOP ;  /* 0x0000000000007918 */ /* 0x000fc80000000000 */
[----:B------:R-:W-:Y:S02]  /*53ae0*/  IMAD.MOV.U32 R29, RZ, RZ, R72 ;  /* 0x000000ffff1d7224 */ /* 0x000fe400078e0048 */
[----:B------:R-:W-:Y:S02]  /*53af0*/  IMAD.MOV.U32 R72, RZ, RZ, R47 ;  /* 0x000000ffff487224 */ /* 0x000fe400078e002f */
[----:B------:R-:W3:Y:S01]  /*53b00*/  LDL.LU R47, [R1+0x332c] ;  /* 0x00332c00012f7983 */ /* 0x000ee20000300800 */
[----:B------:R-:W-:Y:S02]  /*53b10*/  IMAD.MOV.U32 R28, RZ, RZ, R73 ;  /* 0x000000ffff1c7224 */ /* 0x000fe400078e0049 */
[----:B------:R-:W-:Y:S02]  /*53b20*/  IMAD.MOV.U32 R25, RZ, RZ, R74 ;  /* 0x000000ffff197224 */ /* 0x000fe400078e004a */
[----:B------:R-:W-:Y:S02]  /*53b30*/  IMAD.MOV.U32 R73, RZ, RZ, R46 ;  /* 0x000000ffff497224 */ /* 0x000fe400078e002e */
[----:B------:R-:W-:-:S02]  /*53b40*/  IMAD.MOV.U32 R24, RZ, RZ, R75 ;  /* 0x000000ffff187224 */ /* 0x000fc400078e004b */
[----:B------:R-:W-:Y:S02]  /*53b50*/  IMAD.MOV.U32 R74, RZ, RZ, R43 ;  /* 0x000000ffff4a7224 */ /* 0x000fe400078e002b */
[----:B------:R-:W-:Y:S01]  /*53b60*/  IMAD.MOV.U32 R75, RZ, RZ, R42 ;  /* 0x000000ffff4b7224 */ /* 0x000fe200078e002a */
[----:B--2---:R-:W-:Y:S08]  /*53b70*/  HMMA.1688.F32.TF32 R76, R224, R66, R76 ;  /* 0x00000042e04c723c */ /* 0x004ff0000008104c */
[----:B----4-:R-:W-:Y:S01]  /*53b80*/  HMMA.1688.F32.TF32 R84, R232, R16, R240 ;  /* 0x00000010e854723c */ /* 0x010fe200000810f0 */
[----:B------:R-:W-:Y:S01]  /*53b90*/  IMAD.MOV.U32 R69, RZ, RZ, R88 ;  /* 0x000000ffff457224 */ /* 0x000fe200078e0058 */
[----:B------:R-:W-:-:S09]  /*53ba0*/  MOV R61, R90 ;  /* 0x0000005a003d7202 */ /* 0x000fd20000000f00 */
[----:B------:R-:W-:Y:S01]  /*53bb0*/  IMAD.MOV.U32 R21, RZ, RZ, R76 ;  /* 0x000000ffff157224 */ /* 0x000fe200078e004c */
[C---:B------:R-:W-:Y:S01]  /*53bc0*/  HMMA.1688.F32.TF32 R80, R224.reuse, R70, R80 ;  /* 0x00000046e050723c */ /* 0x040fe20000081050 */
[----:B------:R-:W-:Y:S01]  /*53bd0*/  IMAD.MOV.U32 R20, RZ, RZ, R77 ;  /* 0x000000ffff147224 */ /* 0x000fe200078e004d */
[----:B------:R-:W-:Y:S01]  /*53be0*/  LDS R240, [R7+UR6+0xa100] ;  /* 0x00a1000607f07984 */ /* 0x000fe20008000800 */
[----:B------:R-:W-:Y:S02]  /*53bf0*/  IMAD.MOV.U32 R17, RZ, RZ, R78 ;  /* 0x000000ffff117224 */ /* 0x000fe400078e004e */
[----:B------:R-:W-:Y:S01]  /*53c00*/  IMAD.MOV.U32 R16, RZ, RZ, R79 ;  /* 0x000000ffff107224 */ /* 0x000fe200078e004f */
[----:B------:R-:W-:Y:S02]  /*53c10*/  LDS R242, [R7+UR6+0xb100] ;  /* 0x00b1000607f27984 */ /* 0x000fe40008000800 */
[----:B------:R-:W-:-:S15]  /*53c20*/  HMMA.1688.F32.TF32 R76, R224, R10, R236 ;  /* 0x0000000ae04c723c */ /* 0x000fde00000810ec */
[----:B------:R-:W-:-:S04]  /*53c30*/  NOP ;  /* 0x0000000000007918 */ /* 0x000fc80000000000 */
[----:B------:R1:W-:Y:S04]  /*53c40*/  STL.64 [R1+0x1370], R76 ;  /* 0x0013704c01007387 */ /* 0x0003e80000100a00 */
[----:B------:R2:W-:Y:S04]  /*53c50*/  STL.64 [R1+0x1378], R78 ;  /* 0x0013784e01007387 */ /* 0x0005e80000100a00 */
[----:B------:R-:W4:Y:S04]  /*53c60*/  LDL.LU R46, [R1+0x3328] ;  /* 0x00332800012e7983 */ /* 0x000f280000300800 */
[----:B------:R-:W3:Y:S01]  /*53c70*/  LDL.LU R43, [R1+0x3324] ;  /* 0x00332400012b7983 */ /* 0x000ee20000300800 */
[----:B-1----:R-:W-:Y:S01]  /*53c80*/  MOV R76, R26 ;  /* 0x0000001a004c7202 */ /* 0x002fe20000000f00 */
[----:B------:R-:W-:-:S02]  /*53c90*/  IMAD.MOV.U32 R77, RZ, RZ, R27 ;  /* 0x000000ffff4d7224 */ /* 0x000fc400078e001b */
[----:B------:R-:W3:Y:S01]  /*53ca0*/  LDL.LU R42, [R1+0x3320] ;  /* 0x00332000012a7983 */ /* 0x000ee20000300800 */
[----:B--2---:R-:W-:-:S03]  /*53cb0*/  IMAD.MOV.U32 R78, RZ, RZ, R30 ;  /* 0x000000ffff4e7224 */ /* 0x004fc600078e001e */
[----:B------:R-:W2:Y:S01]  /*53cc0*/  LDL.LU R26, [R1+0x331c] ;  /* 0x00331c00011a7983 */ /* 0x000ea20000300800 */
[----:B------:R-:W-:-:S03]  /*53cd0*/  IMAD.MOV.U32 R79, RZ, RZ, R31 ;  /* 0x000000ffff4f7224 */ /* 0x000fc600078e001f */
[----:B------:R-:W3:Y:S04]  /*53ce0*/  LDL.LU R27, [R1+0x3318] ;  /* 0x00331800011b7983 */ /* 0x000ee80000300800 */
[----:B------:R-:W4:Y:S04]  /*53cf0*/  LDL.LU R30, [R1+0x3314] ;  /* 0x00331400011e7983 */ /* 0x000f280000300800 */
[----:B------:R-:W4:Y:S01]  /*53d00*/  LDL.LU R31, [R1+0x3310] ;  /* 0x00331000011f7983 */ /* 0x000f220000300800 */
[----:B------:R-:W-:Y:S01]  /*53d10*/  IMAD.MOV.U32 R13, RZ, RZ, R80 ;  /* 0x000000ffff0d7224 */ /* 0x000fe200078e0050 */
[----:B------:R-:W-:Y:S01]  /*53d20*/  MOV R12, R81 ;  /* 0x00000051000c7202 */ /* 0x000fe20000000f00 */
[----:B------:R-:W-:-:S02]  /*53d30*/  IMAD.MOV.U32 R80, RZ, RZ, R248 ;  /* 0x000000ffff507224 */ /* 0x000fc400078e00f8 */
[----:B------:R-:W-:Y:S01]  /*53d40*/  IMAD.MOV.U32 R9, RZ, RZ, R82 ;  /* 0x000000ffff097224 */ /* 0x000fe200078e0052 */
[----:B------:R-:W4:Y:S01]  /*53d50*/  LDL.LU R248, [R1+0x330c] ;  /* 0x00330c0001f87983 */ /* 0x000f220000300800 */
[----:B------:R-:W-:Y:S02]  /*53d60*/  IMAD.MOV.U32 R81, RZ, RZ, R249 ;  /* 0x000000ffff517224 */ /* 0x000fe400078e00f9 */
[----:B------:R-:W-:Y:S01]  /*53d70*/  IMAD.MOV.U32 R8, RZ, RZ, R83 ;  /* 0x000000ffff087224 */ /* 0x000fe200078e0053 */
[----:B------:R-:W4:Y:S01]  /*53d80*/  LDL.LU R249, [R1+0x3308] ;  /* 0x0033080001f97983 */ /* 0x000f220000300800 */
[----:B------:R-:W-:Y:S02]  /*53d90*/  IMAD.MOV.U32 R82, RZ, RZ, R250 ;  /* 0x000000ffff527224 */ /* 0x000fe400078e00fa */
[----:B------:R-:W-:Y:S01]  /*53da0*/  IMAD.MOV.U32 R83, RZ, RZ, R251 ;  /* 0x000000ffff537224 */ /* 0x000fe200078e00fb */
[----:B------:R-:W4:Y:S04]  /*53db0*/  LDL.LU R250, [R1+0x3304] ;  /* 0x0033040001fa7983 */ /* 0x000f280000300800 */
[----:B------:R-:W4:Y:S01]  /*53dc0*/  LDL.LU R251, [R1+0x3300] ;  /* 0x0033000001fb7983 */ /* 0x000f220000300800 */
[----:B------:R-:W-:-:S02]  /*53dd0*/  IMAD.MOV.U32 R252, RZ, RZ, R89 ;  /* 0x000000fffffc7224 */ /* 0x000fc400078e0059 */
[----:B------:R-:W-:Y:S02]  /*53de0*/  IMAD.MOV.U32 R88, RZ, RZ, R244 ;  /* 0x000000ffff587224 */ /* 0x000fe400078e00f4 */
[----:B------:R-:W4:Y:S01]  /*53df0*/  LDL.LU R244, [R1+0x32fc] ;  /* 0x0032fc0001f47983 */ /* 0x000f220000300800 */
[----:B------:R-:W-:Y:S02]  /*53e00*/  IMAD.MOV.U32 R89, RZ, RZ, R245 ;  /* 0x000000ffff597224 */ /* 0x000fe400078e00f5 */
[----:B------:R-:W-:Y:S01]  /*53e10*/  IMAD.MOV.U32 R52, RZ, RZ, R91 ;  /* 0x000000ffff347224 */ /* 0x000fe200078e005b */
[----:B------:R-:W4:Y:S01]  /*53e20*/  LDL.LU R245, [R1+0x32f8] ;  /* 0x0032f80001f57983 */ /* 0x000f220000300800 */
[----:B------:R-:W-:Y:S02]  /*53e30*/  IMAD.MOV.U32 R90, RZ, RZ, R246 ;  /* 0x000000ffff5a7224 */ /* 0x000fe400078e00f6 */
[----:B------:R-:W-:Y:S01]  /*53e40*/  IMAD.MOV.U32 R91, RZ, RZ, R247 ;  /* 0x000000ffff5b7224 */ /* 0x000fe200078e00f7 */
[----:B------:R-:W4:Y:S04]  /*53e50*/  LDL.LU R246, [R1+0x32f4] ;  /* 0x0032f40001f67983 */ /* 0x000f280000300800 */
[----:B------:R-:W4:Y:S04]  /*53e60*/  LDL.LU R247, [R1+0x32f0] ;  /* 0x0032f00001f77983 */ /* 0x000f280000300800 */
[----:B------:R-:W4:Y:S04]  /*53e70*/  LDL.LU R39, [R1+0x32ec] ;  /* 0x0032ec0001277983 */ /* 0x000f280000300800 */
        /* <DEDUP_REMOVED lines=12> */
[----:B------:R-:W-:Y:S02]  /*53f40*/  IMAD.MOV.U32 R104, RZ, RZ, R31 ;  /* 0x000000ffff687224 */ /* 0x000fe400078e001f */
[----:B------:R-:W2:Y:S04]  /*53f50*/  LDL.LU R31, [R1+0x32cc] ;  /* 0x0032cc00011f7983 */ /* 0x000ea80000300800 */
[----:B------:R-:W3:Y:S04]  /*53f60*/  LDL.LU R30, [R1+0x32c8] ;  /* 0x0032c800011e7983 */ /* 0x000ee80000300800 */
[----:B------:R-:W4:Y:S04]  /*53f70*/  LDL.LU R27, [R1+0x32c4] ;  /* 0x0032c400011b7983 */ /* 0x000f280000300800 */
[----:B------:R-:W4:Y:S04]  /*53f80*/  LDL.LU R26, [R1+0x32c0] ;  /* 0x0032c000011a7983 */ /* 0x000f280000300800 */
[----:B------:R-:W4:Y:S04]  /*53f90*/  LDL.LU R128, [R1] ;  /* 0x0000000001807983 */ /* 0x000f280000300800 */
        /* <DEDUP_REMOVED lines=33> */
[----:B------:R-:W-:-:S03]  /*541b0*/  MOV R114, R245 ;  /* 0x000000f500727202 */ /* 0x000fc60000000f00 */
        /* <DEDUP_REMOVED lines=21> */
[----:B------:R-:W-:-:S02]  /*54310*/  IMAD.MOV.U32 R116, RZ, RZ, R34 ;  /* 0x000000ffff747224 */ /* 0x000fc400078e0022 */
[----:B------:R-:W-:Y:S02]  /*54320*/  IMAD.MOV.U32 R117, RZ, RZ, R35 ;  /* 0x000000ffff757224 */ /* 0x000fe400078e0023 */
[----:B------:R-:W-:Y:S02]  /*54330*/  IMAD.MOV.U32 R118, RZ, RZ, R38 ;  /* 0x000000ffff767224 */ /* 0x000fe400078e0026 */
[----:B------:R-:W-:Y:S01]  /*54340*/  IMAD.MOV.U32 R119, RZ, RZ, R39 ;  /* 0x000000ffff777224 */ /* 0x000fe200078e0027 */
[----:B------:R-:W-:Y:S01]  /*54350*/  MOV R101, R43 ;  /* 0x0000002b00657202 */ /* 0x000fe20000000f00 */
        /* <DEDUP_REMOVED lines=38> */
[----:B------:R-:W4:Y:S01]  /*545c0*/  LDL.LU R55, [R1+0x3260] ;  /* 0x0032600001377983 */ /* 0x000f220000300800 */
[C---:B--2---:R-:W-:Y:S08]  /*545d0*/  HMMA.1688.F32.TF32 R152, R224.reuse, R62, R152 ;  /* 0x0000003ee098723c */ /* 0x044ff00000081098 */
[C---:B---3--:R-:W-:Y:S08]  /*545e0*/  HMMA.1688.F32.TF32 R148, R224.reuse, R58, R148 ;  /* 0x0000003ae094723c */ /* 0x048ff00000081094 */
[C---:B----4-:R-:W-:Y:S08]  /*545f0*/  HMMA.1688.F32.TF32 R248, R224.reuse, R50, R248 ;  /* 0x00000032e0f8723c */ /* 0x050ff000000810f8 */
[C---:B------:R-:W-:Y:S01]  /*54600*/  HMMA.1688.F32.TF32 R244, R224.reuse, R54, R244 ;  /* 0x00000036e0f4723c */ /* 0x040fe200000810f4 */
[----:B------:R-:W-:Y:S04]  /*54610*/  STL.64 [R1+0x1360], R152 ;  /* 0x0013609801007387 */ /* 0x000fe80000100a00 */
[----:B------:R1:W-:Y:S04]  /*54620*/  STL.64 [R1+0x1368], R154 ;  /* 0x0013689a01007387 */ /* 0x0003e80000100a00 */
        /* <DEDUP_REMOVED lines=13> */
[----:B------:R-:W2:Y:S01]  /*54700*/  LDL.LU.64 R248, [R1+0x3220] ;  /* 0x0032200001f87983 */ /* 0x000ea20000300a00 */
[----:B------:R-:W-:Y:S01]  /*54710*/  HMMA.1688.F32.TF32 R232, R224, R46, R232 ;  /* 0x0000002ee0e8723c */ /* 0x000fe200000810e8 */
[----:B------:R-:W-:-:S05]  /*54720*/  LOP3.LUT R243, R0, 0x60, RZ, 0x3c, !PT ;  /* 0x0000006000f37812 */ /* 0x000fca00078e3cff */
[----:B------:R-:W-:Y:S02]  /*54730*/  LDS R229, [R243+UR6+0xa000] ;  /* 0x00a00006f3e57984 */ /* 0x000fe40008000800 */
[C---:B------:R-:W-:Y:S02]  /*54740*/  HMMA.1688.F32.TF32 R144, R224.reuse, R42, R144 ;  /* 0x0000002ae090723c */ /* 0x040fe40000081090 */
[----:B------:R-:W1:Y:S04]  /*54750*/  LDS R231, [R243+UR6+0xb000] ;  /* 0x00b00006f3e77984 */ /* 0x000e680008000800 */
[----:B------:R-:W-:Y:S05]  /*54760*/  LDS R241, [R243+UR6+0xa100] ;  /* 0x00a10006f3f17984 */ /* 0x000fea0008000800 */
[----:B------:R-:W-:Y:S04]  /*54770*/  STL.64 [R1+0x1320], R232 ;  /* 0x001320e801007387 */ /* 0x000fe80000100a00 */
[----:B------:R1:W-:Y:S04]  /*54780*/  STL.64 [R1+0x1328], R234 ;  /* 0x001328ea01007387 */ /* 0x0003e80000100a00 */
[----:B------:R-:W-:Y:S04]  /*54790*/  STL.64 [R1+0x1310], R144 ;  /* 0x0013109001007387 */ /* 0x000fe80000100a00 */
[----:B------:R1:W-:Y:S02]  /*547a0*/  STL.64 [R1+0x1318], R146 ;  /* 0x0013189201007387 */ /* 0x0003e40000100a00 */
[C---:B-1----:R-:W-:Y:S08]  /*547b0*/  HMMA.1688.F32.TF32 R232, R224.reuse, R38, R140 ;  /* 0x00000026e0e8723c */ /* 0x042ff0000008108c */
[C---:B------:R-:W-:Y:S08]  /*547c0*/  HMMA.1688.F32.TF32 R144, R224.reuse, R34, R136 ;  /* 0x00000022e090723c */ /* 0x040ff00000081088 */
        /* <DEDUP_REMOVED lines=10> */
[C---:B----4-:R-:W-:Y:S08]  /*54870*/  HMMA.1688.F32.TF32 R128, R224.reuse, R18, R244 ;  /* 0x00000012e080723c */ /* 0x050ff000000810f4 */
[----:B--2---:R-:W-:Y:S01]  /*54880*/  HMMA.1688.F32.TF32 R132, R224, R22, R248 ;  /* 0x00000016e084723c */ /* 0x004fe200000810f8 */
        /* <DEDUP_REMOVED lines=35> */
[-C--:B------:R-:W-:Y:S01]  /*54ac0*/  HMMA.1688.F32.TF32 R72, R228, R22.reuse, R236 ;  /* 0x00000016e448723c */ /* 0x080fe200000810ec */
        /* <DEDUP_REMOVED lines=13> */
[----:B------:R-:W3:Y:S04]  /*54ba0*/  LDL.LU R248, [R1+0x260] ;  /* 0x0002600001f87983 */ /* 0x000ee80000300800 */
[----:B------:R1:W-:Y:S04]  /*54bb0*/  STL.64 [R1+0x11e0], R76 ;  /* 0x0011e04c01007387 */ /* 0x0003e80000100a00 */
[----:B------:R1:W-:Y:S04]  /*54bc0*/  STL.64 [R1+0x11e8], R78 ;  /* 0x0011e84e01007387 */ /* 0x0003e80000100a00 */
        /* <DEDUP_REMOVED lines=93> */
[C---:B----4-:R-:W-:Y:S08]  /*551a0*/  HMMA.1688.F32.TF32 R84, R224.reuse, R22, R84 ;  /* 0x00000016e054723c */ /* 0x050ff00000081054 */
[C---:B--2---:R-:W-:Y:S08]  /*551b0*/  HMMA.1688.F32.TF32 R92, R224.reuse, R30, R92 ;  /* 0x0000001ee05c723c */ /* 0x044ff0000008105c */
[C---:B---3--:R-:W-:Y:S08]  /*551c0*/  HMMA.1688.F32.TF32 R96, R224.reuse, R34, R96 ;  /* 0x00000022e060723c */ /* 0x048ff00000081060 */
[C---:B------:R-:W-:Y:S08]  /*551d0*/  HMMA.1688.F32.TF32 R100, R224.reuse, R38, R100 ;  /* 0x00000026e064723c */ /* 0x040ff00000081064 */
[C---:B------:R-:W-:Y:S08]  /*551e0*/  HMMA.1688.F32.TF32 R108, R224.reuse, R46, R108 ;  /* 0x0000002ee06c723c */ /* 0x040ff0000008106c */
[C---:B------:R-:W-:Y:S08]  /*551f0*/  HMMA.1688.F32.TF32 R112, R224.reuse, R50, R112 ;  /* 0x00000032e070723c */ /* 0x040ff00000081070 */
[C---:B------:R-:W-:Y:S08]  /*55200*/  HMMA.1688.F32.TF32 R116, R224.reuse, R54, R116 ;  /* 0x00000036e074723c */ /* 0x040ff00000081074 */
[C---:B------:R-:W-:Y:S08]  /*55210*/  HMMA.1688.F32.TF32 R124, R224.reuse, R62, R124 ;  /* 0x0000003ee07c723c */ /* 0x040ff0000008107c */
[C---:B------:R-:W-:Y:S08]  /*55220*/  HMMA.1688.F32.TF32 R128, R224.reuse, R10, R128 ;  /* 0x0000000ae080723c */ /* 0x040ff00000081080 */
[----:B------:R-:W-:Y:S08]  /*55230*/  HMMA.1688.F32.TF32 R132, R224, R14, R132 ;  /* 0x0000000ee084723c */ /* 0x000ff00000081084 */
[----:B------:R-:W-:Y:S01]  /*55240*/  HMMA.1688.F32.TF32 R228, R228, R18, R144 ;  /* 0x00000012e4e4723c */ /* 0x000fe20000081090 */
[----:B------:R-:W2:Y:S04]  /*55250*/  LDL.LU.64 R146, [R1+0x3218] ;  /* 0x0032180001927983 */ /* 0x000ea80000300a00 */
[----:B------:R-:W2:Y:S03]  /*55260*/  LDL.LU.64 R144, [R1+0x3210] ;  /* 0x0032100001907983 */ /* 0x000ea60000300a00 */
[C---:B------:R-:W-:Y:S11]  /*55270*/  HMMA.1688.F32.TF32 R140, R224.reuse, R70, R140 ;  /* 0x00000046e08c723c */ /* 0x040ff6000008108c */
[----:B------:R-:W-:Y:S01]  /*55280*/  STL.64 [R1+0xfe0], R228 ;  /* 0x000fe0e401007387 */ /* 0x000fe20000100a00 */
[C---:B------:R-:W-:Y:S03]  /*55290*/  HMMA.1688.F32.TF32 R136, R224.reuse, R66, R136 ;  /* 0x00000042e088723c */ /* 0x040fe60000081088 */
[----:B------:R-:W-:Y:S04]  /*552a0*/  STL.64 [R1+0xfe8], R230 ;  /* 0x000fe8e601007387 */ /* 0x000fe80000100a00 */
[----:B------:R-:W-:Y:S04]  /*552b0*/  STL.64 [R1+0x11c0], R140 ;  /* 0x0011c08c01007387 */ /* 0x000fe80000100a00 */
[----:B------:R1:W-:Y:S04]  /*552c0*/  STL.64 [R1+0x11c8], R142 ;  /* 0x0011c88e01007387 */ /* 0x0003e80000100a00 */
[----:B------:R-:W-:Y:S01]  /*552d0*/  LDS R228, [R7+UR6+0xa080] ;  /* 0x00a0800607e47984 */ /* 0x000fe20008000800 */
[C---:B------:R-:W-:Y:S03]  /*552e0*/  HMMA.1688.F32.TF32 R120, R224.reuse, R58, R120 ;  /* 0x0000003ae078723c */ /* 0x040fe60000081078 */
[----:B------:R-:W-:Y:S04]  /*552f0*/  LDS R230, [R7+UR6+0xb080] ;  /* 0x00b0800607e67984 */ /* 0x000fe80008000800 */
[----:B-1----:R-:W3:Y:S04]  /*55300*/  LDL.LU.64 R142, [R1+0x3208] ;  /* 0x00320800018e7983 */ /* 0x002ee80000300a00 */
[----:B------:R-:W3:Y:S04]  /*55310*/  LDL.LU.64 R140, [R1+0x3200] ;  /* 0x00320000018c7983 */ /* 0x000ee80000300a00 */
[----:B------:R-:W-:Y:S04]  /*55320*/  STL.64 [R1+0x11b0], R136 ;  /* 0x0011b08801007387 */ /* 0x000fe80000100a00 */
[----:B------:R-:W-:Y:S04]  /*55330*/  LDS R229, [R243+UR6+0xa080] ;  /* 0x00a08006f3e57984 */ /* 0x000fe80008000800 */
[----:B------:R-:W1:Y:S04]  /*55340*/  LDS R231, [R243+UR6+0xb080] ;  /* 0x00b08006f3e77984 */ /* 0x000e680008000800 */
[----:B------:R4:W-:Y:S01]  /*55350*/  STL.64 [R1+0x11b8], R138 ;  /* 0x0011b88a01007387 */ /* 0x0009e20000100a00 */
[C---:B------:R-:W-:Y:S03]  /*55360*/  HMMA.1688.F32.TF32 R104, R224.reuse, R42, R104 ;  /* 0x0000002ae068723c */ /* 0x040fe60000081068 */
        /* <DEDUP_REMOVED lines=83> */
[----:B------:R1:W-:Y:S02]  /*558a0*/  STL.64 [R1+0x10a8], R246 ;  /* 0x0010a8f601007387 */ /* 0x0003e40000100a00 */
[----:B-1----:R-:W-:Y:S02]  /*558b0*/  HMMA.1688.F32.TF32 R244, R228, R58, R232 ;  /* 0x0000003ae4f4723c */ /* 0x002fe400000810e8 */
[----:B------:R-:W-:Y:S04]  /*558c0*/  STL.64 [R1+0x1090], R248 ;  /* 0x001090f801007387 */ /* 0x000fe80000100a00 */
[----:B------:R-:W-:-:S13]  /*558d0*/  STL.64 [R1+0x1098], R250 ;  /* 0x001098fa01007387 */ /* 0x000fda0000100a00 */
[----:B------:R1:W-:Y:S04]  /*558e0*/  STL.64 [R1+0x1080], R244 ;  /* 0x001080f401007387 */ /* 0x0003e80000100a00 */
[----:B------:R1:W-:Y:S02]  /*558f0*/  STL.64 [R1+0x1088], R246 ;  /* 0x001088f601007387 */ /* 0x0003e40000100a00 */
[----:B-1----:R-:W-:Y:S02]  /*55900*/  IMAD.MOV.U32 R244, RZ, RZ, R160 ;  /* 0x000000fffff47224 */ /* 0x002fe400078e00a0 */
[----:B------:R-:W-:Y:S02]  /*55910*/  IMAD.MOV.U32 R245, RZ, RZ, R161 ;  /* 0x000000fffff57224 */ /* 0x000fe400078e00a1 */
[----:B------:R-:W-:-:S02]  /*55920*/  IMAD.MOV.U32 R246, RZ, RZ, R162 ;  /* 0x000000fffff67224 */ /* 0x000fc400078e00a2 */
[----:B------:R-:W-:Y:S01]  /*55930*/  IMAD.MOV.U32 R247, RZ, RZ, R163 ;  /* 0x000000fffff77224 */ /* 0x000fe200078e00a3 */
[C---:B--2---:R-:W-:Y:S08]  /*55940*/  HMMA.1688.F32.TF32 R76, R228.reuse, R46, R76 ;  /* 0x0000002ee44c723c */ /* 0x044ff0000008104c */
[C---:B---3--:R-:W-:Y:S08]  /*55950*/  HMMA.1688.F32.TF32 R232, R228.reuse, R50, R72 ;  /* 0x00000032e4e8723c */ /* 0x048ff00000081048 */
[C---:B------:R-:W-:Y:S08]  /*55960*/  HMMA.1688.F32.TF32 R72, R228.reuse, R42, R80 ;  /* 0x0000002ae448723c */ /* 0x040ff00000081050 */
[C---:B----4-:R-:W-:Y:S08]  /*55970*/  HMMA.1688.F32.TF32 R236, R228.reuse, R54, R236 ;  /* 0x00000036e4ec723c */ /* 0x050ff000000810ec */
[C---:B------:R-:W-:Y:S11]  /*55980*/  HMMA.1688.F32.TF32 R80, R228.reuse, R38, R84 ;  /* 0x00000026e450723c */ /* 0x040ff60000081054 */
        /* <DEDUP_REMOVED lines=11> */
[----:B--2---:R-:W-:Y:S03]  /*55a40*/  HMMA.1688.F32.TF32 R72, R228, R30, R92 ;  /* 0x0000001ee448723c */ /* 0x004fe6000008105c */
[----:B------:R-:W-:Y:S04]  /*55a50*/  STL.64 [R1+0x1030], R80 ;  /* 0x0010305001007387 */ /* 0x000fe80000100a00 */
[----:B------:R1:W-:Y:S01]  /*55a60*/  STL.64 [R1+0x1038], R82 ;  /* 0x0010385201007387 */ /* 0x0003e20000100a00 */
[----:B------:R-:W-:Y:S03]  /*55a70*/  HMMA.1688.F32.TF32 R244, R240, R22, R244 ;  /* 0x00000016f0f4723c */ /* 0x000fe600000810f4 */
[----:B------:R-:W-:Y:S04]  /*55a80*/  LDS R237, [R6+UR6+0xa180] ;  /* 0x00a1800606ed7984 */ /* 0x000fe80008000800 */
[----:B------:R-:W-:Y:S01]  /*55a90*/  STL.64 [R1+0x1020], R76 ;  /* 0x0010204c01007387 */ /* 0x000fe20000100a00 */
[C---:B-1----:R-:W-:Y:S03]  /*55aa0*/  HMMA.1688.F32.TF32 R80, R228.reuse, R26, R96 ;  /* 0x0000001ae450723c */ /* 0x042fe60000081060 */
[----:B------:R1:W-:Y:S04]  /*55ab0*/  STL.64 [R1+0x1028], R78 ;  /* 0x0010284e01007387 */ /* 0x0003e80000100a00 */
[----:B------:R-:W-:Y:S04]  /*55ac0*/  STL.64 [R1+0x1010], R72 ;  /* 0x0010104801007387 */ /* 0x000fe80000100a00 */
[----:B------:R2:W-:Y:S01]  /*55ad0*/  STL.64 [R1+0x1018], R74 ;  /* 0x0010184a01007387 */ /* 0x0005e20000100a00 */
[C---:B-1----:R-:W-:Y:S03]  /*55ae0*/  HMMA.1688.F32.TF32 R76, R228.reuse, R22, R100 ;  /* 0x00000016e44c723c */ /* 0x042fe60000081064 */
[----:B------:R-:W1:Y:S05]  /*55af0*/  LDS R239, [R6+UR6+0xb180] ;  /* 0x00b1800606ef7984 */ /* 0x000e6a0008000800 */
[----:B--2---:R-:W-:Y:S01]  /*55b00*/  HMMA.1688.F32.TF32 R72, R228, R18, R104 ;  /* 0x00000012e448723c */ /* 0x004fe20000081068 */
[----:B------:R-:W-:Y:S04]  /*55b10*/  STL.64 [R1+0x1000], R80 ;  /* 0x0010005001007387 */ /* 0x000fe80000100a00 */
[----:B------:R-:W-:Y:S06]  /*55b20*/  STL.64 [R1+0x1008], R82 ;  /* 0x0010085201007387 */ /* 0x000fec0000100a00 */
[----:B------:R-:W-:Y:S04]  /*55b30*/  STL.64 [R1+0xfc0], R76 ;  /* 0x000fc04c01007387 */ /* 0x000fe80000100a00 */
[----:B------:R2:W-:Y:S04]  /*55b40*/  STL.64 [R1+0xfc8], R78 ;  /* 0x000fc84e01007387 */ /* 0x0005e80000100a00 */
[----:B------:R-:W-:Y:S04]  /*55b50*/  STL.64 [R1+0xfa0], R72 ;  /* 0x000fa04801007387 */ /* 0x000fe80000100a00 */
[----:B------:R3:W-:Y:S01]  /*55b60*/  STL.64 [R1+0xfa8], R74 ;  /* 0x000fa84a01007387 */ /* 0x0007e20000100a00 */
[C---:B--2---:R-:W-:Y:S08]  /*55b70*/  HMMA.1688.F32.TF32 R76, R224.reuse, R70, R108 ;  /* 0x00000046e04c723c */ /* 0x044ff0000008106c */
[C---:B---3--:R-:W-:Y:S08]  /*55b80*/  HMMA.1688.F32.TF32 R72, R224.reuse, R66, R112 ;  /* 0x00000042e048723c */ /* 0x048ff00000081070 */
[C---:B------:R-:W-:Y:S03]  /*55b90*/  HMMA.1688.F32.TF32 R80, R224.reuse, R14, R116 ;  /* 0x0000000ee050723c */ /* 0x040fe60000081074 */
[----:B------:R-:W-:Y:S04]  /*55ba0*/  STL.64 [R1+0xfb0], R76 ;  /* 0x000fb04c01007387 */ /* 0x000fe80000100a00 */
[----:B------:R2:W-:Y:S04]  /*55bb0*/  STL.64 [R1+0xfb8], R78 ;  /* 0x000fb84e01007387 */ /* 0x0005e80000100a00 */
[----:B------:R-:W-:Y:S04]  /*55bc0*/  STL.64 [R1+0xf90], R72 ;  /* 0x000f904801007387 */ /* 0x000fe80000100a00 */
[----:B------:R3:W-:Y:S01]  /*55bd0*/  STL.64 [R1+0xf98], R74 ;  /* 0x000f984a01007387 */ /* 0x0007e20000100a00 */
[C---:B--2---:R-:W-:Y:S08]  /*55be0*/  HMMA.1688.F32.TF32 R76, R224.reuse, R10, R120 ;  /* 0x0000000ae04c723c */ /* 0x044ff00000081078 */
[C---:B---3--:R-:W-:Y:S01]  /*55bf0*/  HMMA.1688.F32.TF32 R72, R224.reuse, R62, R124 ;  /* 0x0000003ee048723c */ /* 0x048fe2000008107c */
[----:B------:R-:W-:Y:S04]  /*55c00*/  STL.64 [R1+0xf80], R80 ;  /* 0x000f805001007387 */ /* 0x000fe80000100a00 */
[----:B------:R2:W-:Y:S06]  /*55c10*/  STL.64 [R1+0xf88], R82 ;  /* 0x000f885201007387 */ /* 0x0005ec0000100a00 */
[----:B------:R-:W-:Y:S04]  /*55c20*/  STL.64 [R1+0xf70], R76 ;  /* 0x000f704c01007387 */ /* 0x000fe80000100a00 */
[----:B------:R3:W-:Y:S01]  /*55c30*/  STL.64 [R1+0xf78], R78 ;  /* 0x000f784e01007387 */ /* 0x0007e20000100a00 */
[C---:B--2---:R-:W-:Y:S03]  /*55c40*/  HMMA.1688.F32.TF32 R80, R224.reuse, R58, R128 ;  /* 0x0000003ae050723c */ /* 0x044fe60000081080 */
[----:B------:R-:W-:Y:S04]  /*55c50*/  STL.64 [R1+0xf60], R72 ;  /* 0x000f604801007387 */ /* 0x000fe80000100a00 */
[----:B------:R2:W-:Y:S01]  /*55c60*/  STL.64 [R1+0xf68], R74 ;  /* 0x000f684a01007387 */ /* 0x0005e20000100a00 */
[----:B---3--:R-:W-:Y:S01]  /*55c70*/  HMMA.1688.F32.TF32 R76, R224, R54, R132 ;  /* 0x00000036e04c723c */ /* 0x008fe20000081084 */
[----:B------:R-:W-:Y:S01]  /*55c80*/  MOV R232, R172 ;  /* 0x000000ac00e87202 */ /* 0x000fe20000000f00 */
[----:B------:R-:W-:-:S02]  /*55c90*/  IMAD.MOV.U32 R233, RZ, RZ, R173 ;  /* 0x000000ffffe97224 */ /* 0x000fc400078e00ad */
[----:B------:R-:W-:Y:S02]  /*55ca0*/  IMAD.MOV.U32 R234, RZ, RZ, R174 ;  /* 0x000000ffffea7224 */ /* 0x000fe400078e00ae */
[----:B------:R-:W-:Y:S01]  /*55cb0*/  IMAD.MOV.U32 R235, RZ, RZ, R175 ;  /* 0x000000ffffeb7224 */ /* 0x000fe200078e00af */
[----:B------:R-:W-:Y:S01]  /*55cc0*/  LOP3.LUT R111, R0, 0x60, RZ, 0x3c, !PT ;  /* 0x00000060006f7812 */ /* 0x000fe200078e3cff */
[C---:B--2---:R-:W-:Y:S03]  /*55cd0*/  HMMA.1688.F32.TF32 R72, R224.reuse, R50, R136 ;  /* 0x00000032e048723c */ /* 0x044fe60000081088 */
[----:B------:R-:W-:Y:S04]  /*55ce0*/  STL.64 [R1+0xf50], R80 ;  /* 0x000f505001007387 */ /* 0x000fe80000100a00 */
[----:B------:R2:W-:Y:S04]  /*55cf0*/  STL.64 [R1+0xf58], R82 ;  /* 0x000f585201007387 */ /* 0x0005e80000100a00 */
[----:B------:R-:W-:Y:S04]  /*55d00*/  LDS R132, [R0+UR6+0xa280] ;  /* 0x00a2800600847984 */ /* 0x000fe80008000800 */
[----:B------:R-:W-:Y:S01]  /*55d10*/  STL.64 [R1+0xf40], R76 ;  /* 0x000f404c01007387 */ /* 0x000fe20000100a00 */
[C---:B--2---:R-:W-:Y:S03]  /*55d20*/  HMMA.1688.F32.TF32 R80, R224.reuse, R46, R140 ;  /* 0x0000002ee050723c */ /* 0x044fe6000008108c */
[----:B------:R2:W-:Y:S04]  /*55d30*/  STL.64 [R1+0xf48], R78 ;  /* 0x000f484e01007387 */ /* 0x0005e80000100a00 */
[----:B------:R-:W-:Y:S04]  /*55d40*/  STL.64 [R1+0xf30], R72 ;  /* 0x000f304801007387 */ /* 0x000fe80000100a00 */
[----:B------:R3:W-:Y:S01]  /*55d50*/  STL.64 [R1+0xf38], R74 ;  /* 0x000f384a01007387 */ /* 0x0007e20000100a00 */
[C---:B--2---:R-:W-:Y:S03]  /*55d60*/  HMMA.1688.F32.TF32 R76, R224.reuse, R42, R144 ;  /* 0x0000002ae04c723c */ /* 0x044fe60000081090 */
[----:B------:R-:W-:Y:S04]  /*55d70*/  LDS R134, [R0+UR6+0xb280] ;  /* 0x00b2800600867984 */ /* 0x000fe80008000800 */
[----:B------:R-:W-:Y:S01]  /*55d80*/  LDS R133, [R6+UR6+0xa280] ;  /* 0x00a2800606857984 */ /* 0x000fe20008000800 */
[C---:B---3--:R-:W-:Y:S03]  /*55d90*/  HMMA.1688.F32.TF32 R72, R224.reuse, R38, R148 ;  /* 0x00000026e048723c */ /* 0x048fe60000081094 */
        /* <DEDUP_REMOVED lines=8> */
[----:B------:R-:W2:Y:S01]  /*55e20*/  LDL.LU R250, [R1+0x678] ;  /* 0x0006780001fa7983 */ /* 0x000ea20000300800 */
[C---:B---3--:R-:W-:Y:S03]  /*55e30*/  HMMA.1688.F32.TF32 R72, R224.reuse, R34, R152 ;  /* 0x00000022e048723c */ /* 0x048fe60000081098 */
[----:B------:R-:W2:Y:S04]  /*55e40*/  LDL.LU R251, [R1+0x67c] ;  /* 0x00067c0001fb7983 */ /* 0x000ea80000300800 */
[----:B------:R-:W3:Y:S04]  /*55e50*/  LDL.LU R160, [R1+0x30d8] ;  /* 0x0030d80001a07983 */ /* 0x000ee80000300800 */
[----:B------:R-:W-:Y:S08]  /*55e60*/  LDS R135, [R6+UR6+0xb280] ;  /* 0x00b2800606877984 */ /* 0x000ff00008000800 */
[----:B------:R-:W-:Y:S04]  /*55e70*/  STL.64 [R1+0xef0], R72 ;  /* 0x000ef04801007387 */ /* 0x000fe80000100a00 */
[----:B------:R4:W-:Y:S04]  /*55e80*/  STL.64 [R1+0xef8], R74 ;  /* 0x000ef84a01007387 */ /* 0x0009e80000100a00 */
[----:B------:R-:W3:Y:S04]  /*55e90*/  LDL.LU R161, [R1+0x30d4] ;  /* 0x0030d40001a17983 */ /* 0x000ee80000300800 */
[----:B------:R-:W3:Y:S04]  /*55ea0*/  LDL.LU R162, [R1+0x30d0] ;  /* 0x0030d00001a27983 */ /* 0x000ee80000300800 */
[----:B------:R-:W3:Y:S01]  /*55eb0*/  LDL.LU R163, [R1+0x30cc] ;  /* 0x0030cc0001a37983 */ /* 0x000ee20000300800 */
[----:B----4-:R-:W-:Y:S03]  /*55ec0*/  HMMA.1688.F32.TF32 R72, R224, R30, R156 ;  /* 0x0000001ee048723c */ /* 0x010fe6000008109c */
[----:B------:R-:W4:-:S15]  /*55ed0*/  LDL.LU R172, [R1+0x30c8] ;  /* 0x0030c80001ac7983 */ /* 0x000f1e0000300800 */
[----:B------:R-:W-:Y:S01]  /*55ee0*/  NOP ;  /* 0x0000000000007918 */ /* 0x000fe20000000000 */
[----:B------:R-:W-:Y:S04]  /*55ef0*/  STL.64 [R1+0xe00], R72 ;  /* 0x000e004801007387 */ /* 0x000fe80000100a00 */
[----:B------:R1:W-:Y:S04]  /*55f00*/  STL.64 [R1+0xe08], R74 ;  /* 0x000e084a01007387 */ /* 0x0003e80000100a00 */
[----:B------:R-:W4:Y:S04]  /*55f10*/  LDL.LU R173, [R1+0x30c4] ;  /* 0x0030c40001ad7983 */ /* 0x000f280000300800 */
[----:B------:R-:W4:Y:S04]  /*55f20*/  LDL.LU R174, [R1+0x30c0] ;  /* 0x0030c00001ae7983 */ /* 0x000f280000300800 */
[----:B------:R-:W4:Y:S01]  /*55f30*/  LDL.LU R175, [R1+0x30bc] ;  /* 0x0030bc0001af7983 */ /* 0x000f220000300800 */
[C---:B------:R-:W-:Y:S08]  /*55f40*/  HMMA.1688.F32.TF32 R76, R224.reuse, R22, R164 ;  /* 0x00000016e04c723c */ /* 0x040ff000000810a4 */
[C---:B-1----:R-:W-:Y:S08]  /*55f50*/  HMMA.1688.F32.TF32 R72, R224.reuse, R18, R168 ;  /* 0x00000012e048723c */ /* 0x042ff000000810a8 */
[----:B---3--:R-:W-:Y:S01]  /*55f60*/  HMMA.1688.F32.TF32 R80, R224, R26, R160 ;  /* 0x0000001ae050723c */ /* 0x008fe200000810a0 */
[----:B------:R-:W-:Y:S04]  /*55f70*/  LDS R224, [R7+UR6+0xa280] ;  /* 0x00a2800607e07984 */ /* 0x000fe80008000800 */
[----:B------:R-:W-:-:S14]  /*55f80*/  LDS R226, [R7+UR6+0xb280] ;  /* 0x00b2800607e27984 */ /* 0x000fdc0008000800 */
[----:B------:R-:W-:Y:S04]  /*55f90*/  STL.64 [R1+0xdf0], R80 ;  /* 0x000df05001007387 */ /* 0x000fe80000100a00 */
[----:B------:R-:W-:Y:S04]  /*55fa0*/  STL.64 [R1+0xdf8], R82 ;  /* 0x000df85201007387 */ /* 0x000fe80000100a00 */
[----:B------:R-:W-:Y:S04]  /*55fb0*/  STL.64 [R1+0x610], R76 ;  /* 0x0006104c01007387 */ /* 0x000fe80000100a00 */
[----:B------:R-:W-:Y:S04]  /*55fc0*/  STL.64 [R1+0x618], R78 ;  /* 0x0006184e01007387 */ /* 0x000fe80000100a00 */
[----:B------:R-:W-:Y:S04]  /*55fd0*/  STL.64 [R1+0x4d0], R72 ;  /* 0x0004d04801007387 */ /* 0x000fe80000100a00 */
[----:B------:R4:W-:Y:S02]  /*55fe0*/  STL.64 [R1+0x4d8], R74 ;  /* 0x0004d84a01007387 */ /* 0x0009e40000100a00 */
[C---:B----4-:R-:W-:Y:S08]  /*55ff0*/  HMMA.1688.F32.TF32 R72, R240.reuse, R70, R172 ;  /* 0x00000046f048723c */ /* 0x050ff000000810ac */
[C---:B------:R-:W-:Y:S01]  /*56000*/  HMMA.1688.F32.TF32 R80, R240.reuse, R66, R176 ;  /* 0x00000042f050723c */ /* 0x040fe200000810b0 */
[----:B------:R-:W-:Y:S04]  /*56010*/  LDS R177, [R111+UR6+0xa200] ;  /* 0x00a200066fb17984 */ /* 0x000fe80008000800 */
[----:B------:R-:W-:Y:S03]  /*56020*/  LDS R179, [R111+UR6+0xb200] ;  /* 0x00b200066fb37984 */ /* 0x000fe60008000800 */
[C---:B------:R-:W-:Y:S01]  /*56030*/  HMMA.1688.F32.TF32 R76, R240.reuse, R14, R180 ;  /* 0x0000000ef04c723c */ /* 0x040fe200000810b4 */
[----:B------:R-:W-:Y:S04]  /*56040*/  LDS R176, [R7+UR6+0xa200] ;  /* 0x00a2000607b07984 */ /* 0x000fe80008000800 */
[----:B------:R-:W-:Y:S04]  /*56050*/  STL.64 [R1+0x4c0], R72 ;  /* 0x0004c04801007387 */ /* 0x000fe80000100a00 */
[----:B------:R1:W-:Y:S01]  /*56060*/  STL.64 [R1+0x4c8], R74 ;  /* 0x0004c84a01007387 */ /* 0x0003e20000100a00 */
[C---:B--2---:R-:W-:Y:S03]  /*56070*/  HMMA.1688.F32.TF32 R248, R240.reuse, R26, R248 ;  /* 0x0000001af0f8723c */ /* 0x044fe600000810f8 */
[----:B------:R-:W-:Y:S05]  /*56080*/  LDS R178, [R7+UR6+0xb200] ;  /* 0x00b2000607b27984 */ /* 0x000fea0008000800 */
[C---:B-1----:R-:W-:Y:S01]  /*56090*/  HMMA.1688.F32.TF32 R72, R240.reuse, R10, R184 ;  /* 0x0000000af048723c */ /* 0x042fe200000810b8 */
        /* <DEDUP_REMOVED lines=28> */
[----:B------:R-:W-:Y:S04]  /*56260*/  STL.64 [R1+0x228], R82 ;  /* 0x0002285201007387 */ /* 0x000fe80000100a00 */
[----:B------:R-:W-:Y:S04]  /*56270*/  STL.64 [R1+0x110], R76 ;  /* 0x0001104c01007387 */ /* 0x000fe80000100a00 */
[----:B------:R-:W-:Y:S04]  /*56280*/  STL.64 [R1+0x118], R78 ;  /* 0x0001184e01007387 */ /* 0x000fe80000100a00 */
[----:B------:R-:W-:Y:S04]  /*56290*/  STL [R1+0x2fcc], R248 ;  /* 0x002fccf801007387 */ /* 0x000fe80000100800 */
[----:B------:R1:W-:Y:S04]  /*562a0*/  STL.64 [R1], R72 ;  /* 0x0000004801007387 */ /* 0x0003e80000100a00 */
[----:B------:R2:W-:Y:S04]  /*562b0*/  STL.64 [R1+0x8], R74 ;  /* 0x0000084a01007387 */ /* 0x0005e80000100a00 */
[----:B------:R-:W-:Y:S04]  /*562c0*/  STL [R1+0x2fc8], R249 ;  /* 0x002fc8f901007387 */ /* 0x000fe80000100800 */
[----:B------:R-:W-:Y:S04]  /*562d0*/  STL [R1+0x2fc4], R250 ;  /* 0x002fc4fa01007387 */ /* 0x000fe80000100800 */
[----:B------:R-:W-:Y:S04]  /*562e0*/  STL [R1+0x2fc0], R251 ;  /* 0x002fc0fb01007387 */ /* 0x000fe80000100800 */
[----:B------:R-:W-:Y:S04]  /*562f0*/  STL [R1+0x2fdc], R244 ;  /* 0x002fdcf401007387 */ /* 0x000fe80000100800 */
[----:B------:R-:W-:Y:S04]  /*56300*/  STL [R1+0x2fd8], R245 ;  /* 0x002fd8f501007387 */ /* 0x000fe80000100800 */
[----:B------:R3:W-:Y:S04]  /*56310*/  STL [R1+0x2fd4], R246 ;  /* 0x002fd4f601007387 */ /* 0x0007e80000100800 */
[----:B------:R4:W-:Y:S04]  /*56320*/  STL [R1+0x2fd0], R247 ;  /* 0x002fd0f701007387 */ /* 0x0009e80000100800 */
        /* <DEDUP_REMOVED lines=41> */
[----:B------:R-:W-:Y:S04]  /*565c0*/  STL.64 [R1+0x2fe8], R242 ;  /* 0x002fe8f201007387 */ /* 0x000fe80000100a00 */
[----:B------:R-:W-:Y:S04]  /*565d0*/  STL.64 [R1+0x2fe0], R240 ;  /* 0x002fe0f001007387 */ /* 0x000fe80000100a00 */
[----:B------:R-:W-:Y:S04]  /*565e0*/  LDS R220, [R7+UR6+0xa180] ;  /* 0x00a1800607dc7984 */ /* 0x000fe80008000800 */
[----:B------:R-:W-:Y:S04]  /*565f0*/  LDS R222, [R7+UR6+0xb180] ;  /* 0x00b1800607de7984 */ /* 0x000fe80008000800 */
[----:B------:R-:W-:Y:S04]  /*56600*/  LDS R221, [R111+UR6+0xa180] ;  /* 0x00a180066fdd7984 */ /* 0x000fe80008000800 */
[----:B------:R-:W1:Y:S01]  /*56610*/  LDS R223, [R111+UR6+0xb180] ;  /* 0x00b180066fdf7984 */ /* 0x000e620008000800 */
[C---:B---3--:R-:W-:Y:S08]  /*56620*/  HMMA.1688.F32.TF32 R72, R236.reuse, R46, R72 ;  /* 0x0000002eec48723c */ /* 0x048ff00000081048 */
[C---:B--2---:R-:W-:Y:S08]  /*56630*/  HMMA.1688.F32.TF32 R80, R236.reuse, R54, R80 ;  /* 0x00000036ec50723c */ /* 0x044ff00000081050 */
[C---:B----4-:R-:W-:Y:S08]  /*56640*/  HMMA.1688.F32.TF32 R100, R236.reuse, R66, R100 ;  /* 0x00000042ec64723c */ /* 0x050ff00000081064 */
[----:B------:R-:W-:Y:S11]  /*56650*/  HMMA.1688.F32.TF32 R104, R236, R70, R104 ;  /* 0x00000046ec68723c */ /* 0x000ff60000081068 */
[----:B------:R-:W-:-:S02]  /*56660*/  IMAD.MOV.U32 R246, RZ, RZ, R102 ;  /* 0x000000fffff67224 */ /* 0x000fc400078e0066 */
[----:B------:R-:W-:Y:S02]  /*56670*/  IMAD.MOV.U32 R247, RZ, RZ, R103 ;  /* 0x000000fffff77224 */ /* 0x000fe400078e0067 */
[----:B------:R-:W-:Y:S02]  /*56680*/  IMAD.MOV.U32 R244, RZ, RZ, R100 ;  /* 0x000000fffff47224 */ /* 0x000fe400078e0064 */
[----:B------:R-:W-:Y:S01]  /*56690*/  IMAD.MOV.U32 R245, RZ, RZ, R101 ;  /* 0x000000fffff57224 */ /* 0x000fe200078e0065 */
[C---:B------:R-:W-:Y:S08]  /*566a0*/  HMMA.1688.F32.TF32 R84, R236.reuse, R58, R84 ;  /* 0x0000003aec54723c */ /* 0x040ff00000081054 */
[C---:B------:R-:W-:Y:S01]  /*566b0*/  HMMA.1688.F32.TF32 R96, R236.reuse, R14, R96 ;  /* 0x0000000eec60723c */ /* 0x040fe20000081060 */
[----:B------:R-:W-:Y:S07]  /*566c0*/  STL.64 [R1+0x100], R104 ;  /* 0x0001006801007387 */ /* 0x000fee0000100a00 */
[C---:B------:R-:W-:Y:S01]  /*566d0*/  HMMA.1688.F32.TF32 R88, R236.reuse, R62, R88 ;  /* 0x0000003eec58723c */ /* 0x040fe20000081058 */
[----:B------:R-:W-:Y:S10]  /*566e0*/  STL.64 [R1+0x108], R106 ;  /* 0x0001086a01007387 */ /* 0x000ff40000100a00 */
[----:B------:R-:W-:Y:S01]  /*566f0*/  IMAD.MOV.U32 R250, RZ, RZ, R98 ;  /* 0x000000fffffa7224 */ /* 0x000fe200078e0062 */
[----:B------:R-:W-:Y:S01]  /*56700*/  HMMA.1688.F32.TF32 R92, R236, R10, R92 ;  /* 0x0000000aec5c723c */ /* 0x000fe2000008105c */
[----:B------:R-:W-:-:S02]  /*56710*/  IMAD.MOV.U32 R251, RZ, RZ, R99 ;  /* 0x000000fffffb7224 */ /* 0x000fc400078e0063 */
[----:B------:R-:W-:Y:S02]  /*56720*/  IMAD.MOV.U32 R248, RZ, RZ, R96 ;  /* 0x000000fffff87224 */ /* 0x000fe400078e0060 */
[----:B------:R-:W-:Y:S01]  /*56730*/  IMAD.MOV.U32 R249, RZ, RZ, R97 ;  /* 0x000000fffff97224 */ /* 0x000fe200078e0061 */
[----:B------:R-:W-:Y:S02]  /*56740*/  STL.64 [R1+0x2ff8], R246 ;  /* 0x002ff8f601007387 */ /* 0x000fe40000100a00 */
[C---:B------:R-:W-:Y:S02]  /*56750*/  HMMA.1688.F32.TF32 R76, R236.reuse, R50, R76 ;  /* 0x00000032ec4c723c */ /* 0x040fe4000008104c */
        /* <DEDUP_REMOVED lines=11> */
[----:B--2---:R-:W2:Y:S04]  /*56810*/  LDL.LU R84, [R1+0x900] ;  /* 0x0009000001547983 */ /* 0x004ea80000300800 */
[----:B------:R-:W-:Y:S04]  /*56820*/  STL.64 [R1+0x90], R76 ;  /* 0x0000904c01007387 */ /* 0x000fe80000100a00 */
[----:B------:R-:W-:Y:S04]  /*56830*/  STL.64 [R1+0x98], R78 ;  /* 0x0000984e01007387 */ /* 0x000fe80000100a00 */
[----:B------:R-:W-:Y:S04]  /*56840*/  STL.64 [R1+0x70], R72 ;  /* 0x0000704801007387 */ /* 0x000fe80000100a00 */
[----:B------:R4:W-:Y:S04]  /*56850*/  STL.64 [R1+0x78], R74 ;  /* 0x0000784a01007387 */ /* 0x0009e80000100a00 */
[----:B------:R-:W2:Y:S04]  /*56860*/  LDL.LU R85, [R1+0x904] ;  /* 0x0009040001557983 */ /* 0x000ea80000300800 */
[----:B---3--:R-:W2:Y:S01]  /*56870*/  LDL.LU R86, [R1+0x908] ;  /* 0x0009080001567983 */ /* 0x008ea20000300800 */
[C---:B----4-:R-:W-:Y:S03]  /*56880*/  HMMA.1688.F32.TF32 R72, R236.reuse, R42, R232 ;  /* 0x0000002aec48723c */ /* 0x050fe600000810e8 */
[----:B------:R-:W2:Y:S04]  /*56890*/  LDL.LU R87, [R1+0x90c] ;  /* 0x00090c0001577983 */ /* 0x000ea80000300800 */
[----:B------:R-:W3:Y:S04]  /*568a0*/  LDL.LU R80, [R1+0x930] ;  /* 0x0009300001507983 */ /* 0x000ee80000300800 */
[----:B------:R-:W3:Y:S04]  /*568b0*/  LDL.LU R81, [R1+0x934] ;  /* 0x0009340001517983 */ /* 0x000ee80000300800 */
[----:B------:R-:W3:Y:S04]  /*568c0*/  LDL.LU R82, [R1+0x938] ;  /* 0x0009380001527983 */ /* 0x000ee80000300800 */
[----:B------:R-:W3:Y:S04]  /*568d0*/  LDL.LU R83, [R1+0x93c] ;  /* 0x00093c0001537983 */ /* 0x000ee80000300800 */
[----:B------:R-:W4:Y:S04]  /*568e0*/  LDL.LU R232, [R1+0x950] ;  /* 0x0009500001e87983 */ /* 0x000f280000300800 */
[----:B------:R1:W-:Y:S04]  /*568f0*/  STL.64 [R1+0x60], R72 ;  /* 0x0000604801007387 */ /* 0x0003e80000100a00 */
[----:B------:R1:W-:Y:S04]  /*56900*/  STL.64 [R1+0x68], R74 ;  /* 0x0000684a01007387 */ /* 0x0003e80000100a00 */
        /* <DEDUP_REMOVED lines=27> */
[C---:B--2---:R-:W-:Y:S03]  /*56ac0*/  HMMA.1688.F32.TF32 R104, R236.reuse, R38, R84 ;  /* 0x00000026ec68723c */ /* 0x044fe60000081054 */
[----:B------:R-:W2:Y:S05]  /*56ad0*/  LDL.LU R84, [R1+0xde0] ;  /* 0x000de00001547983 */ /* 0x000eaa0000300800 */
[C---:B---3--:R-:W-:Y:S11]  /*56ae0*/  HMMA.1688.F32.TF32 R80, R236.reuse, R34, R80 ;  /* 0x00000022ec50723c */ /* 0x048ff60000081050 */
[----:B------:R-:W-:Y:S04]  /*56af0*/  STL.64 [R1+0x50], R104 ;  /* 0x0000506801007387 */ /* 0x000fe80000100a00 */
[----:B------:R4:W-:Y:S04]  /*56b00*/  STL.64 [R1+0x58], R106 ;  /* 0x0000586a01007387 */ /* 0x0009e80000100a00 */
[----:B------:R1:W-:Y:S04]  /*56b10*/  STL.64 [R1+0x40], R80 ;  /* 0x0000405001007387 */ /* 0x0003e80000100a00 */
[----:B------:R3:W-:Y:S01]  /*56b20*/  STL.64 [R1+0x48], R82 ;  /* 0x0000485201007387 */ /* 0x0007e20000100a00 */
[C---:B----4-:R-:W-:Y:S03]  /*56b30*/  HMMA.1688.F32.TF32 R104, R236.reuse, R26, R232 ;  /* 0x0000001aec68723c */ /* 0x050fe600000810e8 */
[----:B------:R-:W2:Y:S04]  /*56b40*/  LDL.LU R85, [R1+0xde4] ;  /* 0x000de40001557983 */ /* 0x000ea80000300800 */
[----:B------:R-:W2:Y:S04]  /*56b50*/  LDL.LU R86, [R1+0xde8] ;  /* 0x000de80001567983 */ /* 0x000ea80000300800 */
[----:B------:R-:W2:Y:S04]  /*56b60*/  LDL.LU R87, [R1+0xdec] ;  /* 0x000dec0001577983 */ /* 0x000ea80000300800 */
[----:B-1----:R-:W4:Y:S01]  /*56b70*/  LDL.LU R80, [R1+0xdd0] ;  /* 0x000dd00001507983 */ /* 0x002f220000300800 */
[C---:B------:R-:W-:Y:S03]  /*56b80*/  HMMA.1688.F32.TF32 R112, R236.reuse, R30, R76 ;  /* 0x0000001eec70723c */ /* 0x040fe6000008104c */
[----:B------:R-:W4:Y:S04]  /*56b90*/  LDL.LU R81, [R1+0xdd4] ;  /* 0x000dd40001517983 */ /* 0x000f280000300800 */
[----:B---3--:R-:W4:Y:S04]  /*56ba0*/  LDL.LU R82, [R1+0xdd8] ;  /* 0x000dd80001527983 */ /* 0x008f280000300800 */
[----:B------:R-:W4:Y:S04]  /*56bb0*/  LDL.LU R83, [R1+0xddc] ;  /* 0x000ddc0001537983 */ /* 0x000f280000300800 */
        /* <DEDUP_REMOVED lines=8> */
[----:B------:R-:W3:Y:S04]  /*56c40*/  LDL.LU R232, [R1+0xdb0] ;  /* 0x000db00001e87983 */ /* 0x000ee80000300800 */
[----:B------:R-:W3:Y:S04]  /*56c50*/  LDL.LU R233, [R1+0xdb4] ;  /* 0x000db40001e97983 */ /* 0x000ee80000300800 */
[----:B------:R-:W3:Y:S04]  /*56c60*/  LDL.LU R234, [R1+0xdb8] ;  /* 0x000db80001ea7983 */ /* 0x000ee80000300800 */
[----:B------:R-:W3:Y:S01]  /*56c70*/  LDL.LU R235, [R1+0xdbc] ;  /* 0x000dbc0001eb7983 */ /* 0x000ee20000300800 */
[C---:B------:R-:W-:Y:S08]  /*56c80*/  HMMA.1688.F32.TF32 R100, R236.reuse, R22, R100 ;  /* 0x00000016ec64723c */ /* 0x040ff00000081064 */
[----:B------:R-:W-:Y:S01]  /*56c90*/  HMMA.1688.F32.TF32 R236, R236, R18, R72 ;  /* 0x00000012ecec723c */ /* 0x000fe20000081048 */
[----:B------:R-:W-:Y:S04]  /*56ca0*/  LDS R72, [R0+UR6+0xa200] ;  /* 0x00a2000600487984 */ /* 0x000fe80008000800 */
[----:B------:R-:W-:Y:S03]  /*56cb0*/  LDS R74, [R0+UR6+0xb200] ;  /* 0x00b20006004a7984 */ /* 0x000fe60008000800 */
[C---:B------:R-:W-:Y:S01]  /*56cc0*/  HMMA.1688.F32.TF32 R96, R220.reuse, R70, R96 ;  /* 0x00000046dc60723c */ /* 0x040fe20000081060 */
[----:B------:R-:W-:Y:S04]  /*56cd0*/  LDS R73, [R6+UR6+0xa200] ;  /* 0x00a2000606497984 */ /* 0x000fe80008000800 */
[----:B------:R-:W1:Y:S03]  /*56ce0*/  LDS R75, [R6+UR6+0xb200] ;  /* 0x00b20006064b7984 */ /* 0x000e660008000800 */
[C---:B------:R-:W-:Y:S08]  /*56cf0*/  HMMA.1688.F32.TF32 R88, R220.reuse, R14, R88 ;  /* 0x0000000edc58723c */ /* 0x040ff00000081058 */
[----:B------:R-:W-:Y:S01]  /*56d00*/  HMMA.1688.F32.TF32 R92, R220, R66, R92 ;  /* 0x00000042dc5c723c */ /* 0x000fe2000008105c */
[----:B------:R1:W-:Y:S04]  /*56d10*/  STL.64 [R1+0x2f00], R238 ;  /* 0x002f00ee01007387 */ /* 0x0003e80000100a00 */
[----:B------:R-:W-:Y:S04]  /*56d20*/  STL.64 [R1+0x10], R100 ;  /* 0x0000106401007387 */ /* 0x000fe80000100a00 */
[----:B------:R-:W-:Y:S04]  /*56d30*/  STL.64 [R1+0x18], R102 ;  /* 0x0000186601007387 */ /* 0x000fe80000100a00 */
[----:B------:R1:W-:Y:S02]  /*56d40*/  STL.64 [R1+0x2ef8], R236 ;  /* 0x002ef8ec01007387 */ /* 0x0003e40000100a00 */
[----:B-1----:R-:W-:-:S02]  /*56d50*/  IMAD.MOV.U32 R238, RZ, RZ, R89 ;  /* 0x000000ffffee7224 */ /* 0x002fc400078e0059 */
[----:B------:R-:W-:Y:S01]  /*56d60*/  IMAD.MOV.U32 R239, RZ, RZ, R88 ;  /* 0x000000ffffef7224 */ /* 0x000fe200078e0058 */
[----:B------:R-:W-:Y:S04]  /*56d70*/  STL.64 [R1+0x210], R96 ;  /* 0x0002106001007387 */ /* 0x000fe80000100a00 */
[----:B------:R-:W-:Y:S01]  /*56d80*/  STL.64 [R1+0x218], R98 ;  /* 0x0002186201007387 */ /* 0x000fe20000100a00 */
[----:B------:R-:W-:-:S03]  /*56d90*/  MOV R236, R91 ;  /* 0x0000005b00ec7202 */ /* 0x000fc60000000f00 */
[----:B------:R-:W-:Y:S01]  /*56da0*/  STL.64 [R1+0x200], R92 ;  /* 0x0002005c01007387 */ /* 0x000fe20000100a00 */
[----:B------:R-:W-:-:S03]  /*56db0*/  IMAD.MOV.U32 R237, RZ, RZ, R90 ;  /* 0x000000ffffed7224 */ /* 0x000fc600078e005a */
[----:B------:R-:W-:Y:S04]  /*56dc0*/  STL.64 [R1+0x208], R94 ;  /* 0x0002085e01007387 */ /* 0x000fe80000100a00 */
[----:B------:R1:W-:Y:S04]  /*56dd0*/  STL [R1+0x2f84], R236 ;  /* 0x002f84ec01007387 */ /* 0x0003e80000100800 */
[----:B------:R1:W-:Y:S04]  /*56de0*/  STL [R1+0x2f80], R238 ;  /* 0x002f80ee01007387 */ /* 0x0003e80000100800 */
[----:B------:R1:W-:Y:S04]  /*56df0*/  STL [R1+0x2f7c], R239 ;  /* 0x002f7cef01007387 */ /* 0x0003e80000100800 */
[----:B------:R1:W-:Y:S01]  /*56e00*/  STL [R1+0x2f78], R237 ;  /* 0x002f78ed01007387 */ /* 0x0003e20000100800 */
[C---:B--2---:R-:W-:Y:S08]  /*56e10*/  HMMA.1688.F32.TF32 R84, R220.reuse, R10, R84 ;  /* 0x0000000adc54723c */ /* 0x044ff00000081054 */
[----:B----4-:R-:W-:Y:S11]  /*56e20*/  HMMA.1688.F32.TF32 R80, R220, R62, R80 ;  /* 0x0000003edc50723c */ /* 0x010ff60000081050 */
[----:B------:R2:W-:Y:S08]  /*56e30*/  STL.64 [R1+0x1e0], R84 ;  /* 0x0001e05401007387 */ /* 0x0005f00000100a00 */
[----:B-1----:R-:W-:-:S02]  /*56e40*/  IMAD.MOV.U32 R236, RZ, RZ, R80 ;  /* 0x000000ffffec7224 */ /* 0x002fc400078e0050 */
[----:B------:R-:W-:Y:S02]  /*56e50*/  IMAD.MOV.U32 R238, RZ, RZ, R81 ;  /* 0x000000ffffee7224 */ /* 0x000fe400078e0051 */
[----:B------:R-:W-:Y:S02]  /*56e60*/  IMAD.MOV.U32 R239, RZ, RZ, R82 ;  /* 0x000000ffffef7224 */ /* 0x000fe400078e0052 */
[----:B------:R-:W-:Y:S02]  /*56e70*/  IMAD.MOV.U32 R237, RZ, RZ, R83 ;  /* 0x000000ffffed7224 */ /* 0x000fe400078e0053 */
[C---:B---3--:R-:W-:Y:S01]  /*56e80*/  HMMA.1688.F32.TF32 R80, R220.reuse, R58, R76 ;  /* 0x0000003adc50723c */ /* 0x048fe2000008104c */
[----:B------:R1:W-:Y:S07]  /*56e90*/  STL.64 [R1+0x1e8], R86 ;  /* 0x0001e85601007387 */ /* 0x0003ee0000100a00 */
[----:B------:R-:W-:Y:S01]  /*56ea0*/  HMMA.1688.F32.TF32 R76, R220, R54, R232 ;  /* 0x00000036dc4c723c */ /* 0x000fe200000810e8 */
[----:B------:R-:W-:Y:S04]  /*56eb0*/  STL [R1+0x2f94], R236 ;  /* 0x002f94ec01007387 */ /* 0x000fe80000100800 */
[----:B------:R-:W-:Y:S04]  /*56ec0*/  STL [R1+0x2f90], R238 ;  /* 0x002f90ee01007387 */ /* 0x000fe80000100800 */
[----:B------:R3:W-:Y:S04]  /*56ed0*/  STL [R1+0x2f8c], R239 ;  /* 0x002f8cef01007387 */ /* 0x0007e80000100800 */
[----:B------:R4:W-:Y:S04]  /*56ee0*/  STL [R1+0x2f88], R237 ;  /* 0x002f88ed01007387 */ /* 0x0009e80000100800 */
[----:B------:R-:W-:Y:S04]  /*56ef0*/  STL.64 [R1+0x1c0], R80 ;  /* 0x0001c05001007387 */ /* 0x000fe80000100a00 */
[----:B------:R-:W-:Y:S04]  /*56f00*/  STL.64 [R1+0x1c8], R82 ;  /* 0x0001c85201007387 */ /* 0x000fe80000100a00 */
        /* <DEDUP_REMOVED lines=24> */
[----:B------:R-:W2:Y:S01]  /*57090*/  LDL.LU R87, [R1+0xd5c] ;  /* 0x000d5c0001577983 */ /* 0x000ea20000300800 */
[----:B---3--:R-:W-:-:S03]  /*570a0*/  IMAD.MOV.U32 R239, RZ, RZ, R76 ;  /* 0x000000ffffef7224 */ /* 0x008fc600078e004c */
[----:B------:R-:W3:Y:S01]  /*570b0*/  LDL.LU R88, [R1+0xd60] ;  /* 0x000d600001587983 */ /* 0x000ee20000300800 */
[----:B----4-:R-:W-:-:S03]  /*570c0*/  IMAD.MOV.U32 R237, RZ, RZ, R77 ;  /* 0x000000ffffed7224 */ /* 0x010fc600078e004d */
        /* <DEDUP_REMOVED lines=11> */
[----:B------:R1:W-:Y:S04]  /*57180*/  STL [R1+0x2f9c], R239 ;  /* 0x002f9cef01007387 */ /* 0x0003e80000100800 */
[----:B------:R1:W-:Y:S01]  /*57190*/  STL [R1+0x2f98], R237 ;  /* 0x002f98ed01007387 */ /* 0x0003e20000100800 */
[C---:B------:R-:W-:Y:S08]  /*571a0*/  HMMA.1688.F32.TF32 R92, R220.reuse, R38, R92 ;  /* 0x00000026dc5c723c */ /* 0x040ff0000008105c */
[C---:B------:R-:W-:Y:S08]  /*571b0*/  HMMA.1688.F32.TF32 R104, R220.reuse, R50, R104 ;  /* 0x00000032dc68723c */ /* 0x040ff00000081068 */
[----:B------:R-:W-:Y:S11]  /*571c0*/  HMMA.1688.F32.TF32 R100, R220, R46, R100 ;  /* 0x0000002edc64723c */ /* 0x000ff60000081064 */
[----:B------:R-:W-:-:S02]  /*571d0*/  IMAD.MOV.U32 R238, RZ, RZ, R107 ;  /* 0x000000ffffee7224 */ /* 0x000fc400078e006b */
[----:B------:R-:W-:Y:S01]  /*571e0*/  IMAD.MOV.U32 R236, RZ, RZ, R106 ;  /* 0x000000ffffec7224 */ /* 0x000fe200078e006a */
[----:B------:R-:W-:Y:S01]  /*571f0*/  HMMA.1688.F32.TF32 R96, R220, R42, R96 ;  /* 0x0000002adc60723c */ /* 0x000fe20000081060 */
[----:B------:R-:W-:Y:S04]  /*57200*/  STL.64 [R1+0x1a0], R104 ;  /* 0x0001a06801007387 */ /* 0x000fe80000100a00 */
[----:B-1----:R-:W-:Y:S02]  /*57210*/  IMAD.MOV.U32 R239, RZ, RZ, R102 ;  /* 0x000000ffffef7224 */ /* 0x002fe400078e0066 */
[----:B------:R-:W-:Y:S01]  /*57220*/  IMAD.MOV.U32 R237, RZ, RZ, R103 ;  /* 0x000000ffffed7224 */ /* 0x000fe200078e0067 */
[----:B------:R1:W-:Y:S04]  /*57230*/  STL [R1+0x2fa4], R238 ;  /* 0x002fa4ee01007387 */ /* 0x0003e80000100800 */
[----:B------:R1:W-:Y:S04]  /*57240*/  STL [R1+0x2fa0], R236 ;  /* 0x002fa0ec01007387 */ /* 0x0003e80000100800 */
[----:B------:R-:W-:Y:S01]  /*57250*/  STL.64 [R1+0x180], R100 ;  /* 0x0001806401007387 */ /* 0x000fe20000100a00 */
[----:B-1----:R-:W-:-:S03]  /*57260*/  IMAD.MOV.U32 R238, RZ, RZ, R94 ;  /* 0x000000ffffee7224 */ /* 0x002fc600078e005e */
[----:B------:R1:W-:Y:S01]  /*57270*/  STL [R1+0x2fac], R239 ;  /* 0x002facef01007387 */ /* 0x0003e20000100800 */
[----:B------:R-:W-:Y:S01]  /*57280*/  IMAD.MOV.U32 R236, RZ, RZ, R95 ;  /* 0x000000ffffec7224 */ /* 0x000fe200078e005f */
[----:B--2---:R-:W-:Y:S02]  /*57290*/  HMMA.1688.F32.TF32 R84, R220, R30, R84 ;  /* 0x0000001edc54723c */ /* 0x004fe40000081054 */
[----:B------:R2:W-:Y:S01]  /*572a0*/  STL [R1+0x2fa8], R237 ;  /* 0x002fa8ed01007387 */ /* 0x0005e20000100800 */
[----:B-1----:R-:W-:-:S03]  /*572b0*/  IMAD.MOV.U32 R239, RZ, RZ, R92 ;  /* 0x000000ffffef7224 */ /* 0x002fc600078e005c */
[----:B------:R-:W-:Y:S02]  /*572c0*/  STL.64 [R1+0x170], R96 ;  /* 0x0001706001007387 */ /* 0x000fe40000100a00 */
[C---:B---3--:R-:W-:Y:S01]  /*572d0*/  HMMA.1688.F32.TF32 R88, R220.reuse, R34, R88 ;  /* 0x00000022dc58723c */ /* 0x048fe20000081058 */
[----:B--2---:R-:W-:Y:S01]  /*572e0*/  IMAD.MOV.U32 R237, RZ, RZ, R93 ;  /* 0x000000ffffed7224 */ /* 0x004fe200078e005d */
[----:B------:R-:W-:Y:S04]  /*572f0*/  STL.64 [R1+0x178], R98 ;  /* 0x0001786201007387 */ /* 0x000fe80000100a00 */
[----:B------:R1:W-:Y:S02]  /*57300*/  STL [R1+0x2fbc], R236 ;  /* 0x002fbcec01007387 */ /* 0x0003e40000100800 */
[----:B----4-:R-:W-:Y:S02]  /*57310*/  HMMA.1688.F32.TF32 R76, R220, R22, R76 ;  /* 0x00000016dc4c723c */ /* 0x010fe4000008104c */
[----:B------:R2:W-:Y:S01]  /*57320*/  STL [R1+0x2fb8], R238 ;  /* 0x002fb8ee01007387 */ /* 0x0005e20000100800 */
[----:B-1----:R-:W-:-:S03]  /*57330*/  MOV R236, R84 ;  /* 0x0000005400ec7202 */ /* 0x002fc60000000f00 */
[----:B------:R1:W-:Y:S02]  /*57340*/  STL [R1+0x2fb4], R239 ;  /* 0x002fb4ef01007387 */ /* 0x0003e40000100800 */
[----:B------:R-:W-:Y:S02]  /*57350*/  HMMA.1688.F32.TF32 R80, R220, R26, R80 ;  /* 0x0000001adc50723c */ /* 0x000fe40000081050 */
[----:B------:R3:W-:Y:S01]  /*57360*/  STL [R1+0x2fb0], R237 ;  /* 0x002fb0ed01007387 */ /* 0x0007e20000100800 */
[----:B--2---:R-:W-:Y:S02]  /*57370*/  IMAD.MOV.U32 R238, RZ, RZ, R85 ;  /* 0x000000ffffee7224 */ /* 0x004fe400078e0055 */
[----:B-1----:R-:W-:Y:S01]  /*57380*/  IMAD.MOV.U32 R239, RZ, RZ, R86 ;  /* 0x000000ffffef7224 */ /* 0x002fe200078e0056 */
[----:B------:R1:W-:Y:S01]  /*57390*/  STL.64 [R1+0x150], R88 ;  /* 0x0001505801007387 */ /* 0x0003e20000100a00 */
[----:B---3--:R-:W-:-:S03]  /*573a0*/  IMAD.MOV.U32 R237, RZ, RZ, R87 ;  /* 0x000000ffffed7224 */ /* 0x008fc600078e0057 */
[----:B------:R2:W-:Y:S04]  /*573b0*/  STL.64 [R1+0x158], R90 ;  /* 0x0001585a01007387 */ /* 0x0005e80000100a00 */
[----:B------:R-:W-:Y:S04]  /*573c0*/  STL.64 [R1+0x3018], R238 ;  /* 0x003018ee01007387 */ /* 0x000fe80000100a00 */
[----:B------:R-:W-:Y:S04]  /*573d0*/  STL.64 [R1+0x3010], R236 ;  /* 0x003010ec01007387 */ /* 0x000fe80000100a00 */
[----:B------:R3:W-:Y:S04]  /*573e0*/  STL.64 [R1+0x130], R80 ;  /* 0x0001305001007387 */ /* 0x0007e80000100a00 */
[----:B------:R4:W-:Y:S04]  /*573f0*/  STL.64 [R1+0x138], R82 ;  /* 0x0001385201007387 */ /* 0x0009e80000100a00 */
        /* <DEDUP_REMOVED lines=24> */
[----:B--2---:R-:W2:Y:S04]  /*57580*/  LDL.LU R90, [R1+0xcd8] ;  /* 0x000cd800015a7983 */ /* 0x004ea80000300800 */
        /* <DEDUP_REMOVED lines=18> */
[----:B------:R-:W-:Y:S04]  /*576b0*/  STL.64 [R1+0x2ea0], R222 ;  /* 0x002ea0de01007387 */ /* 0x000fe80000100a00 */
[----:B------:R1:W-:Y:S01]  /*576c0*/  STL.64 [R1+0x2e98], R220 ;  /* 0x002e98dc01007387 */ /* 0x0003e20000100a00 */
[C---:B------:R-:W-:Y:S08]  /*576d0*/  HMMA.1688.F32.TF32 R96, R72.reuse, R10, R96 ;  /* 0x0000000a4860723c */ /* 0x040ff00000081060 */
[C---:B------:R-:W-:Y:S08]  /*576e0*/  HMMA.1688.F32.TF32 R100, R72.reuse, R14, R100 ;  /* 0x0000000e4864723c */ /* 0x040ff00000081064 */
[C---:B------:R-:W-:Y:S08]  /*576f0*/  HMMA.1688.F32.TF32 R104, R72.reuse, R66, R104 ;  /* 0x000000424868723c */ /* 0x040ff00000081068 */
[----:B------:R-:W-:Y:S01]  /*57700*/  HMMA.1688.F32.TF32 R108, R72, R70, R228 ;  /* 0x00000046486c723c */ /* 0x000fe200000810e4 */
[----:B-1----:R-:W-:-:S02]  /*57710*/  IMAD.MOV.U32 R220, RZ, RZ, R99 ;  /* 0x000000ffffdc7224 */ /* 0x002fc400078e0063 */
[----:B------:R-:W-:-:S05]  /*57720*/  IMAD.MOV.U32 R222, RZ, RZ, R97 ;  /* 0x000000ffffde7224 */ /* 0x000fca00078e0061 */
[----:B------:R-:W-:Y:S11]  /*57730*/  HMMA.1688.F32.TF32 R84, R72, R54, R84 ;  /* 0x000000364854723c */ /* 0x000ff60000081054 */
[----:B------:R-:W-:Y:S01]  /*57740*/  STL.64 [R1+0x370], R108 ;  /* 0x0003706c01007387 */ /* 0x000fe20000100a00 */
[----:B------:R-:W-:-:S03]  /*57750*/  IMAD.MOV.U32 R223, RZ, RZ, R96 ;  /* 0x000000ffffdf7224 */ /* 0x000fc600078e0060 */
[----:B------:R-:W-:Y:S01]  /*57760*/  STL.64 [R1+0x378], R110 ;  /* 0x0003786e01007387 */ /* 0x000fe20000100a00 */
[----:B------:R-:W-:-:S03]  /*57770*/  IMAD.MOV.U32 R221, RZ, RZ, R98 ;  /* 0x000000ffffdd7224 */ /* 0x000fc600078e0062 */
[----:B------:R-:W-:Y:S04]  /*57780*/  STL.64 [R1+0x360], R104 ;  /* 0x0003606801007387 */ /* 0x000fe80000100a00 */
[----:B------:R-:W-:Y:S01]  /*57790*/  STL.64 [R1+0x368], R106 ;  /* 0x0003686a01007387 */ /* 0x000fe20000100a00 */
[C---:B--2---:R-:W-:Y:S03]  /*577a0*/  HMMA.1688.F32.TF32 R88, R72.reuse, R58, R88 ;  /* 0x0000003a4858723c */ /* 0x044fe60000081058 */
[----:B------:R-:W-:Y:S04]  /*577b0*/  STL.64 [R1+0x350], R100 ;  /* 0x0003506401007387 */ /* 0x000fe80000100a00 */
[----:B------:R-:W-:Y:S04]  /*577c0*/  STL.64 [R1+0x358], R102 ;  /* 0x0003586601007387 */ /* 0x000fe80000100a00 */
[----:B------:R1:W-:Y:S01]  /*577d0*/  STL [R1+0x2eb4], R220 ;  /* 0x002eb4dc01007387 */ /* 0x0003e20000100800 */
[----:B------:R-:W-:Y:S03]  /*577e0*/  HMMA.1688.F32.TF32 R92, R72, R62, R92 ;  /* 0x0000003e485c723c */ /* 0x000fe6000008105c */
[----:B------:R2:W-:Y:S04]  /*577f0*/  STL [R1+0x2eb0], R222 ;  /* 0x002eb0de01007387 */ /* 0x0005e80000100800 */
[----:B------:R2:W-:Y:S01]  /*57800*/  STL [R1+0x2eac], R223 ;  /* 0x002eacdf01007387 */ /* 0x0005e20000100800 */
[----:B-1----:R-:W-:-:S03]  /*57810*/  IMAD.MOV.U32 R220, RZ, RZ, R84 ;  /* 0x000000ffffdc7224 */ /* 0x002fc600078e0054 */
[----:B------:R1:W-:Y:S01]  /*57820*/  STL [R1+0x2ea8], R221 ;  /* 0x002ea8dd01007387 */ /* 0x0003e20000100800 */
[----:B--2---:R-:W-:Y:S02]  /*57830*/  IMAD.MOV.U32 R222, RZ, RZ, R85 ;  /* 0x000000ffffde7224 */ /* 0x004fe400078e0055 */
[----:B------:R-:W-:Y:S02]  /*57840*/  IMAD.MOV.U32 R223, RZ, RZ, R86 ;  /* 0x000000ffffdf7224 */ /* 0x000fe400078e0056 */
[----:B-1----:R-:W-:-:S03]  /*57850*/  IMAD.MOV.U32 R221, RZ, RZ, R87 ;  /* 0x000000ffffdd7224 */ /* 0x002fc600078e0057 */
[----:B------:R1:W-:Y:S01]  /*57860*/  STL.64 [R1+0x330], R92 ;  /* 0x0003305c01007387 */ /* 0x0003e20000100a00 */
[C---:B---3--:R-:W-:Y:S03]  /*57870*/  HMMA.1688.F32.TF32 R84, R72.reuse, R50, R80 ;  /* 0x000000324854723c */ /* 0x048fe60000081050 */
[----:B------:R2:W-:Y:S04]  /*57880*/  STL.64 [R1+0x338], R94 ;  /* 0x0003385e01007387 */ /* 0x0005e80000100a00 */
[----:B------:R3:W-:Y:S01]  /*57890*/  STL.64 [R1+0x320], R88 ;  /* 0x0003205801007387 */ /* 0x0007e20000100a00 */
[C---:B----4-:R-:W-:Y:S03]  /*578a0*/  HMMA.1688.F32.TF32 R80, R72.reuse, R46, R76 ;  /* 0x0000002e4850723c */ /* 0x050fe6000008104c */
[----:B------:R4:W-:Y:S04]  /*578b0*/  STL.64 [R1+0x328], R90 ;  /* 0x0003285a01007387 */ /* 0x0009e80000100a00 */
[----:B------:R1:W-:Y:S04]  /*578c0*/  STL [R1+0x2ec4], R221 ;  /* 0x002ec4dd01007387 */ /* 0x0003e80000100800 */
[----:B------:R-:W-:Y:S04]  /*578d0*/  STL [R1+0x2ec0], R223 ;  /* 0x002ec0df01007387 */ /* 0x000fe80000100800 */
[----:B------:R-:W-:Y:S04]  /*578e0*/  STL [R1+0x2ebc], R220 ;  /* 0x002ebcdc01007387 */ /* 0x000fe80000100800 */
[----:B------:R-:W-:Y:S04]  /*578f0*/  STL [R1+0x2eb8], R222 ;  /* 0x002eb8de01007387 */ /* 0x000fe80000100800 */
[----:B------:R1:W-:Y:S04]  /*57900*/  STL.64 [R1+0x300], R84 ;  /* 0x0003005401007387 */ /* 0x0003e80000100a00 */
[----:B------:R1:W-:Y:S04]  /*57910*/  STL.64 [R1+0x308], R86 ;  /* 0x0003085601007387 */ /* 0x0003e80000100a00 */
[----:B------:R1:W-:Y:S04]  /*57920*/  STL.64 [R1+0x2f0], R80 ;  /* 0x0002f05001007387 */ /* 0x0003e80000100a00 */
[----:B------:R1:W-:Y:S04]  /*57930*/  STL.64 [R1+0x2f8], R82 ;  /* 0x0002f85201007387 */ /* 0x0003e80000100a00 */
        /* <DEDUP_REMOVED lines=24> */
[----:B------:R-:W3:Y:S01]  /*57ac0*/  LDL.LU R91, [R1+0xc4c] ;  /* 0x000c4c00015b7983 */ /* 0x000ee20000300800 */
[----:B------:R-:W-:-:S03]  /*57ad0*/  IMAD.MOV.U32 R221, RZ, RZ, R76 ;  /* 0x000000ffffdd7224 */ /* 0x000fc600078e004c */
[----:B------:R-:W4:Y:S01]  /*57ae0*/  LDL.LU R84, [R1+0xaa0] ;  /* 0x000aa00001547983 */ /* 0x000f220000300800 */
[----:B------:R-:W-:-:S03]  /*57af0*/  IMAD.MOV.U32 R223, RZ, RZ, R77 ;  /* 0x000000ffffdf7224 */ /* 0x000fc600078e004d */
[----:B------:R-:W4:Y:S01]  /*57b00*/  LDL.LU R85, [R1+0xaa4] ;  /* 0x000aa40001557983 */ /* 0x000f220000300800 */
[----:B------:R-:W-:-:S03]  /*57b10*/  IMAD.MOV.U32 R220, RZ, RZ, R78 ;  /* 0x000000ffffdc7224 */ /* 0x000fc600078e004e */
[----:B------:R-:W4:Y:S01]  /*57b20*/  LDL.LU R86, [R1+0xaa8] ;  /* 0x000aa80001567983 */ /* 0x000f220000300800 */
[----:B------:R-:W-:-:S03]  /*57b30*/  MOV R222, R79 ;  /* 0x0000004f00de7202 */ /* 0x000fc60000000f00 */
        /* <DEDUP_REMOVED lines=13> */
[C---:B------:R-:W-:Y:S08]  /*57c10*/  HMMA.1688.F32.TF32 R100, R72.reuse, R34, R100 ;  /* 0x000000224864723c */ /* 0x040ff00000081064 */
[----:B------:R-:W-:Y:S11]  /*57c20*/  HMMA.1688.F32.TF32 R104, R72, R38, R104 ;  /* 0x000000264868723c */ /* 0x000ff60000081068 */
[----:B-1----:R-:W-:-:S02]  /*57c30*/  IMAD.MOV.U32 R222, RZ, RZ, R100 ;  /* 0x000000ffffde7224 */ /* 0x002fc400078e0064 */
[----:B------:R-:W-:Y:S02]  /*57c40*/  IMAD.MOV.U32 R220, RZ, RZ, R101 ;  /* 0x000000ffffdc7224 */ /* 0x000fe400078e0065 */
[----:B------:R-:W-:Y:S02]  /*57c50*/  IMAD.MOV.U32 R221, RZ, RZ, R102 ;  /* 0x000000ffffdd7224 */ /* 0x000fe400078e0066 */
[----:B------:R-:W-:Y:S01]  /*57c60*/  IMAD.MOV.U32 R223, RZ, RZ, R103 ;  /* 0x000000ffffdf7224 */ /* 0x000fe200078e0067 */
[C---:B--2---:R-:W-:Y:S01]  /*57c70*/  HMMA.1688.F32.TF32 R92, R72.reuse, R26, R92 ;  /* 0x0000001a485c723c */ /* 0x044fe2000008105c */
[----:B------:R-:W-:Y:S07]  /*57c80*/  STL.64 [R1+0x2d0], R104 ;  /* 0x0002d06801007387 */ /* 0x000fee0000100a00 */
[C---:B------:R-:W-:Y:S01]  /*57c90*/  HMMA.1688.F32.TF32 R96, R72.reuse, R30, R96 ;  /* 0x0000001e4860723c */ /* 0x040fe20000081060 */
[----:B------:R-:W-:Y:S07]  /*57ca0*/  STL.64 [R1+0x2d8], R106 ;  /* 0x0002d86a01007387 */ /* 0x000fee0000100a00 */
[C---:B---3--:R-:W-:Y:S01]  /*57cb0*/  HMMA.1688.F32.TF32 R88, R72.reuse, R22, R88 ;  /* 0x000000164858723c */ /* 0x048fe20000081058 */
[----:B------:R1:W-:Y:S04]  /*57cc0*/  STL [R1+0x2ee4], R222 ;  /* 0x002ee4de01007387 */ /* 0x0003e80000100800 */
[----:B------:R-:W-:Y:S03]  /*57cd0*/  STL [R1+0x2ee0], R220 ;  /* 0x002ee0dc01007387 */ /* 0x000fe60000100800 */
[----:B----4-:R-:W-:Y:S01]  /*57ce0*/  HMMA.1688.F32.TF32 R72, R72, R18, R84 ;  /* 0x000000124848723c */ /* 0x010fe20000081054 */
[----:B------:R2:W-:Y:S04]  /*57cf0*/  STL [R1+0x2edc], R221 ;  /* 0x002edcdd01007387 */ /* 0x0005e80000100800 */
[----:B------:R3:W-:Y:S06]  /*57d00*/  STL [R1+0x2ed8], R223 ;  /* 0x002ed8df01007387 */ /* 0x0007ec0000100800 */
[----:B-1----:R-:W-:Y:S01]  /*57d10*/  IMAD.MOV.U32 R222, RZ, RZ, R90 ;  /* 0x000000ffffde7224 */ /* 0x002fe200078e005a */
[----:B------:R-:W-:Y:S01]  /*57d20*/  STL.64 [R1+0x2b0], R96 ;  /* 0x0002b06001007387 */ /* 0x000fe20000100a00 */
[----:B--2---:R-:W-:Y:S01]  /*57d30*/  IMAD.MOV.U32 R221, RZ, RZ, R92 ;  /* 0x000000ffffdd7224 */ /* 0x004fe200078e005c */
[----:B------:R-:W-:Y:S01]  /*57d40*/  HMMA.1688.F32.TF32 R76, R176, R66, R76 ;  /* 0x00000042b04c723c */ /* 0x000fe2000008104c */
[----:B---3--:R-:W-:Y:S01]  /*57d50*/  IMAD.MOV.U32 R223, RZ, RZ, R93 ;  /* 0x000000ffffdf7224 */ /* 0x008fe200078e005d */
[----:B------:R-:W-:Y:S01]  /*57d60*/  STL.64 [R1+0x2b8], R98 ;  /* 0x0002b86201007387 */ /* 0x000fe20000100a00 */
[----:B------:R-:W-:-:S05]  /*57d70*/  IMAD.MOV.U32 R220, RZ, RZ, R91 ;  /* 0x000000ffffdc7224 */ /* 0x000fca00078e005b */
[C---:B------:R-:W-:Y:S01]  /*57d80*/  HMMA.1688.F32.TF32 R80, R176.reuse, R70, R80 ;  /* 0x00000046b050723c */ /* 0x040fe20000081050 */
[----:B------:R-:W-:Y:S04]  /*57d90*/  STL.64 [R1+0x2a8], R94 ;  /* 0x0002a85e01007387 */ /* 0x000fe80000100a00 */
[----:B------:R-:W-:Y:S04]  /*57da0*/  STL [R1+0x2eec], R221 ;  /* 0x002eecdd01007387 */ /* 0x000fe80000100800 */
[----:B------:R-:W-:Y:S04]  /*57db0*/  STL [R1+0x2ee8], R223 ;  /* 0x002ee8df01007387 */ /* 0x000fe80000100800 */
[----:B------:R-:W-:Y:S04]  /*57dc0*/  STL.64 [R1+0x240], R88 ;  /* 0x0002405801007387 */ /* 0x000fe80000100a00 */
[----:B------:R-:W-:Y:S04]  /*57dd0*/  STL [R1+0x2ef4], R222 ;  /* 0x002ef4de01007387 */ /* 0x000fe80000100800 */
[----:B------:R-:W-:Y:S04]  /*57de0*/  STL [R1+0x2ef0], R220 ;  /* 0x002ef0dc01007387 */ /* 0x000fe80000100800 */
[----:B------:R-:W-:Y:S04]  /*57df0*/  STL.64 [R1+0x230], R72 ;  /* 0x0002304801007387 */ /* 0x000fe80000100a00 */
[----:B------:R-:W-:Y:S04]  /*57e00*/  STL.64 [R1+0x238], R74 ;  /* 0x0002384a01007387 */ /* 0x000fe80000100a00 */
[----:B------:R1:W-:Y:S04]  /*57e10*/  STL.64 [R1+0x290], R80 ;  /* 0x0002905001007387 */ /* 0x0003e80000100a00 */
[----:B------:R2:W-:Y:S04]  /*57e20*/  STL.64 [R1+0x298], R82 ;  /* 0x0002985201007387 */ /* 0x0005e80000100a00 */
[----:B------:R3:W-:Y:S04]  /*57e30*/  STL.64 [R1+0x280], R76 ;  /* 0x0002804c01007387 */ /* 0x0007e80000100a00 */
[----:B------:R4:W-:Y:S04]  /*57e40*/  STL.64 [R1+0x288], R78 ;  /* 0x0002884e01007387 */ /* 0x0009e80000100a00 */
        /* <DEDUP_REMOVED lines=44> */
[----:B------:R-:W-:Y:S03]  /*58110*/  HMMA.1688.F32.TF32 R72, R176, R14, R232 ;  /* 0x0000000eb048723c */ /* 0x000fe600000810e8 */
[----:B------:R-:W4:Y:S04]  /*58120*/  LDL.LU R232, [R1+0xb50] ;  /* 0x000b500001e87983 */ /* 0x000f280000300800 */
[----:B------:R-:W4:Y:S04]  /*58130*/  LDL.LU R233, [R1+0xb54] ;  /* 0x000b540001e97983 */ /* 0x000f280000300800 */
[----:B------:R-:W4:Y:S04]  /*58140*/  LDL.LU R234, [R1+0xb58] ;  /* 0x000b580001ea7983 */ /* 0x000f280000300800 */
[----:B------:R-:W4:Y:S04]  /*58150*/  LDL.LU R235, [R1+0xb5c] ;  /* 0x000b5c0001eb7983 */ /* 0x000f280000300800 */
[----:B------:R-:W-:-:S02]  /*58160*/  IMAD.MOV.U32 R222, RZ, RZ, R72 ;  /* 0x000000ffffde7224 */ /* 0x000fc400078e0048 */
[----:B------:R-:W-:Y:S02]  /*58170*/  IMAD.MOV.U32 R220, RZ, RZ, R73 ;  /* 0x000000ffffdc7224 */ /* 0x000fe400078e0049 */
[----:B------:R-:W-:Y:S02]  /*58180*/  IMAD.MOV.U32 R221, RZ, RZ, R74 ;  /* 0x000000ffffdd7224 */ /* 0x000fe400078e004a */
[----:B------:R-:W-:-:S05]  /*58190*/  IMAD.MOV.U32 R223, RZ, RZ, R75 ;  /* 0x000000ffffdf7224 */ /* 0x000fca00078e004b */
[----:B------:R-:W-:Y:S04]  /*581a0*/  STL.64 [R1+0x2f10], R222 ;  /* 0x002f10de01007387 */ /* 0x000fe80000100a00 */
[----:B------:R-:W-:Y:S01]  /*581b0*/  STL.64 [R1+0x2f08], R220 ;  /* 0x002f08dc01007387 */ /* 0x000fe20000100a00 */
[C---:B--2---:R-:W-:Y:S08]  /*581c0*/  HMMA.1688.F32.TF32 R188, R176.reuse, R30, R80 ;  /* 0x0000001eb0bc723c */ /* 0x044ff00000081050 */
        /* <DEDUP_REMOVED lines=11> */
[----:B------:R1:W-:Y:S01]  /*58280*/  STL.64 [R1+0x258], R74 ;  /* 0x0002584a01007387 */ /* 0x0003e20000100a00 */
[C---:B------:R-:W-:Y:S03]  /*58290*/  HMMA.1688.F32.TF32 R196, R176.reuse, R38, R88 ;  /* 0x00000026b0c4723c */ /* 0x040fe60000081058 */
[----:B------:R-:W-:Y:S04]  /*582a0*/  STL.64 [R1+0x2da8], R216 ;  /* 0x002da8d801007387 */ /* 0x000fe80000100a00 */
[----:B------:R-:W-:Y:S01]  /*582b0*/  STL.64 [R1+0x2dc0], R214 ;  /* 0x002dc0d601007387 */ /* 0x000fe20000100a00 */
[C---:B------:R-:W-:Y:S03]  /*582c0*/  HMMA.1688.F32.TF32 R192, R176.reuse, R34, R84 ;  /* 0x00000022b0c0723c */ /* 0x040fe60000081054 */
[----:B------:R-:W-:Y:S04]  /*582d0*/  STL.64 [R1+0x2db8], R212 ;  /* 0x002db8d401007387 */ /* 0x000fe80000100a00 */
[----:B------:R2:W-:Y:S01]  /*582e0*/  STL.64 [R1+0x2dd0], R210 ;  /* 0x002dd0d201007387 */ /* 0x0005e20000100a00 */
[C---:B---3--:R-:W-:Y:S03]  /*582f0*/  HMMA.1688.F32.TF32 R184, R176.reuse, R26, R76 ;  /* 0x0000001ab0b8723c */ /* 0x048fe6000008104c */
        /* <DEDUP_REMOVED lines=45> */
[----:B----4-:R-:W-:Y:S03]  /*585d0*/  HMMA.1688.F32.TF32 R180, R176, R22, R232 ;  /* 0x00000016b0b4723c */ /* 0x010fe600000810e8 */
[----:B------:R-:W4:Y:S04]  /*585e0*/  LDL.LU R232, [R1+0xad0] ;  /* 0x000ad00001e87983 */ /* 0x000f280000300800 */
[----:B------:R-:W4:Y:S04]  /*585f0*/  LDL.LU R233, [R1+0xad4] ;  /* 0x000ad40001e97983 */ /* 0x000f280000300800 */
[----:B------:R-:W4:Y:S04]  /*58600*/  LDL.LU R234, [R1+0xad8] ;  /* 0x000ad80001ea7983 */ /* 0x000f280000300800 */
[----:B------:R-:W4:Y:S04]  /*58610*/  LDL.LU R235, [R1+0xadc] ;  /* 0x000adc0001eb7983 */ /* 0x000f280000300800 */
[----:B------:R-:W-:Y:S04]  /*58620*/  STL.64 [R1+0x2e40], R182 ;  /* 0x002e40b601007387 */ /* 0x000fe80000100a00 */
[----:B------:R-:W-:Y:S01]  /*58630*/  STL.64 [R1+0x2e38], R180 ;  /* 0x002e38b401007387 */ /* 0x000fe20000100a00 */
[----:B---3--:R-:W-:Y:S08]  /*58640*/  HMMA.1688.F32.TF32 R92, R132, R58, R92 ;  /* 0x0000003a845c723c */ /* 0x008ff0000008105c */
[----:B--2---:R-:W-:Y:S08]  /*58650*/  HMMA.1688.F32.TF32 R176, R176, R18, R104 ;  /* 0x00000012b0b0723c */ /* 0x004ff00000081068 */
[C---:B------:R-:W-:Y:S08]  /*58660*/  HMMA.1688.F32.TF32 R76, R132.reuse, R66, R76 ;  /* 0x00000042844c723c */ /* 0x040ff0000008104c */
[C---:B-1----:R-:W-:Y:S03]  /*58670*/  HMMA.1688.F32.TF32 R72, R132.reuse, R70, R100 ;  /* 0x000000468448723c */ /* 0x042fe60000081064 */
[----:B------:R-:W-:Y:S05]  /*58680*/  STL.64 [R1+0x2e50], R178 ;  /* 0x002e50b201007387 */ /* 0x000fea0000100a00 */
[C---:B------:R-:W-:Y:S01]  /*58690*/  HMMA.1688.F32.TF32 R80, R132.reuse, R14, R80 ;  /* 0x0000000e8450723c */ /* 0x040fe20000081050 */
[----:B------:R-:W-:Y:S07]  /*586a0*/  STL.64 [R1+0x2e48], R176 ;  /* 0x002e48b001007387 */ /* 0x000fee0000100a00 */
[C---:B------:R-:W-:Y:S03]  /*586b0*/  HMMA.1688.F32.TF32 R84, R132.reuse, R10, R84 ;  /* 0x0000000a8454723c */ /* 0x040fe60000081054 */
[----:B------:R-:W-:Y:S05]  /*586c0*/  STL.64 [R1+0x2e60], R74 ;  /* 0x002e604a01007387 */ /* 0x000fea0000100a00 */
        /* <DEDUP_REMOVED lines=23> */
[----:B----4-:R-:W-:Y:S03]  /*58840*/  HMMA.1688.F32.TF32 R100, R132, R50, R232 ;  /* 0x000000328464723c */ /* 0x010fe600000810e8 */
        /* <DEDUP_REMOVED lines=38> */
[----:B------:R-:W-:-:S05]  /*58ab0*/  LOP3.LUT R211, R0, 0x60, RZ, 0x3c, !PT ;  /* 0x0000006000d37812 */ /* 0x000fca00078e3cff */
[----:B------:R-:W-:Y:S04]  /*58ac0*/  LDS R225, [R211+UR6+0xa280] ;  /* 0x00a28006d3e17984 */ /* 0x000fe80008000800 */
[----:B------:R-:W1:Y:S01]  /*58ad0*/  LDS R227, [R211+UR6+0xb280] ;  /* 0x00b28006d3e37984 */ /* 0x000e620008000800 */
[C---:B--2---:R-:W-:Y:S03]  /*58ae0*/  HMMA.1688.F32.TF32 R104, R132.reuse, R46, R232 ;  /* 0x0000002e8468723c */ /* 0x044fe600000810e8 */
[----:B------:R-:W2:Y:S04]  /*58af0*/  LDL.LU R232, [R1+0xa00] ;  /* 0x000a000001e87983 */ /* 0x000ea80000300800 */
[----:B------:R-:W2:Y:S04]  /*58b00*/  LDL.LU R233, [R1+0xa04] ;  /* 0x000a040001e97983 */ /* 0x000ea80000300800 */
[----:B------:R-:W2:Y:S04]  /*58b10*/  LDL.LU R234, [R1+0xa08] ;  /* 0x000a080001ea7983 */ /* 0x000ea80000300800 */
[----:B------:R-:W2:Y:S01]  /*58b20*/  LDL.LU R235, [R1+0xa0c] ;  /* 0x000a0c0001eb7983 */ /* 0x000ea20000300800 */
[C---:B---3--:R-:W-:Y:S08]  /*58b30*/  HMMA.1688.F32.TF32 R108, R132.reuse, R42, R108 ;  /* 0x0000002a846c723c */ /* 0x048ff0000008106c */
[C---:B----4-:R-:W-:Y:S01]  /*58b40*/  HMMA.1688.F32.TF32 R112, R132.reuse, R38, R112 ;  /* 0x000000268470723c */ /* 0x050fe20000081070 */
[----:B------:R-:W-:Y:S07]  /*58b50*/  STL.64 [R1+0x2f60], R106 ;  /* 0x002f606a01007387 */ /* 0x000fee0000100a00 */
[----:B------:R-:W-:Y:S01]  /*58b60*/  HMMA.1688.F32.TF32 R116, R132, R34, R116 ;  /* 0x000000228474723c */ /* 0x000fe20000081074 */
[----:B------:R-:W-:Y:S04]  /*58b70*/  STL.64 [R1+0x2f58], R104 ;  /* 0x002f586801007387 */ /* 0x000fe80000100a00 */
[----:B------:R-:W-:Y:S04]  /*58b80*/  STL.64 [R1+0x2f70], R110 ;  /* 0x002f706e01007387 */ /* 0x000fe80000100a00 */
[----:B------:R-:W-:Y:S04]  /*58b90*/  STL.64 [R1+0x2f68], R108 ;  /* 0x002f686c01007387 */ /* 0x000fe80000100a00 */
[----:B------:R-:W-:Y:S01]  /*58ba0*/  STL.64 [R1+0x3028], R114 ;  /* 0x0030287201007387 */ /* 0x000fe20000100a00 */
[C---:B-1----:R-:W-:Y:S03]  /*58bb0*/  HMMA.1688.F32.TF32 R140, R224.reuse, R66, R140 ;  /* 0x00000042e08c723c */ /* 0x042fe6000008108c */
[----:B------:R-:W-:Y:S04]  /*58bc0*/  STL.64 [R1+0x3020], R112 ;  /* 0x0030207001007387 */ /* 0x000fe80000100a00 */
[----:B------:R-:W-:Y:S04]  /*58bd0*/  STL.64 [R1+0x3038], R118 ;  /* 0x0030387601007387 */ /* 0x000fe80000100a00 */
[----:B------:R-:W-:Y:S01]  /*58be0*/  STL.64 [R1+0x3030], R116 ;  /* 0x0030307401007387 */ /* 0x000fe20000100a00 */
[C---:B------:R-:W-:Y:S07]  /*58bf0*/  HMMA.1688.F32.TF32 R144, R224.reuse, R14, R144 ;  /* 0x0000000ee090723c */ /* 0x040fee0000081090 */
        /* <DEDUP_REMOVED lines=45> */
[----:B------:R-:W2:Y:S04]  /*58ed0*/  LDL.LU R232, [R1+0x890] ;  /* 0x0008900001e87983 */ /* 0x000ea80000300800 */
[----:B------:R-:W2:Y:S04]  /*58ee0*/  LDL.LU R233, [R1+0x894] ;  /* 0x0008940001e97983 */ /* 0x000ea80000300800 */
[----:B------:R-:W2:Y:S04]  /*58ef0*/  LDL.LU R234, [R1+0x898] ;  /* 0x0008980001ea7983 */ /* 0x000ea80000300800 */
[----:B------:R-:W2:Y:S04]  /*58f00*/  LDL.LU R235, [R1+0x89c] ;  /* 0x00089c0001eb7983 */ /* 0x000ea80000300800 */
[----:B------:R1:W-:Y:S04]  /*58f10*/  STL [R1+0x2d94], R148 ;  /* 0x002d949401007387 */ /* 0x0003e80000100800 */
[----:B------:R1:W-:Y:S04]  /*58f20*/  STL [R1+0x2d90], R149 ;  /* 0x002d909501007387 */ /* 0x0003e80000100800 */
[----:B------:R1:W-:Y:S04]  /*58f30*/  STL [R1+0x2d8c], R150 ;  /* 0x002d8c9601007387 */ /* 0x0003e80000100800 */
[----:B------:R-:W-:Y:S01]  /*58f40*/  STL [R1+0x2d68], R151 ;  /* 0x002d689701007387 */ /* 0x000fe20000100800 */
[C---:B---3--:R-:W-:Y:S08]  /*58f50*/  HMMA.1688.F32.TF32 R72, R224.reuse, R34, R244 ;  /* 0x00000022e048723c */ /* 0x048ff000000810f4 */
[C---:B----4-:R-:W-:Y:S08]  /*58f60*/  HMMA.1688.F32.TF32 R168, R224.reuse, R46, R168 ;  /* 0x0000002ee0a8723c */ /* 0x050ff000000810a8 */
[C---:B------:R-:W-:Y:S08]  /*58f70*/  HMMA.1688.F32.TF32 R152, R224.reuse, R62, R152 ;  /* 0x0000003ee098723c */ /* 0x040ff00000081098 */
[C---:B------:R-:W-:Y:S11]  /*58f80*/  HMMA.1688.F32.TF32 R156, R224.reuse, R58, R156 ;  /* 0x0000003ae09c723c */ /* 0x040ff6000008109c */
[----:B------:R-:W-:Y:S01]  /*58f90*/  STL [R1+0x2d64], R152 ;  /* 0x002d649801007387 */ /* 0x000fe20000100800 */
[C---:B------:R-:W-:Y:S03]  /*58fa0*/  HMMA.1688.F32.TF32 R164, R224.reuse, R50, R164 ;  /* 0x00000032e0a4723c */ /* 0x040fe600000810a4 */
[----:B------:R-:W-:Y:S04]  /*58fb0*/  STL [R1+0x2d60], R153 ;  /* 0x002d609901007387 */ /* 0x000fe80000100800 */
[----:B------:R-:W-:Y:S04]  /*58fc0*/  STL [R1+0x2d5c], R154 ;  /* 0x002d5c9a01007387 */ /* 0x000fe80000100800 */
[----:B------:R-:W-:Y:S04]  /*58fd0*/  STL [R1+0x2d58], R155 ;  /* 0x002d589b01007387 */ /* 0x000fe80000100800 */
[----:B------:R3:W-:Y:S04]  /*58fe0*/  STL [R1+0x2da4], R156 ;  /* 0x002da49c01007387 */ /* 0x0007e80000100800 */
[----:B------:R4:W-:Y:S01]  /*58ff0*/  STL [R1+0x2da0], R157 ;  /* 0x002da09d01007387 */ /* 0x0009e20000100800 */
[C---:B------:R-:W-:Y:S03]  /*59000*/  HMMA.1688.F32.TF32 R172, R224.reuse, R42, R172 ;  /* 0x0000002ae0ac723c */ /* 0x040fe600000810ac */
[----:B------:R1:W-:Y:S05]  /*59010*/  STL [R1+0x2d9c], R158 ;  /* 0x002d9c9e01007387 */ /* 0x0003ea0000100800 */
[----:B------:R-:W-:Y:S01]  /*59020*/  HMMA.1688.F32.TF32 R76, R224, R38, R248 ;  /* 0x00000026e04c723c */ /* 0x000fe200000810f8 */
[----:B------:R2:W-:Y:S04]  /*59030*/  STL [R1+0x2d98], R159 ;  /* 0x002d989f01007387 */ /* 0x0005e80000100800 */
[----:B------:R-:W-:Y:S01]  /*59040*/  STL [R1+0x2d54], R167 ;  /* 0x002d54a701007387 */ /* 0x000fe20000100800 */
[----:B-1----:R-:W-:-:S03]  /*59050*/  IMAD.MOV.U32 R148, RZ, RZ, R72 ;  /* 0x000000ffff947224 */ /* 0x002fc600078e0048 */
[----:B------:R-:W-:Y:S01]  /*59060*/  STL [R1+0x2d50], R170 ;  /* 0x002d50aa01007387 */ /* 0x000fe20000100800 */
[----:B------:R-:W-:Y:S01]  /*59070*/  IMAD.MOV.U32 R149, RZ, RZ, R73 ;  /* 0x000000ffff957224 */ /* 0x000fe200078e0049 */
[----:B------:R-:W-:Y:S02]  /*59080*/  MOV R150, R74 ;  /* 0x0000004a00967202 */ /* 0x000fe40000000f00 */
[----:B------:R-:W-:Y:S01]  /*59090*/  STL [R1+0x2d4c], R171 ;  /* 0x002d4cab01007387 */ /* 0x000fe20000100800 */
[----:B------:R-:W-:-:S03]  /*590a0*/  IMAD.MOV.U32 R144, RZ, RZ, R75 ;  /* 0x000000ffff907224 */ /* 0x000fc600078e004b */
[----:B------:R-:W-:Y:S01]  /*590b0*/  STL [R1+0x2d48], R175 ;  /* 0x002d48af01007387 */ /* 0x000fe20000100800 */
[----:B------:R-:W-:Y:S03]  /*590c0*/  HMMA.1688.F32.TF32 R72, R224, R30, R240 ;  /* 0x0000001ee048723c */ /* 0x000fe600000810f0 */
[----:B------:R-:W-:Y:S04]  /*590d0*/  STL.64 [R1+0x80], R76 ;  /* 0x0000804c01007387 */ /* 0x000fe80000100a00 */
[----:B------:R-:W-:Y:S04]  /*590e0*/  STL.64 [R1+0x88], R78 ;  /* 0x0000884e01007387 */ /* 0x000fe80000100a00 */
        /* <DEDUP_REMOVED lines=59> */
[----:B--2---:R-:W-:Y:S02]  /*594a0*/  IMAD.MOV.U32 R159, RZ, RZ, R75 ;  /* 0x000000ffff9f7224 */ /* 0x004fe400078e004b */
[----:B------:R-:W-:Y:S01]  /*594b0*/  HMMA.1688.F32.TF32 R72, R224, R26, R232 ;  /* 0x0000001ae048723c */ /* 0x000fe200000810e8 */
[----:B------:R-:W2:Y:S04]  /*594c0*/  LDL.LU R232, [R1+0x5c0] ;  /* 0x0005c00001e87983 */ /* 0x000ea80000300800 */
[----:B------:R-:W2:Y:S04]  /*594d0*/  LDL.LU R233, [R1+0x5c4] ;  /* 0x0005c40001e97983 */ /* 0x000ea80000300800 */
[----:B------:R-:W2:Y:S04]  /*594e0*/  LDL.LU R234, [R1+0x5c8] ;  /* 0x0005c80001ea7983 */ /* 0x000ea80000300800 */
[----:B------:R-:W2:Y:S01]  /*594f0*/  LDL.LU R235, [R1+0x5cc] ;  /* 0x0005cc0001eb7983 */ /* 0x000ea20000300800 */
[----:B------:R-:W-:Y:S05]  /*59500*/  HMMA.1688.F32.TF32 R120, R132, R30, R120 ;  /* 0x0000001e8478723c */ /* 0x000fea0000081078 */
[----:B------:R-:W-:-:S02]  /*59510*/  IMAD.MOV.U32 R145, RZ, RZ, R72 ;  /* 0x000000ffff917224 */ /* 0x000fc400078e0048 */
[----:B------:R-:W-:Y:S01]  /*59520*/  IMAD.MOV.U32 R146, RZ, RZ, R73 ;  /* 0x000000ffff927224 */ /* 0x000fe200078e0049 */
[----:B------:R-:W-:Y:S01]  /*59530*/  HMMA.1688.F32.TF32 R124, R132, R26, R124 ;  /* 0x0000001a847c723c */ /* 0x000fe2000008107c */
[----:B------:R-:W-:Y:S02]  /*59540*/  IMAD.MOV.U32 R147, RZ, RZ, R74 ;  /* 0x000000ffff937224 */ /* 0x000fe400078e004a */
[----:B------:R-:W-:-:S05]  /*59550*/  IMAD.MOV.U32 R140, RZ, RZ, R75 ;  /* 0x000000ffff8c7224 */ /* 0x000fca00078e004b */
[C---:B------:R-:W-:Y:S08]  /*59560*/  HMMA.1688.F32.TF32 R128, R132.reuse, R22, R128 ;  /* 0x000000168480723c */ /* 0x040ff00000081080 */
[----:B------:R-:W-:Y:S01]  /*59570*/  HMMA.1688.F32.TF32 R132, R132, R18, R228 ;  /* 0x000000128484723c */ /* 0x000fe200000810e4 */
[----:B------:R-:W-:Y:S04]  /*59580*/  LDS R228, [R0+UR6+0xa300] ;  /* 0x00a3000600e47984 */ /* 0x000fe80008000800 */
[----:B------:R-:W-:Y:S04]  /*59590*/  LDS R230, [R0+UR6+0xb300] ;  /* 0x00b3000600e67984 */ /* 0x000fe80008000800 */
[----:B------:R-:W-:Y:S04]  /*595a0*/  LDS R229, [R6+UR6+0xa300] ;  /* 0x00a3000606e57984 */ /* 0x000fe80008000800 */
[----:B------:R-:W1:Y:S01]  /*595b0*/  LDS R231, [R6+UR6+0xb300] ;  /* 0x00b3000606e77984 */ /* 0x000e620008000800 */
[----:B------:R-:W-:-:S15]  /*595c0*/  HMMA.1688.F32.TF32 R72, R224, R22, R180 ;  /* 0x00000016e048723c */ /* 0x000fde00000810b4 */
[----:B------:R-:W-:-:S04]  /*595d0*/  NOP ;  /* 0x0000000000007918 */ /* 0x000fc80000000000 */
[----:B------:R-:W-:Y:S02]  /*595e0*/  IMAD.MOV.U32 R141, RZ, RZ, R72 ;  /* 0x000000ffff8d7224 */ /* 0x000fe400078e0048 */
[----:B------:R-:W-:Y:S02]  /*595f0*/  IMAD.MOV.U32 R142, RZ, RZ, R73 ;  /* 0x000000ffff8e7224 */ /* 0x000fe400078e0049 */
[----:B------:R-:W-:Y:S02]  /*59600*/  IMAD.MOV.U32 R143, RZ, RZ, R74 ;  /* 0x000000ffff8f7224 */ /* 0x000fe400078e004a */
[----:B------:R-:W-:Y:S02]  /*59610*/  IMAD.MOV.U32 R151, RZ, RZ, R75 ;  /* 0x000000ffff977224 */ /* 0x000fe400078e004b */
[----:B------:R-:W-:-:S15]  /*59620*/  HMMA.1688.F32.TF32 R72, R224, R18, R184 ;  /* 0x00000012e048723c */ /* 0x000fde00000810b8 */
[----:B------:R-:W-:-:S04]  /*59630*/  NOP ;  /* 0x0000000000007918 */ /* 0x000fc80000000000 */
[----:B------:R-:W-:Y:S01]  /*59640*/  IMAD.MOV.U32 R152, RZ, RZ, R72 ;  /* 0x000000ffff987224 */ /* 0x000fe200078e0048 */
[----:B------:R-:W-:Y:S01]  /*59650*/  MOV R153, R73 ;  /* 0x0000004900997202 */ /* 0x000fe20000000f00 */
[----:B------:R-:W-:Y:S02]  /*59660*/  IMAD.MOV.U32 R154, RZ, RZ, R74 ;  /* 0x000000ffff9a7224 */ /* 0x000fe400078e004a */
[----:B------:R-:W-:Y:S02]  /*59670*/  IMAD.MOV.U32 R155, RZ, RZ, R75 ;  /* 0x000000ffff9b7224 */ /* 0x000fe400078e004b */
[C---:B-1----:R-:W-:Y:S08]  /*59680*/  HMMA.1688.F32.TF32 R72, R228.reuse, R70, R188 ;  /* 0x00000046e448723c */ /* 0x042ff000000810bc */
[C---:B------:R-:W-:Y:S08]  /*59690*/  HMMA.1688.F32.TF32 R76, R228.reuse, R14, R196 ;  /* 0x0000000ee44c723c */ /* 0x040ff000000810c4 */
[----:B------:R-:W-:Y:S03]  /*596a0*/  HMMA.1688.F32.TF32 R80, R228, R66, R192 ;  /* 0x00000042e450723c */ /* 0x000fe600000810c0 */
[----:B------:R-:W-:-:S02]  /*596b0*/  IMAD.MOV.U32 R167, RZ, RZ, R72 ;  /* 0x000000ffffa77224 */ /* 0x000fc400078e0048 */
[----:B------:R-:W-:Y:S02]  /*596c0*/  IMAD.MOV.U32 R170, RZ, RZ, R73 ;  /* 0x000000ffffaa7224 */ /* 0x000fe400078e0049 */
[----:B------:R-:W-:Y:S02]  /*596d0*/  IMAD.MOV.U32 R171, RZ, RZ, R74 ;  /* 0x000000ffffab7224 */ /* 0x000fe400078e004a */
[----:B------:R-:W-:Y:S02]  /*596e0*/  IMAD.MOV.U32 R175, RZ, RZ, R75 ;  /* 0x000000ffffaf7224 */ /* 0x000fe400078e004b */
[C---:B------:R-:W-:Y:S08]  /*596f0*/  HMMA.1688.F32.TF32 R72, R228.reuse, R10, R200 ;  /* 0x0000000ae448723c */ /* 0x040ff000000810c8 */
[----:B------:R-:W-:Y:S04]  /*59700*/  STL.64 [R1+0x410], R80 ;  /* 0x0004105001007387 */ /* 0x000fe80000100a00 */
[----:B------:R1:W-:Y:S04]  /*59710*/  STL.64 [R1+0x418], R82 ;  /* 0x0004185201007387 */ /* 0x0003e80000100a00 */
[----:B------:R-:W-:Y:S04]  /*59720*/  STL.64 [R1+0x420], R76 ;  /* 0x0004204c01007387 */ /* 0x000fe80000100a00 */
[----:B------:R3:W-:Y:S01]  /*59730*/  STL.64 [R1+0x428], R78 ;  /* 0x0004284e01007387 */ /* 0x0007e20000100a00 */
[C---:B-1----:R-:W-:Y:S03]  /*59740*/  HMMA.1688.F32.TF32 R80, R228.reuse, R62, R204 ;  /* 0x0000003ee450723c */ /* 0x042fe600000810cc */
[----:B------:R-:W-:Y:S04]  /*59750*/  STL.64 [R1+0x440], R72 ;  /* 0x0004404801007387 */ /* 0x000fe80000100a00 */
[----:B------:R1:W-:Y:S01]  /*59760*/  STL.64 [R1+0x448], R74 ;  /* 0x0004484a01007387 */ /* 0x0003e20000100a00 */
[C---:B---3--:R-:W-:Y:S08]  /*59770*/  HMMA.1688.F32.TF32 R76, R228.reuse, R58, R212 ;  /* 0x0000003ae44c723c */ /* 0x048ff000000810d4 */
        /* <DEDUP_REMOVED lines=18> */
[----:B--2---:R-:W-:Y:S03]  /*598a0*/  HMMA.1688.F32.TF32 R72, R228, R30, R232 ;  /* 0x0000001ee448723c */ /* 0x004fe600000810e8 */
        /* <DEDUP_REMOVED lines=99> */
[----:B------:R-:W-:Y:S01]  /*59ee0*/  HMMA.1688.F32.TF32 R160, R224, R54, R160 ;  /* 0x00000036e0a0723c */ /* 0x000fe200000810a0 */
[----:B------:R-:W-:Y:S04]  /*59ef0*/  LDS R224, [R7+UR6+0xa300] ;  /* 0x00a3000607e07984 */ /* 0x000fe80008000800 */
[----:B------:R-:W-:Y:S04]  /*59f00*/  LDS R226, [R7+UR6+0xb300] ;  /* 0x00b3000607e27984 */ /* 0x000fe80008000800 */
[----:B------:R-:W-:Y:S04]  /*59f10*/  LDS R225, [R211+UR6+0xa300] ;  /* 0x00a30006d3e17984 */ /* 0x000fe80008000800 */
[----:B------:R-:W2:Y:S02]  /*59f20*/  LDS R227, [R211+UR6+0xb300] ;  /* 0x00b30006d3e37984 */ /* 0x000ea40008000800 */
[----:B--2---:R-:W-:Y:S08]  /*59f30*/  HMMA.1688.F32.TF32 R72, R224, R62, R72 ;  /* 0x0000003ee048723c */ /* 0x004ff00000081048 */
        /* <DEDUP_REMOVED lines=9> */
[----:B------:R1:W-:Y:S01]  /*59fd0*/  STL.64 [R1+0x4f8], R90 ;  /* 0x0004f85a01007387 */ /* 0x0003e20000100a00 */
[C---:B------:R-:W-:Y:S03]  /*59fe0*/  HMMA.1688.F32.TF32 R80, R224.reuse, R14, R80 ;  /* 0x0000000ee050723c */ /* 0x040fe60000081050 */
[----:B------:R-:W-:Y:S04]  /*59ff0*/  LDS R230, [R0+UR6+0xb380] ;  /* 0x00b3800600e67984 */ /* 0x000fe80008000800 */
[----:B------:R-:W-:Y:S01]  /*5a000*/  LDS R229, [R6+UR6+0xa380] ;  /* 0x00a3800606e57984 */ /* 0x000fe20008000800 */
[C---:B------:R-:W-:Y:S03]  /*5a010*/  HMMA.1688.F32.TF32 R84, R224.reuse, R66, R84 ;  /* 0x00000042e054723c */ /* 0x040fe60000081054 */
[----:B------:R-:W2:Y:S05]  /*5a020*/  LDS R231, [R6+UR6+0xb380] ;  /* 0x00b3800606e77984 */ /* 0x000eaa0008000800 */
[C---:B-1----:R-:W-:Y:S01]  /*5a030*/  HMMA.1688.F32.TF32 R88, R224.reuse, R70, R232 ;  /* 0x00000046e058723c */ /* 0x042fe200000810e8 */
[----:B------:R-:W-:Y:S04]  /*5a040*/  LDS R232, [R7+UR6+0xa380] ;  /* 0x00a3800607e87984 */ /* 0x000fe80008000800 */
[----:B------:R-:W-:Y:S03]  /*5a050*/  LDS R234, [R7+UR6+0xb380] ;  /* 0x00b3800607ea7984 */ /* 0x000fe60008000800 */
[C---:B------:R-:W-:Y:S01]  /*5a060*/  HMMA.1688.F32.TF32 R76, R224.reuse, R10, R76 ;  /* 0x0000000ae04c723c */ /* 0x040fe2000008104c */
[----:B------:R-:W-:Y:S04]  /*5a070*/  LDS R233, [R211+UR6+0xa380] ;  /* 0x00a38006d3e97984 */ /* 0x000fe80008000800 */
[----:B------:R-:W1:Y:S06]  /*5a080*/  LDS R235, [R211+UR6+0xb380] ;  /* 0x00b38006d3eb7984 */ /* 0x000e6c0008000800 */
        /* <DEDUP_REMOVED lines=8> */
[C---:B---3--:R-:W-:Y:S03]  /*5a110*/  HMMA.1688.F32.TF32 R80, R224.reuse, R58, R176 ;  /* 0x0000003ae050723c */ /* 0x048fe600000810b0 */
[----:B------:R-:W-:Y:S04]  /*5a120*/  STL.64 [R1+0x13e0], R72 ;  /* 0x0013e04801007387 */ /* 0x000fe80000100a00 */
[----:B------:R3:W-:Y:S01]  /*5a130*/  STL.64 [R1+0x13e8], R74 ;  /* 0x0013e84a01007387 */ /* 0x0007e20000100a00 */
[C---:B----4-:R-:W-:Y:S08]  /*5a140*/  HMMA.1688.F32.TF32 R76, R224.reuse, R54, R180 ;  /* 0x00000036e04c723c */ /* 0x050ff000000810b4 */
[C---:B---3--:R-:W-:Y:S03]  /*5a150*/  HMMA.1688.F32.TF32 R72, R224.reuse, R50, R184 ;  /* 0x00000032e048723c */ /* 0x048fe600000810b8 */
        /* <DEDUP_REMOVED lines=25> */
[----:B----4-:R-:W-:Y:S08]  /*5a2f0*/  HMMA.1688.F32.TF32 R76, R224, R18, R220 ;  /* 0x00000012e04c723c */ /* 0x010ff000000810dc */
        /* <DEDUP_REMOVED lines=10> */
[----:B------:R-:W-:Y:S01]  /*5a3a0*/  STL.64 [R1+0x560], R80 ;  /* 0x0005605001007387 */ /* 0x000fe20000100a00 */
[----:B------:R-:W-:-:S03]  /*5a3b0*/  IMAD.MOV.U32 R240, RZ, RZ, R41 ;  /* 0x000000fffff07224 */ /* 0x000fc600078e0029 */
[----:B------:R-:W-:Y:S04]  /*5a3c0*/  STL.64 [R1+0x568], R82 ;  /* 0x0005685201007387 */ /* 0x000fe80000100a00 */
[----:B------:R-:W-:Y:S01]  /*5a3d0*/  STL.64 [R1+0x550], R76 ;  /* 0x0005504c01007387 */ /* 0x000fe20000100a00 */
[----:B------:R-:W-:-:S03]  /*5a3e0*/  IMAD.MOV.U32 R241, RZ, RZ, R60 ;  /* 0x000000fffff17224 */ /* 0x000fc600078e003c */
[----:B------:R-:W-:Y:S01]  /*5a3f0*/  STL.64 [R1+0x558], R78 ;  /* 0x0005584e01007387 */ /* 0x000fe20000100a00 */
[----:B------:R-:W-:-:S03]  /*5a400*/  IMAD.MOV.U32 R242, RZ, RZ, R57 ;  /* 0x000000fffff27224 */ /* 0x000fc600078e0039 */
[----:B------:R-:W2:Y:S01]  /*5a410*/  LDL.LU R41, [R1+0x30b8] ;  /* 0x0030b80001297983 */ /* 0x000ea20000300800 */
[----:B------:R-:W-:-:S03]  /*5a420*/  IMAD.MOV.U32 R243, RZ, RZ, R44 ;  /* 0x000000fffff37224 */ /* 0x000fc600078e002c */
[----:B------:R3:W-:Y:S01]  /*5a430*/  STL.64 [R1+0x540], R72 ;  /* 0x0005404801007387 */ /* 0x0007e20000100a00 */
[----:B------:R-:W-:-:S03]  /*5a440*/  IMAD.MOV.U32 R244, RZ, RZ, R45 ;  /* 0x000000fffff47224 */ /* 0x000fc600078e002d */
[----:B------:R4:W-:Y:S01]  /*5a450*/  STL.64 [R1+0x548], R74 ;  /* 0x0005484a01007387 */ /* 0x0009e20000100a00 */
[----:B------:R-:W-:-:S03]  /*5a460*/  IMAD.MOV.U32 R245, RZ, RZ, R48 ;  /* 0x000000fffff57224 */ /* 0x000fc600078e0030 */
[----:B------:R-:W2:Y:S01]  /*5a470*/  LDL.LU R60, [R1+0x30b4] ;  /* 0x0030b400013c7983 */ /* 0x000ea20000300800 */
[----:B------:R-:W-:-:S03]  /*5a480*/  IMAD.MOV.U32 R246, RZ, RZ, R49 ;  /* 0x000000fffff67224 */ /* 0x000fc600078e0031 */
[----:B------:R-:W3:Y:S01]  /*5a490*/  LDL.LU R57, [R1+0x30b0] ;  /* 0x0030b00001397983 */ /* 0x000ee20000300800 */
        /* <DEDUP_REMOVED lines=17> */
[----:B------:R-:W4:Y:S01]  /*5a5b0*/  LDL.LU R53, [R1+0x3088] ;  /* 0x0030880001357983 */ /* 0x000f220000300800 */
[----:B------:R-:W-:-:S03]  /*5a5c0*/  IMAD.MOV.U32 R217, RZ, RZ, R56 ;  /* 0x000000ffffd97224 */ /* 0x000fc600078e0038 */
[----:B------:R-:W4:Y:S04]  /*5a5d0*/  LDL.LU R64, [R1+0x3084] ;  /* 0x0030840001407983 */ /* 0x000f280000300800 */
[----:B------:R-:W4:Y:S04]  /*5a5e0*/  LDL.LU R65, [R1+0x3080] ;  /* 0x0030800001417983 */ /* 0x000f280000300800 */
[----:B------:R-:W4:Y:S01]  /*5a5f0*/  LDL.LU R56, [R1+0x307c] ;  /* 0x00307c0001387983 */ /* 0x000f220000300800 */
[----:B--2---:R-:W-:Y:S02]  /*5a600*/  IMAD.MOV.U32 R213, RZ, RZ, R60 ;  /* 0x000000ffffd57224 */ /* 0x004fe400078e003c */
[----:B---3--:R-:W-:-:S02]  /*5a610*/  IMAD.MOV.U32 R212, RZ, RZ, R57 ;  /* 0x000000ffffd47224 */ /* 0x008fc400078e0039 */
[----:B------:R-:W2:Y:S04]  /*5a620*/  LDL.LU R57, [R1+0x3078] ;  /* 0x0030780001397983 */ /* 0x000ea80000300800 */
[----:B------:R-:W3:Y:S01]  /*5a630*/  LDL.LU R60, [R1+0x3074] ;  /* 0x00307400013c7983 */ /* 0x000ee20000300800 */
[----:B----4-:R-:W-:Y:S02]  /*5a640*/  IMAD.MOV.U32 R201, RZ, RZ, R252 ;  /* 0x000000ffffc97224 */ /* 0x010fe400078e00fc */
[----:B------:R-:W-:Y:S02]  /*5a650*/  IMAD.MOV.U32 R200, RZ, RZ, R61 ;  /* 0x000000ffffc87224 */ /* 0x000fe400078e003d */
[----:B------:R-:W4:Y:S04]  /*5a660*/  LDL.LU R61, [R1+0x3070] ;  /* 0x00307000013d7983 */ /* 0x000f280000300800 */
[----:B------:R-:W2:Y:S01]  /*5a670*/  LDL.LU R252, [R1+0x306c] ;  /* 0x00306c0001fc7983 */ /* 0x000ea20000300800 */
[----:B------:R-:W-:-:S02]  /*5a680*/  IMAD.MOV.U32 R202, RZ, RZ, R69 ;  /* 0x000000ffffca7224 */ /* 0x000fc400078e0045 */
[----:B------:R-:W-:Y:S01]  /*5a690*/  IMAD.MOV.U32 R203, RZ, RZ, R68 ;  /* 0x000000ffffcb7224 */ /* 0x000fe200078e0044 */
[----:B------:R-:W3:Y:S01]  /*5a6a0*/  LDL.LU R69, [R1+0x3068] ;  /* 0x0030680001457983 */ /* 0x000ee20000300800 */
        /* <DEDUP_REMOVED lines=8> */
[----:B--2---:R-:W-:-:S03]  /*5a730*/  IMAD.MOV.U32 R191, RZ, RZ, R252 ;  /* 0x000000ffffbf7224 */ /* 0x004fc600078e00fc */
[----:B------:R-:W2:Y:S01]  /*5a740*/  LDL.LU R252, [R1+0x3058] ;  /* 0x0030580001fc7983 */ /* 0x000ea20000300800 */
[----:B---3--:R-:W-:Y:S02]  /*5a750*/  IMAD.MOV.U32 R187, RZ, RZ, R69 ;  /* 0x000000ffffbb7224 */ /* 0x008fe400078e0045 */
[----:B----4-:R-:W-:Y:S02]  /*5a760*/  IMAD.MOV.U32 R186, RZ, RZ, R68 ;  /* 0x000000ffffba7224 */ /* 0x010fe400078e0044 */
[----:B------:R-:W-:Y:S02]  /*5a770*/  IMAD.MOV.U32 R185, RZ, RZ, R65 ;  /* 0x000000ffffb97224 */ /* 0x000fe400078e0041 */
[----:B------:R-:W-:Y:S02]  /*5a780*/  IMAD.MOV.U32 R184, RZ, RZ, R64 ;  /* 0x000000ffffb87224 */ /* 0x000fe400078e0040 */
[----:B------:R-:W3:Y:S04]  /*5a790*/  LDL.LU R64, [R1+0x3054] ;  /* 0x0030540001407983 */ /* 0x000ee80000300800 */
[----:B------:R-:W4:Y:S04]  /*5a7a0*/  LDL.LU R65, [R1+0x3050] ;  /* 0x0030500001417983 */ /* 0x000f280000300800 */
[----:B------:R-:W3:Y:S04]  /*5a7b0*/  LDL.LU R68, [R1+0x304c] ;  /* 0x00304c0001447983 */ /* 0x000ee80000300800 */
[----:B------:R-:W3:Y:S04]  /*5a7c0*/  LDL.LU R69, [R1+0x3048] ;  /* 0x0030480001457983 */ /* 0x000ee80000300800 */
[----:B------:R-:W3:Y:S01]  /*5a7d0*/  LDL.LU R180, [R1+0x7b0] ;  /* 0x0007b00001b47983 */ /* 0x000ee20000300800 */
[----:B--2---:R-:W-:-:S03]  /*5a7e0*/  IMAD.MOV.U32 R181, RZ, RZ, R252 ;  /* 0x000000ffffb57224 */ /* 0x004fc600078e00fc */
[----:B------:R-:W2:Y:S04]  /*5a7f0*/  LDL.LU R252, [R1+0x3044] ;  /* 0x0030440001fc7983 */ /* 0x000ea80000300800 */
[----:B------:R-:W3:Y:S04]  /*5a800*/  LDL.LU R182, [R1+0x7b8] ;  /* 0x0007b80001b67983 */ /* 0x000ee80000300800 */
[----:B------:R-:W3:Y:S04]  /*5a810*/  LDL.LU R183, [R1+0x7bc] ;  /* 0x0007bc0001b77983 */ /* 0x000ee80000300800 */
[----:B------:R-:W1:Y:S04]  /*5a820*/  LDL.LU R72, [R1+0x6c0] ;  /* 0x0006c00001487983 */ /* 0x000e680000300800 */
[----:B------:R-:W1:Y:S04]  /*5a830*/  LDL.LU R73, [R1+0x6c4] ;  /* 0x0006c40001497983 */ /* 0x000e680000300800 */
[----:B------:R-:W1:Y:S01]  /*5a840*/  LDL.LU R74, [R1+0x6c8] ;  /* 0x0006c800014a7983 */ /* 0x000e620000300800 */
[----:B--2---:R-:W-:-:S03]  /*5a850*/  MOV R75, R252 ;  /* 0x000000fc004b7202 */ /* 0x004fc60000000f00 */
        /* <DEDUP_REMOVED lines=49> */
[----:B------:R-:W-:Y:S02]  /*5ab70*/  IMAD.MOV.U32 R177, RZ, RZ, R68 ;  /* 0x000000ffffb17224 */ /* 0x000fe400078e0044 */
[----:B----4-:R-:W-:Y:S02]  /*5ab80*/  IMAD.MOV.U32 R178, RZ, RZ, R65 ;  /* 0x000000ffffb27224 */ /* 0x010fe400078e0041 */
[----:B------:R-:W-:Y:S02]  /*5ab90*/  IMAD.MOV.U32 R179, RZ, RZ, R64 ;  /* 0x000000ffffb37224 */ /* 0x000fe400078e0040 */
[----:B--2---:R-:W-:Y:S01]  /*5aba0*/  IMAD.MOV.U32 R83, RZ, RZ, R252 ;  /* 0x000000ffff537224 */ /* 0x004fe200078e00fc */
        /* <DEDUP_REMOVED lines=32> */
[----:B------:R-:W-:Y:S04]  /*5adb0*/  STL.64 [R1+0x6e8], R82 ;  /* 0x0006e85201007387 */ /* 0x000fe80000100a00 */
[----:B------:R1:W-:Y:S02]  /*5adc0*/  STL [R1+0x6d8], R78 ;  /* 0x0006d84e01007387 */ /* 0x0003e40000100800 */
[C---:B-1----:R-:W-:Y:S08]  /*5add0*/  HMMA.1688.F32.TF32 R76, R232.reuse, R70, R72 ;  /* 0x00000046e84c723c */ /* 0x042ff00000081048 */
[C---:B------:R-:W-:Y:S08]  /*5ade0*/  HMMA.1688.F32.TF32 R72, R232.reuse, R66, R176 ;  /* 0x00000042e848723c */ /* 0x040ff000000810b0 */
[C---:B------:R-:W-:Y:S08]  /*5adf0*/  HMMA.1688.F32.TF32 R68, R232.reuse, R14, R180 ;  /* 0x0000000ee844723c */ /* 0x040ff000000810b4 */
[----:B------:R-:W-:Y:S01]  /*5ae00*/  HMMA.1688.F32.TF32 R64, R232, R10, R184 ;  /* 0x0000000ae840723c */ /* 0x000fe200000810b8 */
        /* <DEDUP_REMOVED lines=8> */
[----:B-1----:R-:W2:Y:S01]  /*5ae90*/  LDL.LU R69, [R1+0x1e14] ;  /* 0x001e140001457983 */ /* 0x002ea20000300800 */
[----:B------:R-:W-:-:S02]  /*5aea0*/  IMAD.MOV.U32 R192, RZ, RZ, R61 ;  /* 0x000000ffffc07224 */ /* 0x000fc400078e003d */
[----:B------:R-:W-:Y:S02]  /*5aeb0*/  IMAD.MOV.U32 R193, RZ, RZ, R60 ;  /* 0x000000ffffc17224 */ /* 0x000fe400078e003c */
[----:B------:R-:W-:Y:S02]  /*5aec0*/  IMAD.MOV.U32 R194, RZ, RZ, R57 ;  /* 0x000000ffffc27224 */ /* 0x000fe400078e0039 */
[----:B------:R-:W-:Y:S02]  /*5aed0*/  IMAD.MOV.U32 R195, RZ, RZ, R56 ;  /* 0x000000ffffc37224 */ /* 0x000fe400078e0038 */
[----:B------:R-:W-:Y:S02]  /*5aee0*/  IMAD.MOV.U32 R198, RZ, RZ, R53 ;  /* 0x000000ffffc67224 */ /* 0x000fe400078e0035 */
[----:B------:R-:W-:Y:S01]  /*5aef0*/  IMAD.MOV.U32 R199, RZ, RZ, R52 ;  /* 0x000000ffffc77224 */ /* 0x000fe200078e0034 */
[----:B------:R-:W-:Y:S01]  /*5af00*/  HMMA.1688.F32.TF32 R224, R228, R62, R224 ;  /* 0x0000003ee4e0723c */ /* 0x000fe200000810e0 */
[----:B------:R-:W-:Y:S01]  /*5af10*/  IMAD.MOV.U32 R204, RZ, RZ, R49 ;  /* 0x000000ffffcc7224 */ /* 0x000fe200078e0031 */
[----:B------:R-:W-:Y:S01]  /*5af20*/  MOV R215, R40 ;  /* 0x0000002800d77202 */ /* 0x000fe20000000f00 */
[----:B------:R-:W-:-:S02]  /*5af30*/  IMAD.MOV.U32 R205, RZ, RZ, R48 ;  /* 0x000000ffffcd7224 */ /* 0x000fc400078e0030 */
[----:B------:R-:W-:Y:S02]  /*5af40*/  IMAD.MOV.U32 R218, RZ, RZ, R37 ;  /* 0x000000ffffda7224 */ /* 0x000fe400078e0025 */
[----:B------:R-:W-:Y:S01]  /*5af50*/  IMAD.MOV.U32 R219, RZ, RZ, R36 ;  /* 0x000000ffffdb7224 */ /* 0x000fe200078e0024 */
[C---:B------:R-:W-:Y:S01]  /*5af60*/  HMMA.1688.F32.TF32 R60, R232.reuse, R62, R188 ;  /* 0x0000003ee83c723c */ /* 0x040fe200000810bc */
[----:B------:R-:W-:Y:S02]  /*5af70*/  IMAD.MOV.U32 R206, RZ, RZ, R45 ;  /* 0x000000ffffce7224 */ /* 0x000fe400078e002d */
[----:B------:R-:W-:Y:S02]  /*5af80*/  IMAD.MOV.U32 R222, RZ, RZ, R33 ;  /* 0x000000ffffde7224 */ /* 0x000fe400078e0021 */
[----:B------:R-:W-:Y:S01]  /*5af90*/  IMAD.MOV.U32 R223, RZ, RZ, R32 ;  /* 0x000000ffffdf7224 */ /* 0x000fe200078e0020 */
[----:B------:R-:W-:Y:S01]  /*5afa0*/  MOV R237, R4 ;  /* 0x0000000400ed7202 */ /* 0x000fe20000000f00 */
[----:B------:R-:W-:Y:S01]  /*5afb0*/  IMAD.MOV.U32 R207, RZ, RZ, R44 ;  /* 0x000000ffffcf7224 */ /* 0x000fe200078e002c */
[----:B------:R-:W-:Y:S01]  /*5afc0*/  HMMA.1688.F32.TF32 R56, R232, R58, R192 ;  /* 0x0000003ae838723c */ /* 0x000fe200000810c0 */
[----:B------:R-:W-:Y:S01]  /*5afd0*/  IMAD.MOV.U32 R214, RZ, RZ, R41 ;  /* 0x000000ffffd67224 */ /* 0x000fe200078e0029 */
[----:B------:R-:W-:Y:S01]  /*5afe0*/  LDS R228, [R0+UR6+0xc000] ;  /* 0x00c0000600e47984 */ /* 0x000fe20008000800 */
[----:B------:R-:W-:-:S02]  /*5aff0*/  IMAD.MOV.U32 R236, RZ, RZ, R5 ;  /* 0x000000ffffec7224 */ /* 0x000fc400078e0005 */
[----:B------:R-:W-:Y:S01]  /*5b000*/  IMAD.MOV.U32 R238, RZ, RZ, R3 ;  /* 0x000000ffffee7224 */ /* 0x000fe200078e0003 */
[----:B------:R-:W-:Y:S02]  /*5b010*/  LDS R230, [R0+UR6+0xd000] ;  /* 0x00d0000600e67984 */ /* 0x000fe40008000800 */
[C---:B------:R-:W-:Y:S01]  /*5b020*/  HMMA.1688.F32.TF32 R52, R232.reuse, R54, R196 ;  /* 0x00000036e834723c */ /* 0x040fe200000810c4 */
[----:B------:R-:W-:Y:S01]  /*5b030*/  IMAD.MOV.U32 R239, RZ, RZ, R2 ;  /* 0x000000ffffef7224 */ /* 0x000fe200078e0002 */
[----:B------:R-:W-:Y:S04]  /*5b040*/  LDS R229, [R6+UR6+0xc000] ;  /* 0x00c0000606e57984 */ /* 0x000fe80008000800 */
[----:B------:R-:W-:Y:S02]  /*5b050*/  LDS R231, [R6+UR6+0xd000] ;  /* 0x00d0000606e77984 */ /* 0x000fe40008000800 */
[C---:B------:R-:W-:Y:S08]  /*5b060*/  HMMA.1688.F32.TF32 R48, R232.reuse, R50, R200 ;  /* 0x00000032e830723c */ /* 0x040ff000000810c8 */
[C---:B------:R-:W-:Y:S08]  /*5b070*/  HMMA.1688.F32.TF32 R44, R232.reuse, R46, R204 ;  /* 0x0000002ee82c723c */ /* 0x040ff000000810cc */
        /* <DEDUP_REMOVED lines=20> */
[----:B---3--:R-:W-:Y:S01]  /*5b1c0*/  HMMA.1688.F32.TF32 R36, R232, R26, R248 ;  /* 0x0000001ae824723c */ /* 0x008fe200000810f8 */
[----:B------:R-:W-:-:S07]  /*5b1d0*/  IMAD.MOV.U32 R250, RZ, RZ, R9 ;  /* 0x000000fffffa7224 */ /* 0x000fce00078e0009 */
[C---:B-1----:R-:W-:Y:S01]  /*5b1e0*/  HMMA.1688.F32.TF32 R32, R232.reuse, R22, R244 ;  /* 0x00000016e820723c */ /* 0x042fe200000810f4 */
[----:B------:R-:W-:Y:S02]  /*5b1f0*/  IMAD.MOV.U32 R251, RZ, RZ, R8 ;  /* 0x000000fffffb7224 */ /* 0x000fe400078e0008 */
[----:B------:R-:W-:Y:S02]  /*5b200*/  IMAD.MOV.U32 R248, RZ, RZ, R13 ;  /* 0x000000fffff87224 */ /* 0x000fe400078e000d */
[----:B------:R-:W-:Y:S01]  /*5b210*/  IMAD.MOV.U32 R249, RZ, RZ, R12 ;  /* 0x000000fffff97224 */ /* 0x000fe200078e000c */
[----:B------:R-:W-:Y:S01]  /*5b220*/  MOV R247, R16 ;  /* 0x0000001000f77202 */ /* 0x000fe20000000f00 */
[----:B------:R-:W-:Y:S01]  /*5b230*/  IMAD.MOV.U32 R246, RZ, RZ, R17 ;  /* 0x000000fffff67224 */ /* 0x000fe200078e0011 */
[----:B------:R-:W-:Y:S01]  /*5b240*/  HMMA.1688.F32.TF32 R232, R232, R18, R240 ;  /* 0x00000012e8e8723c */ /* 0x000fe200000810f0 */
[----:B------:R-:W-:Y:S01]  /*5b250*/  IMAD.MOV.U32 R244, RZ, RZ, R21 ;  /* 0x000000fffff47224 */ /* 0x000fe200078e0015 */
[----:B------:R-:W-:Y:S01]  /*5b260*/  STL.64 [R1+0x710], R40 ;  /* 0x0007102801007387 */ /* 0x000fe20000100a00 */
[----:B------:R-:W-:-:S02]  /*5b270*/  IMAD.MOV.U32 R245, RZ, RZ, R20 ;  /* 0x000000fffff57224 */ /* 0x000fc400078e0014 */
[----:B------:R-:W-:Y:S01]  /*5b280*/  IMAD.MOV.U32 R238, RZ, RZ, R25 ;  /* 0x000000ffffee7224 */ /* 0x000fe200078e0019 */
[----:B------:R-:W-:Y:S01]  /*5b290*/  STL.64 [R1+0x718], R42 ;  /* 0x0007182a01007387 */ /* 0x000fe20000100a00 */
[----:B------:R-:W-:Y:S02]  /*5b2a0*/  IMAD.MOV.U32 R239, RZ, RZ, R24 ;  /* 0x000000ffffef7224 */ /* 0x000fe400078e0018 */
[----:B------:R-:W-:Y:S01]  /*5b2b0*/  IMAD.MOV.U32 R236, RZ, RZ, R29 ;  /* 0x000000ffffec7224 */ /* 0x000fe200078e001d */
[----:B------:R-:W-:Y:S01]  /*5b2c0*/  STL.64 [R1+0x700], R36 ;  /* 0x0007002401007387 */ /* 0x000fe20000100a00 */
[----:B------:R-:W-:-:S03]  /*5b2d0*/  IMAD.MOV.U32 R237, RZ, RZ, R28 ;  /* 0x000000ffffed7224 */ /* 0x000fc600078e001c */
[----:B------:R-:W-:Y:S04]  /*5b2e0*/  STL.64 [R1+0x708], R38 ;  /* 0x0007082601007387 */ /* 0x000fe80000100a00 */
[----:B------:R-:W-:Y:S04]  /*5b2f0*/  STL.64 [R1+0x6f0], R32 ;  /* 0x0006f02001007387 */ /* 0x000fe80000100a00 */
[----:B------:R-:W-:Y:S04]  /*5b300*/  STL.64 [R1+0x6f8], R34 ;  /* 0x0006f82201007387 */ /* 0x000fe80000100a00 */
[----:B------:R-:W-:Y:S04]  /*5b310*/  STL [R1+0x2c60], R232 ;  /* 0x002c60e801007387 */ /* 0x000fe80000100800 */
[----:B------:R-:W-:Y:S04]  /*5b320*/  STL [R1+0x2c5c], R233 ;  /* 0x002c5ce901007387 */ /* 0x000fe80000100800 */
[----:B------:R-:W-:Y:S04]  /*5b330*/  STL [R1+0x2c58], R234 ;  /* 0x002c58ea01007387 */ /* 0x000fe80000100800 */
[----:B------:R-:W-:Y:S04]  /*5b340*/  STL [R1+0x2c54], R235 ;  /* 0x002c54eb01007387 */ /* 0x000fe80000100800 */
[----:B--2---:R-:W1:Y:S04]  /*5b350*/  LDSM.16.M88.4 R8, [R69+UR6+0x20080] ;  /* 0x020080064508783b */ /* 0x004e680008000200 */
[----:B------:R-:W2:Y:S04]  /*5b360*/  LDSM.16.M88.4 R12, [R69+UR6+0x21080] ;  /* 0x02108006450c783b */ /* 0x000ea80008000200 */
[----:B------:R-:W3:Y:S04]  /*5b370*/  LDSM.16.M88.4 R16, [R69+UR6+0x22080] ;  /* 0x022080064510783b */ /* 0x000ee80008000200 */
[----:B------:R-:W4:Y:S04]  /*5b380*/  LDSM.16.M88.4 R20, [R69+UR6+0x23080] ;  /* 0x023080064514783b */ /* 0x000f280008000200 */
[----:B------:R-:W1:Y:S04]  /*5b390*/  LDSM.16.M88.4 R24, [R69+UR6+0x24080] ;  /* 0x024080064518783b */ /* 0x000e680008000200 */
[----:B------:R-:W1:Y:S04]  /*5b3a0*/  LDSM.16.M88.4 R28, [R69+UR6+0x25080] ;  /* 0x02508006451c783b */ /* 0x000e680008000200 */
[----:B------:R-:W2:Y:S04]  /*5b3b0*/  LDSM.16.M88.4 R32, [R69+UR6+0x26080] ;  /* 0x026080064520783b */ /* 0x000ea80008000200 */
[----:B------:R-:W2:Y:S04]  /*5b3c0*/  LDSM.16.M88.4 R36, [R69+UR6+0x27080] ;  /* 0x027080064524783b */ /* 0x000ea80008000200 */
[----:B------:R-:W3:Y:S04]  /*5b3d0*/  LDSM.16.M88.4 R40, [R69+UR6+0x28080] ;  /* 0x028080064528783b */ /* 0x000ee80008000200 */
[----:B------:R-:W3:Y:S04]  /*5b3e0*/  LDSM.16.M88.4 R44, [R69+UR6+0x29080] ;  /* 0x02908006452c783b */ /* 0x000ee80008000200 */
[----:B------:R-:W4:Y:S04]  /*5b3f0*/  LDSM.16.M88.4 R48, [R69+UR6+0x2a080] ;  /* 0x02a080064530783b */ /* 0x000f280008000200 */
[----:B------:R-:W4:Y:S04]  /*5b400*/  LDSM.16.M88.4 R52, [R69+UR6+0x2b080] ;  /* 0x02b080064534783b */ /* 0x000f280008000200 */
[----:B------:R-:W4:Y:S04]  /*5b410*/  LDSM.16.M88.4 R56, [R69+UR6+0x2c080] ;  /* 0x02c080064538783b */ /* 0x000f280008000200 */
[----:B------:R-:W4:Y:S04]  /*5b420*/  LDSM.16.M88.4 R60, [R69+UR6+0x2d080] ;  /* 0x02d08006453c783b */ /* 0x000f280008000200 */
[----:B------:R-:W4:Y:S04]  /*5b430*/  LDSM.16.M88.4 R64, [R69+UR6+0x2e080] ;  /* 0x02e080064540783b */ /* 0x000f280008000200 */
        /* <DEDUP_REMOVED lines=34> */
[----:B------:R-:W1:Y:S01]  /*5b660*/  LDSM.16.M88.4 R68, [R69+UR6+0x2f080] ;  /* 0x02f080064544783b */ /* 0x000e620008000200 */
[----:B------:R-:W-:Y:S03]  /*5b670*/  HMMA.1688.F32.TF32 R76, R228, R8, R248 ;  /* 0x00000008e44c723c */ /* 0x000fe600000810f8 */
[----:B-1----:R-:W-:Y:S04]  /*5b680*/  STL [R1+0x2cd4], R70 ;  /* 0x002cd44601007387 */ /* 0x002fe80000100800 */
[----:B------:R1:W-:-:S12]  /*5b690*/  STL [R1+0x2cd0], R71 ;  /* 0x002cd04701007387 */ /* 0x0003d80000100800 */
[----:B------:R-:W-:Y:S04]  /*5b6a0*/  STL.64 [R1+0x790], R76 ;  /* 0x0007904c01007387 */ /* 0x000fe80000100a00 */
[----:B------:R-:W-:Y:S04]  /*5b6b0*/  STL.64 [R1+0x798], R78 ;  /* 0x0007984e01007387 */ /* 0x000fe80000100a00 */
[----:B------:R-:W3:Y:S04]  /*5b6c0*/  LDL.LU R248, [R1+0x1360] ;  /* 0x0013600001f87983 */ /* 0x000ee80000300800 */
[----:B------:R-:W3:Y:S04]  /*5b6d0*/  LDL.LU R249, [R1+0x1364] ;  /* 0x0013640001f97983 */ /* 0x000ee80000300800 */
[----:B------:R-:W3:Y:S04]  /*5b6e0*/  LDL.LU R250, [R1+0x1368] ;  /* 0x0013680001fa7983 */ /* 0x000ee80000300800 */
        /* <DEDUP_REMOVED lines=9> */
[----:B------:R-:W-:Y:S02]  /*5b780*/  IMAD.MOV.U32 R43, RZ, RZ, R75 ;  /* 0x000000ffff2b7224 */ /* 0x000fe400078e004b */
[----:B------:R-:W-:Y:S03]  /*5b790*/  HMMA.1688.F32.TF32 R72, R228, R16, R236 ;  /* 0x00000010e448723c */ /* 0x000fe600000810ec */
[----:B------:R1:W-:Y:S04]  /*5b7a0*/  STL [R1+0x2ce4], R43 ;  /* 0x002ce42b01007387 */ /* 0x0003e80000100800 */
[----:B------:R1:W-:Y:S04]  /*5b7b0*/  STL [R1+0x2ce0], R42 ;  /* 0x002ce02a01007387 */ /* 0x0003e80000100800 */
[----:B------:R1:W-:Y:S04]  /*5b7c0*/  STL [R1+0x2cdc], R47 ;  /* 0x002cdc2f01007387 */ /* 0x0003e80000100800 */
[----:B------:R1:W-:Y:S04]  /*5b7d0*/  STL [R1+0x2cd8], R46 ;  /* 0x002cd82e01007387 */ /* 0x0003e80000100800 */
        /* <DEDUP_REMOVED lines=8> */
[----:B--2---:R-:W-:Y:S03]  /*5b860*/  HMMA.1688.F32.TF32 R72, R228, R20, R240 ;  /* 0x00000014e448723c */ /* 0x004fe600000810f0 */
[----:B------:R-:W2:Y:S04]  /*5b870*/  LDL.LU R240, [R1+0x1340] ;  /* 0x0013400001f07983 */ /* 0x000ea80000300800 */
[----:B------:R-:W2:Y:S04]  /*5b880*/  LDL.LU R241, [R1+0x1344] ;  /* 0x0013440001f17983 */ /* 0x000ea80000300800 */
[----:B------:R-:W2:Y:S04]  /*5b890*/  LDL.LU R242, [R1+0x1348] ;  /* 0x0013480001f27983 */ /* 0x000ea80000300800 */
[----:B------:R-:W2:Y:S04]  /*5b8a0*/  LDL.LU R243, [R1+0x134c] ;  /* 0x00134c0001f37983 */ /* 0x000ea80000300800 */
[----:B------:R-:W-:Y:S01]  /*5b8b0*/  IMAD.MOV.U32 R38, RZ, RZ, R72 ;  /* 0x000000ffff267224 */ /* 0x000fe200078e0048 */
[----:B------:R-:W-:Y:S01]  /*5b8c0*/  MOV R34, R74 ;  /* 0x0000004a00227202 */ /* 0x000fe20000000f00 */
[----:B------:R-:W-:-:S02]  /*5b8d0*/  IMAD.MOV.U32 R39, RZ, RZ, R73 ;  /* 0x000000ffff277224 */ /* 0x000fc400078e0049 */
[----:B------:R-:W-:-:S05]  /*5b8e0*/  IMAD.MOV.U32 R35, RZ, RZ, R75 ;  /* 0x000000ffff237224 */ /* 0x000fca00078e004b */
        /* <DEDUP_REMOVED lines=10> */
[----:B------:R3:W-:Y:S04]  /*5b990*/  STL [R1+0x2d14], R59 ;  /* 0x002d143b01007387 */ /* 0x0007e80000100800 */
[----:B------:R1:W-:Y:S04]  /*5b9a0*/  STL [R1+0x2d10], R58 ;  /* 0x002d103a01007387 */ /* 0x0003e80000100800 */
[----:B------:R1:W-:Y:S04]  /*5b9b0*/  STL [R1+0x2d0c], R63 ;  /* 0x002d0c3f01007387 */ /* 0x0003e80000100800 */
[----:B------:R1:W-:Y:S04]  /*5b9c0*/  STL [R1+0x2d08], R62 ;  /* 0x002d083e01007387 */ /* 0x0003e80000100800 */
        /* <DEDUP_REMOVED lines=9> */
[----:B------:R-:W-:-:S02]  /*5ba60*/  IMAD.MOV.U32 R67, RZ, RZ, R75 ;  /* 0x000000ffff437224 */ /* 0x000fc400078e004b */
[----:B------:R-:W-:Y:S02]  /*5ba70*/  IMAD.MOV.U32 R66, RZ, RZ, R74 ;  /* 0x000000ffff427224 */ /* 0x000fe400078e004a */
[----:B-1----:R-:W-:Y:S02]  /*5ba80*/  IMAD.MOV.U32 R71, RZ, RZ, R73 ;  /* 0x000000ffff477224 */ /* 0x002fe400078e0049 */
[----:B------:R-:W-:Y:S01]  /*5ba90*/  IMAD.MOV.U32 R70, RZ, RZ, R72 ;  /* 0x000000ffff467224 */ /* 0x000fe200078e0048 */
        /* <DEDUP_REMOVED lines=22> */
[----:B------:R-:W-:Y:S02]  /*5bc00*/  IMAD.MOV.U32 R42, RZ, RZ, R73 ;  /* 0x000000ffff2a7224 */ /* 0x000fe400078e0049 */
[----:B------:R-:W-:Y:S02]  /*5bc10*/  IMAD.MOV.U32 R47, RZ, RZ, R74 ;  /* 0x000000ffff2f7224 */ /* 0x000fe400078e004a */
[----:B------:R-:W-:Y:S02]  /*5bc20*/  IMAD.MOV.U32 R46, RZ, RZ, R75 ;  /* 0x000000ffff2e7224 */ /* 0x000fe400078e004b */
[----:B---3--:R-:W-:-:S15]  /*5bc30*/  HMMA.1688.F32.TF32 R72, R228, R36, R216 ;  /* 0x00000024e448723c */ /* 0x008fde00000810d8 */
[----:B------:R-:W-:-:S04]  /*5bc40*/  NOP ;  /* 0x0000000000007918 */ /* 0x000fc80000000000 */
[----:B------:R-:W-:Y:S01]  /*5bc50*/  IMAD.MOV.U32 R30, RZ, RZ, R72 ;  /* 0x000000ffff1e7224 */ /* 0x000fe200078e0048 */
[----:B------:R-:W-:Y:S01]  /*5bc60*/  MOV R31, R73 ;  /* 0x00000049001f7202 */ /* 0x000fe20000000f00 */
[----:B------:R-:W-:Y:S02]  /*5bc70*/  IMAD.MOV.U32 R26, RZ, RZ, R74 ;  /* 0x000000ffff1a7224 */ /* 0x000fe400078e004a */
[----:B------:R-:W-:Y:S02]  /*5bc80*/  IMAD.MOV.U32 R27, RZ, RZ, R75 ;  /* 0x000000ffff1b7224 */ /* 0x000fe400078e004b */
[----:B----4-:R-:W-:-:S15]  /*5bc90*/  HMMA.1688.F32.TF32 R72, R228, R40, R220 ;  /* 0x00000028e448723c */ /* 0x010fde00000810dc */
[----:B------:R-:W-:-:S04]  /*5bca0*/  NOP ;  /* 0x0000000000007918 */ /* 0x000fc80000000000 */
[----:B------:R-:W-:Y:S02]  /*5bcb0*/  IMAD.MOV.U32 R51, RZ, RZ, R72 ;  /* 0x000000ffff337224 */ /* 0x000fe400078e0048 */
[----:B------:R-:W-:Y:S02]  /*5bcc0*/  IMAD.MOV.U32 R50, RZ, RZ, R73 ;  /* 0x000000ffff327224 */ /* 0x000fe400078e0049 */
[----:B------:R-:W-:Y:S02]  /*5bcd0*/  IMAD.MOV.U32 R55, RZ, RZ, R74 ;  /* 0x000000ffff377224 */ /* 0x000fe400078e004a */
[----:B------:R-:W-:Y:S02]  /*5bce0*/  IMAD.MOV.U32 R54, RZ, RZ, R75 ;  /* 0x000000ffff367224 */ /* 0x000fe400078e004b */
[----:B------:R-:W-:-:S15]  /*5bcf0*/  HMMA.1688.F32.TF32 R72, R228, R44, R236 ;  /* 0x0000002ce448723c */ /* 0x000fde00000810ec */
[----:B------:R-:W-:-:S04]  /*5bd00*/  NOP ;  /* 0x0000000000007918 */ /* 0x000fc80000000000 */
[----:B------:R-:W-:Y:S02]  /*5bd10*/  IMAD.MOV.U32 R35, RZ, RZ, R72 ;  /* 0x000000ffff237224 */ /* 0x000fe400078e0048 */
[----:B------:R-:W-:Y:S02]  /*5bd20*/  IMAD.MOV.U32 R34, RZ, RZ, R73 ;  /* 0x000000ffff227224 */ /* 0x000fe400078e0049 */
[----:B------:R-:W-:Y:S02]  /*5bd30*/  IMAD.MOV.U32 R39, RZ, RZ, R74 ;  /* 0x000000ffff277224 */ /* 0x000fe400078e004a */
[----:B------:R-:W-:Y:S02]  /*5bd40*/  IMAD.MOV.U32 R38, RZ, RZ, R75 ;  /* 0x000000ffff267224 */ /* 0x000fe400078e004b */
[----:B------:R-:W-:Y:S01]  /*5bd50*/  HMMA.1688.F32.TF32 R72, R228, R48, R248 ;  /* 0x00000030e448723c */ /* 0x000fe200000810f8 */
[----:B------:R3:W-:-:S15]  /*5bd60*/  STL [R1+0x2d34], R46 ;  /* 0x002d342e01007387 */ /* 0x0007de0000100800 */
[----:B------:R-:W-:-:S03]  /*5bd70*/  NOP ;  /* 0x0000000000007918 */ /* 0x000fc60000000000 */
[----:B------:R-:W-:Y:S02]  /*5bd80*/  IMAD.MOV.U32 R59, RZ, RZ, R72 ;  /* 0x000000ffff3b7224 */ /* 0x000fe400078e0048 */
[----:B------:R-:W-:Y:S02]  /*5bd90*/  IMAD.MOV.U32 R58, RZ, RZ, R73 ;  /* 0x000000ffff3a7224 */ /* 0x000fe400078e0049 */
[----:B------:R-:W-:Y:S02]  /*5bda0*/  IMAD.MOV.U32 R63, RZ, RZ, R74 ;  /* 0x000000ffff3f7224 */ /* 0x000fe400078e004a */
[----:B------:R-:W-:Y:S02]  /*5bdb0*/  IMAD.MOV.U32 R62, RZ, RZ, R75 ;  /* 0x000000ffff3e7224 */ /* 0x000fe400078e004b */
[----:B------:R-:W-:Y:S01]  /*5bdc0*/  HMMA.1688.F32.TF32 R72, R228, R52, R244 ;  /* 0x00000034e448723c */ /* 0x000fe200000810f4 */
[----:B------:R4:W-:Y:S04]  /*5bdd0*/  STL [R1+0x2d30], R47 ;  /* 0x002d302f01007387 */ /* 0x0009e80000100800 */
[----:B------:R1:W-:Y:S04]  /*5bde0*/  STL [R1+0x2d2c], R42 ;  /* 0x002d2c2a01007387 */ /* 0x0003e80000100800 */
[----:B------:R1:W-:Y:S04]  /*5bdf0*/  STL [R1+0x2d28], R43 ;  /* 0x002d282b01007387 */ /* 0x0003e80000100800 */
[----:B------:R1:W-:Y:S04]  /*5be00*/  STL [R1+0x2d44], R27 ;  /* 0x002d441b01007387 */ /* 0x0003e80000100800 */
[----:B------:R-:W-:Y:S02]  /*5be10*/  STL [R1+0x2d40], R26 ;  /* 0x002d401a01007387 */ /* 0x000fe40000100800 */
[----:B------:R-:W-:Y:S01]  /*5be20*/  MOV R22, R72 ;  /* 0x0000004800167202 */ /* 0x000fe20000000f00 */
[----:B------:R-:W-:Y:S01]  /*5be30*/  IMAD.MOV.U32 R23, RZ, RZ, R73 ;  /* 0x000000ffff177224 */ /* 0x000fe200078e0049 */
[----:B------:R-:W-:Y:S01]  /*5be40*/  STL [R1+0x2d3c], R31 ;  /* 0x002d3c1f01007387 */ /* 0x000fe20000100800 */
[----:B------:R-:W-:-:S02]  /*5be50*/  IMAD.MOV.U32 R18, RZ, RZ, R74 ;  /* 0x000000ffff127224 */ /* 0x000fc400078e004a */
[----:B------:R-:W-:Y:S01]  /*5be60*/  IMAD.MOV.U32 R19, RZ, RZ, R75 ;  /* 0x000000ffff137224 */ /* 0x000fe200078e004b */
[----:B------:R1:W-:Y:S01]  /*5be70*/  STL [R1+0x2d38], R30 ;  /* 0x002d381e01007387 */ /* 0x0003e20000100800 */
[----:B--2---:R-:W-:Y:S03]  /*5be80*/  HMMA.1688.F32.TF32 R72, R228, R56, R240 ;  /* 0x00000038e448723c */ /* 0x004fe600000810f0 */
        /* <DEDUP_REMOVED lines=48> */
[----:B-1----:R-:W-:-:S02]  /*5c190*/  IMAD.MOV.U32 R67, RZ, RZ, R72 ;  /* 0x000000ffff437224 */ /* 0x002fc400078e0048 */
[----:B------:R-:W-:Y:S02]  /*5c1a0*/  IMAD.MOV.U32 R66, RZ, RZ, R73 ;  /* 0x000000ffff427224 */ /* 0x000fe400078e0049 */
[----:B------:R-:W-:Y:S02]  /*5c1b0*/  IMAD.MOV.U32 R71, RZ, RZ, R74 ;  /* 0x000000ffff477224 */ /* 0x000fe400078e004a */
[----:B------:R-:W-:Y:S02]  /*5c1c0*/  IMAD.MOV.U32 R70, RZ, RZ, R75 ;  /* 0x000000ffff467224 */ /* 0x000fe400078e004b */
[----:B------:R-:W-:Y:S02]  /*5c1d0*/  IMAD.MOV.U32 R5, RZ, RZ, R224 ;  /* 0x000000ffff057224 */ /* 0x000fe400078e00e0 */
[----:B------:R-:W-:Y:S01]  /*5c1e0*/  IMAD.MOV.U32 R4, RZ, RZ, R225 ;  /* 0x000000ffff047224 */ /* 0x000fe200078e00e1 */
[----:B------:R-:W-:Y:S01]  /*5c1f0*/  LDS R224, [R7+UR6+0xc000] ;  /* 0x00c0000607e07984 */ /* 0x000fe20008000800 */
[----:B------:R-:W-:-:S02]  /*5c200*/  IMAD.MOV.U32 R3, RZ, RZ, R226 ;  /* 0x000000ffff037224 */ /* 0x000fc400078e00e2 */
[----:B------:R-:W-:Y:S01]  /*5c210*/  IMAD.MOV.U32 R2, RZ, RZ, R227 ;  /* 0x000000ffff027224 */ /* 0x000fe200078e00e3 */
[----:B------:R-:W-:Y:S04]  /*5c220*/  LDS R226, [R7+UR6+0xd000] ;  /* 0x00d0000607e27984 */ /* 0x000fe80008000800 */
[----:B------:R-:W-:Y:S04]  /*5c230*/  LDS R225, [R211+UR6+0xc000] ;  /* 0x00c00006d3e17984 */ /* 0x000fe80008000800 */
[----:B------:R-:W1:Y:S01]  /*5c240*/  LDS R227, [R211+UR6+0xd000] ;  /* 0x00d00006d3e37984 */ /* 0x000e620008000800 */
[----:B--2---:R-:W-:-:S15]  /*5c250*/  HMMA.1688.F32.TF32 R72, R228, R60, R188 ;  /* 0x0000003ce448723c */ /* 0x004fde00000810bc */
[----:B------:R-:W-:-:S04]  /*5c260*/  NOP ;  /* 0x0000000000007918 */ /* 0x000fc80000000000 */
[----:B---3--:R-:W-:Y:S02]  /*5c270*/  IMAD.MOV.U32 R46, RZ, RZ, R72 ;  /* 0x000000ffff2e7224 */ /* 0x008fe400078e0048 */
[----:B----4-:R-:W-:Y:S02]  /*5c280*/  IMAD.MOV.U32 R47, RZ, RZ, R73 ;  /* 0x000000ffff2f7224 */ /* 0x010fe400078e0049 */
        /* <DEDUP_REMOVED lines=8> */
[----:B------:R-:W-:Y:S01]  /*5c310*/  HMMA.1688.F32.TF32 R72, R228, R68, R196 ;  /* 0x00000044e448723c */ /* 0x000fe200000810c4 */
[----:B------:R-:W-:Y:S04]  /*5c320*/  LDS R228, [R0+UR6+0xc080] ;  /* 0x00c0800600e47984 */ /* 0x000fe80008000800 */
[----:B------:R-:W-:Y:S04]  /*5c330*/  LDS R230, [R0+UR6+0xd080] ;  /* 0x00d0800600e67984 */ /* 0x000fe80008000800 */
[----:B------:R-:W-:Y:S04]  /*5c340*/  LDS R229, [R6+UR6+0xc080] ;  /* 0x00c0800606e57984 */ /* 0x000fe80008000800 */
[----:B------:R-:W2:Y:S06]  /*5c350*/  LDS R231, [R6+UR6+0xd080] ;  /* 0x00d0800606e77984 */ /* 0x000eac0008000800 */
[----:B------:R-:W-:-:S02]  /*5c360*/  IMAD.MOV.U32 R14, RZ, RZ, R72 ;  /* 0x000000ffff0e7224 */ /* 0x000fc400078e0048 */
[----:B------:R-:W-:Y:S02]  /*5c370*/  IMAD.MOV.U32 R232, RZ, RZ, R73 ;  /* 0x000000ffffe87224 */ /* 0x000fe400078e0049 */
[----:B------:R-:W-:Y:S02]  /*5c380*/  IMAD.MOV.U32 R233, RZ, RZ, R74 ;  /* 0x000000ffffe97224 */ /* 0x000fe400078e004a */
[----:B------:R-:W-:Y:S02]  /*5c390*/  IMAD.MOV.U32 R234, RZ, RZ, R75 ;  /* 0x000000ffffea7224 */ /* 0x000fe400078e004b */
[C---:B-1----:R-:W-:Y:S08]  /*5c3a0*/  HMMA.1688.F32.TF32 R72, R224.reuse, R8, R200 ;  /* 0x00000008e048723c */ /* 0x042ff000000810c8 */
[----:B------:R-:W-:Y:S11]  /*5c3b0*/  HMMA.1688.F32.TF32 R76, R224, R12, R204 ;  /* 0x0000000ce04c723c */ /* 0x000ff600000810cc */
[----:B------:R-:W-:-:S02]  /*5c3c0*/  IMAD.MOV.U32 R235, RZ, RZ, R72 ;  /* 0x000000ffffeb7224 */ /* 0x000fc400078e0048 */
[----:B------:R-:W-:Y:S02]  /*5c3d0*/  IMAD.MOV.U32 R15, RZ, RZ, R73 ;  /* 0x000000ffff0f7224 */ /* 0x000fe400078e0049 */
[----:B------:R-:W-:Y:S02]  /*5c3e0*/  IMAD.MOV.U32 R10, RZ, RZ, R74 ;  /* 0x000000ffff0a7224 */ /* 0x000fe400078e004a */
[----:B------:R-:W-:Y:S02]  /*5c3f0*/  IMAD.MOV.U32 R11, RZ, RZ, R75 ;  /* 0x000000ffff0b7224 */ /* 0x000fe400078e004b */
[C---:B------:R-:W-:Y:S08]  /*5c400*/  HMMA.1688.F32.TF32 R72, R224.reuse, R16, R212 ;  /* 0x00000010e048723c */ /* 0x040ff000000810d4 */
[C---:B------:R-:W-:Y:S01]  /*5c410*/  HMMA.1688.F32.TF32 R80, R224.reuse, R20, R216 ;  /* 0x00000014e050723c */ /* 0x040fe200000810d8 */
[----:B------:R-:W-:Y:S04]  /*5c420*/  STL.64 [R1+0x8f0], R76 ;  /* 0x0008f04c01007387 */ /* 0x000fe80000100a00 */
[----:B------:R1:W-:Y:S06]  /*5c430*/  STL.64 [R1+0x8f8], R78 ;  /* 0x0008f84e01007387 */ /* 0x0003ec0000100a00 */
[----:B------:R-:W-:Y:S04]  /*5c440*/  STL.64 [R1+0x910], R72 ;  /* 0x0009104801007387 */ /* 0x000fe80000100a00 */
[----:B------:R3:W-:Y:S01]  /*5c450*/  STL.64 [R1+0x918], R74 ;  /* 0x0009184a01007387 */ /* 0x0007e20000100a00 */
[C---:B-1----:R-:W-:Y:S08]  /*5c460*/  HMMA.1688.F32.TF32 R76, R224.reuse, R24, R220 ;  /* 0x00000018e04c723c */ /* 0x042ff000000810dc */
[C---:B---3--:R-:W-:Y:S01]  /*5c470*/  HMMA.1688.F32.TF32 R72, R224.reuse, R28, R236 ;  /* 0x0000001ce048723c */ /* 0x048fe200000810ec */
[----:B------:R-:W-:Y:S04]  /*5c480*/  STL.64 [R1+0x920], R80 ;  /* 0x0009205001007387 */ /* 0x000fe80000100a00 */
[----:B------:R1:W-:Y:S06]  /*5c490*/  STL.64 [R1+0x928], R82 ;  /* 0x0009285201007387 */ /* 0x0003ec0000100a00 */
        /* <DEDUP_REMOVED lines=8> */
[----:B------:R-:W-:Y:S04]  /*5c520*/  STL.64 [R1+0x958], R82 ;  /* 0x0009585201007387 */ /* 0x000fe80000100a00 */
[----:B------:R-:W3:Y:S04]  /*5c530*/  LDL.LU R248, [R1+0x10e0] ;  /* 0x0010e00001f87983 */ /* 0x000ee80000300800 */
[----:B------:R-:W-:Y:S04]  /*5c540*/  STL.64 [R1+0x960], R76 ;  /* 0x0009604c01007387 */ /* 0x000fe80000100a00 */
[----:B------:R-:W-:Y:S04]  /*5c550*/  STL.64 [R1+0x968], R78 ;  /* 0x0009684e01007387 */ /* 0x000fe80000100a00 */
[----:B------:R1:W-:Y:S04]  /*5c560*/  STL.64 [R1+0x980], R72 ;  /* 0x0009804801007387 */ /* 0x0003e80000100a00 */
[----:B------:R4:W-:Y:S04]  /*5c570*/  STL.64 [R1+0x988], R74 ;  /* 0x0009884a01007387 */ /* 0x0009e80000100a00 */
        /* <DEDUP_REMOVED lines=92> */
[----:B------:R-:W2:-:S15]  /*5cb40*/  LDL.LU R240, [R1+0x10d0] ;  /* 0x0010d00001f07983 */ /* 0x000e9e0000300800 */
[----:B------:R-:W-:Y:S01]  /*5cb50*/  NOP ;  /* 0x0000000000007918 */ /* 0x000fe20000000000 */
[----:B------:R-:W-:Y:S04]  /*5cb60*/  STL.64 [R1+0x990], R104 ;  /* 0x0009906801007387 */ /* 0x000fe80000100a00 */
[----:B------:R-:W-:Y:S04]  /*5cb70*/  STL.64 [R1+0x998], R106 ;  /* 0x0009986a01007387 */ /* 0x000fe80000100a00 */
[----:B------:R-:W2:Y:S04]  /*5cb80*/  LDL.LU R241, [R1+0x10d4] ;  /* 0x0010d40001f17983 */ /* 0x000ea80000300800 */
[----:B------:R-:W2:Y:S04]  /*5cb90*/  LDL.LU R242, [R1+0x10d8] ;  /* 0x0010d80001f27983 */ /* 0x000ea80000300800 */
[----:B------:R-:W2:Y:S01]  /*5cba0*/  LDL.LU R243, [R1+0x10dc] ;  /* 0x0010dc0001f37983 */ /* 0x000ea20000300800 */
[C---:B---3--:R-:W-:Y:S08]  /*5cbb0*/  HMMA.1688.F32.TF32 R100, R224.reuse, R48, R100 ;  /* 0x00000030e064723c */ /* 0x048ff00000081064 */
[C---:B------:R-:W-:Y:S08]  /*5cbc0*/  HMMA.1688.F32.TF32 R96, R224.reuse, R52, R96 ;  /* 0x00000034e060723c */ /* 0x040ff00000081060 */
[C---:B------:R-:W-:Y:S08]  /*5cbd0*/  HMMA.1688.F32.TF32 R92, R224.reuse, R56, R92 ;  /* 0x00000038e05c723c */ /* 0x040ff0000008105c */
[C---:B------:R-:W-:Y:S08]  /*5cbe0*/  HMMA.1688.F32.TF32 R88, R224.reuse, R60, R88 ;  /* 0x0000003ce058723c */ /* 0x040ff00000081058 */
[C---:B------:R-:W-:Y:S08]  /*5cbf0*/  HMMA.1688.F32.TF32 R84, R224.reuse, R64, R84 ;  /* 0x00000040e054723c */ /* 0x040ff00000081054 */
[----:B----4-:R-:W-:Y:S01]  /*5cc00*/  HMMA.1688.F32.TF32 R80, R224, R68, R80 ;  /* 0x00000044e050723c */ /* 0x010fe20000081050 */
        /* <DEDUP_REMOVED lines=17> */
[----:B------:R-:W2:Y:S01]  /*5cd20*/  LDS R227, [R211+UR6+0xd080] ;  /* 0x00d08006d3e37984 */ /* 0x000ea20008000800 */
[C---:B------:R-:W-:Y:S08]  /*5cd30*/  HMMA.1688.F32.TF32 R76, R228.reuse, R16, R176 ;  /* 0x00000010e44c723c */ /* 0x040ff000000810b0 */
[C---:B------:R-:W-:Y:S01]  /*5cd40*/  HMMA.1688.F32.TF32 R72, R228.reuse, R20, R180 ;  /* 0x00000014e448723c */ /* 0x040fe200000810b4 */
        /* <DEDUP_REMOVED lines=37> */
[----:B-1----:R-:W-:Y:S01]  /*5cfa0*/  HMMA.1688.F32.TF32 R72, R228, R68, R244 ;  /* 0x00000044e448723c */ /* 0x002fe200000810f4 */
[----:B------:R-:W-:Y:S04]  /*5cfb0*/  LDS R228, [R0+UR6+0xc100] ;  /* 0x00c1000600e47984 */ /* 0x000fe80008000800 */
[----:B------:R-:W-:Y:S04]  /*5cfc0*/  STL.64 [R1+0xb00], R80 ;  /* 0x000b005001007387 */ /* 0x000fe80000100a00 */
[----:B------:R-:W-:Y:S04]  /*5cfd0*/  STL.64 [R1+0xb08], R82 ;  /* 0x000b085201007387 */ /* 0x000fe80000100a00 */
[----:B------:R-:W-:Y:S04]  /*5cfe0*/  STL.64 [R1+0xb20], R76 ;  /* 0x000b204c01007387 */ /* 0x000fe80000100a00 */
[----:B------:R-:W-:Y:S04]  /*5cff0*/  STL.64 [R1+0xb28], R78 ;  /* 0x000b284e01007387 */ /* 0x000fe80000100a00 */
[----:B------:R-:W-:Y:S04]  /*5d000*/  STL.64 [R1+0xb10], R72 ;  /* 0x000b104801007387 */ /* 0x000fe80000100a00 */
[----:B------:R2:W-:Y:S04]  /*5d010*/  STL.64 [R1+0xb18], R74 ;  /* 0x000b184a01007387 */ /* 0x0005e80000100a00 */
[----:B------:R-:W3:Y:S04]  /*5d020*/  LDL.LU R216, [R1+0xf00] ;  /* 0x000f000001d87983 */ /* 0x000ee80000300800 */
[----:B------:R-:W-:Y:S04]  /*5d030*/  LDS R230, [R0+UR6+0xd100] ;  /* 0x00d1000600e67984 */ /* 0x000fe80008000800 */
[----:B------:R-:W-:Y:S01]  /*5d040*/  LDS R229, [R6+UR6+0xc100] ;  /* 0x00c1000606e57984 */ /* 0x000fe20008000800 */
[----:B--2---:R-:W-:Y:S03]  /*5d050*/  HMMA.1688.F32.TF32 R72, R224, R8, R240 ;  /* 0x00000008e048723c */ /* 0x004fe600000810f0 */
[----:B------:R-:W1:-:S15]  /*5d060*/  LDS R231, [R6+UR6+0xd100] ;  /* 0x00d1000606e77984 */ /* 0x000e5e0008000800 */
[----:B------:R-:W-:Y:S01]  /*5d070*/  NOP ;  /* 0x0000000000007918 */ /* 0x000fe20000000000 */
        /* <DEDUP_REMOVED lines=93> */
[----:B--2---:R-:W1:Y:S04]  /*5d650*/  LDL.LU R72, [R1+0xfb0] ;  /* 0x000fb00001487983 */ /* 0x004e680000300800 */
[----:B------:R-:W1:Y:S04]  /*5d660*/  LDL.LU R73, [R1+0xfb4] ;  /* 0x000fb40001497983 */ /* 0x000e680000300800 */
[----:B----4-:R-:W1:Y:S04]  /*5d670*/  LDL.LU R74, [R1+0xfb8] ;  /* 0x000fb800014a7983 */ /* 0x010e680000300800 */
[----:B------:R-:W1:Y:S04]  /*5d680*/  LDL.LU R75, [R1+0xfbc] ;  /* 0x000fbc00014b7983 */ /* 0x000e680000300800 */
        /* <DEDUP_REMOVED lines=22> */
[----:B---3--:R-:W3:Y:S04]  /*5d7f0*/  LDL.LU.64 R118, [R1+0x3038] ;  /* 0x0030380001767983 */ /* 0x008ee80000300a00 */
        /* <DEDUP_REMOVED lines=16> */
[----:B------:R-:W3:Y:S01]  /*5d900*/  LDL.LU.64 R244, [R1+0x2ff0] ;  /* 0x002ff00001f47983 */ /* 0x000ee20000300a00 */
[C---:B------:R-:W-:Y:S08]  /*5d910*/  HMMA.1688.F32.TF32 R240, R224.reuse, R32, R240 ;  /* 0x00000020e0f0723c */ /* 0x040ff000000810f0 */
[C---:B------:R-:W-:Y:S08]  /*5d920*/  HMMA.1688.F32.TF32 R108, R224.reuse, R36, R108 ;  /* 0x00000024e06c723c */ /* 0x040ff0000008106c */
[C---:B------:R-:W-:Y:S08]  /*5d930*/  HMMA.1688.F32.TF32 R104, R224.reuse, R40, R104 ;  /* 0x00000028e068723c */ /* 0x040ff00000081068 */
[C---:B------:R-:W-:Y:S08]  /*5d940*/  HMMA.1688.F32.TF32 R100, R224.reuse, R44, R100 ;  /* 0x0000002ce064723c */ /* 0x040ff00000081064 */
[C---:B------:R-:W-:Y:S01]  /*5d950*/  HMMA.1688.F32.TF32 R96, R224.reuse, R48, R96 ;  /* 0x00000030e060723c */ /* 0x040fe20000081060 */
[----:B------:R-:W-:Y:S07]  /*5d960*/  STL.64 [R1+0xb90], R240 ;  /* 0x000b90f001007387 */ /* 0x000fee0000100a00 */
[C---:B------:R-:W-:Y:S01]  /*5d970*/  HMMA.1688.F32.TF32 R92, R224.reuse, R52, R92 ;  /* 0x00000034e05c723c */ /* 0x040fe2000008105c */
[----:B------:R1:W-:Y:S07]  /*5d980*/  STL.64 [R1+0xb98], R242 ;  /* 0x000b98f201007387 */ /* 0x0003ee0000100a00 */
[----:B------:R-:W-:Y:S01]  /*5d990*/  HMMA.1688.F32.TF32 R76, R224, R68, R76 ;  /* 0x00000044e04c723c */ /* 0x000fe2000008104c */
[----:B------:R-:W-:Y:S04]  /*5d9a0*/  LDS R224, [R7+UR6+0xc100] ;  /* 0x00c1000607e07984 */ /* 0x000fe80008000800 */
[----:B-1----:R-:W3:Y:S04]  /*5d9b0*/  LDL.LU.64 R242, [R1+0x2fe8] ;  /* 0x002fe80001f27983 */ /* 0x002ee80000300a00 */
[----:B------:R-:W3:Y:S04]  /*5d9c0*/  LDL.LU.64 R240, [R1+0x2fe0] ;  /* 0x002fe00001f07983 */ /* 0x000ee80000300a00 */
        /* <DEDUP_REMOVED lines=23> */
[C---:B------:R-:W-:Y:S03]  /*5db40*/  HMMA.1688.F32.TF32 R72, R228.reuse, R16, R180 ;  /* 0x00000010e448723c */ /* 0x040fe600000810b4 */
[----:B------:R-:W-:Y:S04]  /*5db50*/  STL.64 [R1+0x11f0], R80 ;  /* 0x0011f05001007387 */ /* 0x000fe80000100a00 */
[----:B------:R2:W-:Y:S04]  /*5db60*/  STL.64 [R1+0x11f8], R82 ;  /* 0x0011f85201007387 */ /* 0x0005e80000100a00 */
[----:B------:R-:W-:Y:S04]  /*5db70*/  STL.64 [R1+0x11e0], R76 ;  /* 0x0011e04c01007387 */ /* 0x000fe80000100a00 */
[----:B------:R4:W-:Y:S01]  /*5db80*/  STL.64 [R1+0x11e8], R78 ;  /* 0x0011e84e01007387 */ /* 0x0009e20000100a00 */
[C---:B--2---:R-:W-:Y:S03]  /*5db90*/  HMMA.1688.F32.TF32 R80, R228.reuse, R20, R184 ;  /* 0x00000014e450723c */ /* 0x044fe600000810b8 */
[----:B------:R-:W-:Y:S04]  /*5dba0*/  STL.64 [R1+0x11d0], R72 ;  /* 0x0011d04801007387 */ /* 0x000fe80000100a00 */
[----:B------:R2:W-:Y:S01]  /*5dbb0*/  STL.64 [R1+0x11d8], R74 ;  /* 0x0011d84a01007387 */ /* 0x0005e20000100a00 */
[C---:B----4-:R-:W-:Y:S08]  /*5dbc0*/  HMMA.1688.F32.TF32 R76, R228.reuse, R24, R188 ;  /* 0x00000018e44c723c */ /* 0x050ff000000810bc */
        /* <DEDUP_REMOVED lines=18> */
[----:B--2---:R-:W-:Y:S03]  /*5dcf0*/  HMMA.1688.F32.TF32 R72, R228, R52, R220 ;  /* 0x00000034e448723c */ /* 0x004fe600000810dc */
[----:B------:R-:W-:Y:S04]  /*5dd00*/  STL.64 [R1+0x1160], R80 ;  /* 0x0011605001007387 */ /* 0x000fe80000100a00 */
[----:B------:R-:W-:Y:S04]  /*5dd10*/  STL.64 [R1+0x1168], R82 ;  /* 0x0011685201007387 */ /* 0x000fe80000100a00 */
[----:B------:R-:W2:Y:S04]  /*5dd20*/  LDL.LU R204, [R1] ;  /* 0x0000000001cc7983 */ /* 0x000ea80000300800 */
        /* <DEDUP_REMOVED lines=27> */
[----:B----4-:R-:W4:Y:S04]  /*5dee0*/  LDL.LU R72, [R1+0x450] ;  /* 0x0004500001487983 */ /* 0x010f280000300800 */
[----:B------:R-:W4:Y:S04]  /*5def0*/  LDL.LU R73, [R1+0x454] ;  /* 0x0004540001497983 */ /* 0x000f280000300800 */
[----:B-1----:R-:W4:Y:S04]  /*5df00*/  LDL.LU R74, [R1+0x458] ;  /* 0x00045800014a7983 */ /* 0x002f280000300800 */
        /* <DEDUP_REMOVED lines=41> */
[----:B---3--:R-:W-:-:S02]  /*5e1a0*/  IMAD.MOV.U32 R216, RZ, RZ, R244 ;  /* 0x000000ffffd87224 */ /* 0x008fc400078e00f4 */
[----:B------:R-:W-:Y:S01]  /*5e1b0*/  IMAD.MOV.U32 R217, RZ, RZ, R245 ;  /* 0x000000ffffd97224 */ /* 0x000fe200078e00f5 */
[----:B------:R-:W3:Y:S01]  /*5e1c0*/  LDL.LU R244, [R1+0x2fdc] ;  /* 0x002fdc0001f47983 */ /* 0x000ee20000300800 */
[----:B------:R-:W-:Y:S02]  /*5e1d0*/  IMAD.MOV.U32 R218, RZ, RZ, R246 ;  /* 0x000000ffffda7224 */ /* 0x000fe400078e00f6 */
[----:B------:R-:W-:Y:S01]  /*5e1e0*/  IMAD.MOV.U32 R219, RZ, RZ, R247 ;  /* 0x000000ffffdb7224 */ /* 0x000fe200078e00f7 */
[----:B------:R-:W3:Y:S04]  /*5e1f0*/  LDL.LU R245, [R1+0x2fd8] ;  /* 0x002fd80001f57983 */ /* 0x000ee80000300800 */
[----:B------:R-:W3:Y:S04]  /*5e200*/  LDL.LU R246, [R1+0x2fd4] ;  /* 0x002fd40001f67983 */ /* 0x000ee80000300800 */
[----:B------:R-:W3:Y:S01]  /*5e210*/  LDL.LU R247, [R1+0x2fd0] ;  /* 0x002fd00001f77983 */ /* 0x000ee20000300800 */
[----:B------:R-:W-:-:S03]  /*5e220*/  IMAD.MOV.U32 R220, RZ, RZ, R248 ;  /* 0x000000ffffdc7224 */ /* 0x000fc600078e00f8 */
[----:B------:R-:W3:Y:S01]  /*5e230*/  LDL.LU R212, [R1+0x100] ;  /* 0x0001000001d47983 */ /* 0x000ee20000300800 */
[----:B------:R-:W-:-:S03]  /*5e240*/  IMAD.MOV.U32 R221, RZ, RZ, R249 ;  /* 0x000000ffffdd7224 */ /* 0x000fc600078e00f9 */
[----:B------:R-:W3:Y:S01]  /*5e250*/  LDL.LU R213, [R1+0x104] ;  /* 0x0001040001d57983 */ /* 0x000ee20000300800 */
[----:B------:R-:W-:-:S03]  /*5e260*/  MOV R222, R250 ;  /* 0x000000fa00de7202 */ /* 0x000fc60000000f00 */
[----:B------:R-:W3:Y:S01]  /*5e270*/  LDL.LU R214, [R1+0x108] ;  /* 0x0001080001d67983 */ /* 0x000ee20000300800 */
[----:B------:R-:W-:-:S03]  /*5e280*/  IMAD.MOV.U32 R223, RZ, RZ, R251 ;  /* 0x000000ffffdf7224 */ /* 0x000fc600078e00fb */
[----:B------:R-:W3:Y:S04]  /*5e290*/  LDL.LU R215, [R1+0x10c] ;  /* 0x00010c0001d77983 */ /* 0x000ee80000300800 */
[----:B------:R-:W3:Y:S04]  /*5e2a0*/  LDL.LU R248, [R1+0x2fcc] ;  /* 0x002fcc0001f87983 */ /* 0x000ee80000300800 */
[----:B------:R-:W3:Y:S04]  /*5e2b0*/  LDL.LU R249, [R1+0x2fc8] ;  /* 0x002fc80001f97983 */ /* 0x000ee80000300800 */
[----:B------:R-:W3:Y:S04]  /*5e2c0*/  LDL.LU R250, [R1+0x2fc4] ;  /* 0x002fc40001fa7983 */ /* 0x000ee80000300800 */
[----:B------:R-:W3:Y:S01]  /*5e2d0*/  LDL.LU R251, [R1+0x2fc0] ;  /* 0x002fc00001fb7983 */ /* 0x000ee20000300800 */
[C---:B--2---:R-:W-:Y:S08]  /*5e2e0*/  HMMA.1688.F32.TF32 R92, R228.reuse, R68, R92 ;  /* 0x00000044e45c723c */ /* 0x044ff0000008105c */
[C---:B----4-:R-:W-:Y:S08]  /*5e2f0*/  HMMA.1688.F32.TF32 R100, R228.reuse, R60, R100 ;  /* 0x0000003ce464723c */ /* 0x050ff00000081064 */
[C---:B------:R-:W-:Y:S08]  /*5e300*/  HMMA.1688.F32.TF32 R104, R228.reuse, R56, R104 ;  /* 0x00000038e468723c */ /* 0x040ff00000081068 */
        /* <DEDUP_REMOVED lines=50> */
[C---:B---3--:R-:W-:Y:S03]  /*5e630*/  HMMA.1688.F32.TF32 R80, R224.reuse, R60, R248 ;  /* 0x0000003ce050723c */ /* 0x048fe600000810f8 */
[----:B------:R-:W-:Y:S04]  /*5e640*/  STL.64 [R1+0x1040], R72 ;  /* 0x0010404801007387 */ /* 0x000fe80000100a00 */
[----:B------:R3:W-:Y:S01]  /*5e650*/  STL.64 [R1+0x1048], R74 ;  /* 0x0010484a01007387 */ /* 0x0007e20000100a00 */
[C---:B--2---:R-:W-:Y:S08]  /*5e660*/  HMMA.1688.F32.TF32 R76, R224.reuse, R64, R244 ;  /* 0x00000040e04c723c */ /* 0x044ff000000810f4 */
[----:B---3--:R-:W-:Y:S01]  /*5e670*/  HMMA.1688.F32.TF32 R72, R224, R68, R240 ;  /* 0x00000044e048723c */ /* 0x008fe200000810f0 */
[----:B------:R-:W-:Y:S04]  /*5e680*/  LDS R225, [R211+UR6+0xc180] ;  /* 0x00c18006d3e17984 */ /* 0x000fe80008000800 */
[----:B------:R-:W-:Y:S04]  /*5e690*/  STL.64 [R1+0x1030], R80 ;  /* 0x0010305001007387 */ /* 0x000fe80000100a00 */
[----:B------:R1:W-:Y:S04]  /*5e6a0*/  STL.64 [R1+0x1038], R82 ;  /* 0x0010385201007387 */ /* 0x0003e80000100a00 */
[----:B------:R-:W-:Y:S04]  /*5e6b0*/  STL.64 [R1+0x1020], R76 ;  /* 0x0010204c01007387 */ /* 0x000fe80000100a00 */
[----:B------:R2:W-:Y:S01]  /*5e6c0*/  STL.64 [R1+0x1028], R78 ;  /* 0x0010284e01007387 */ /* 0x0005e20000100a00 */
[C---:B-1----:R-:W-:Y:S03]  /*5e6d0*/  HMMA.1688.F32.TF32 R80, R228.reuse, R8, R212 ;  /* 0x00000008e450723c */ /* 0x042fe600000810d4 */
[----:B------:R-:W-:Y:S04]  /*5e6e0*/  STL.64 [R1+0x610], R72 ;  /* 0x0006104801007387 */ /* 0x000fe80000100a00 */
[----:B------:R1:W-:Y:S01]  /*5e6f0*/  STL.64 [R1+0x618], R74 ;  /* 0x0006184a01007387 */ /* 0x0003e20000100a00 */
[C---:B--2---:R-:W-:Y:S03]  /*5e700*/  HMMA.1688.F32.TF32 R76, R228.reuse, R12, R216 ;  /* 0x0000000ce44c723c */ /* 0x044fe600000810d8 */
[----:B------:R2:W-:Y:S04]  /*5e710*/  LDS R227, [R211+UR6+0xd180] ;  /* 0x00d18006d3e37984 */ /* 0x0005e80008000800 */
[----:B------:R-:W-:Y:S01]  /*5e720*/  LDS R224, [R7+UR6+0xc180] ;  /* 0x00c1800607e07984 */ /* 0x000fe20008000800 */
[----:B-1----:R-:W-:Y:S03]  /*5e730*/  HMMA.1688.F32.TF32 R72, R228, R16, R220 ;  /* 0x00000010e448723c */ /* 0x002fe600000810dc */
[----:B------:R-:W1:Y:S01]  /*5e740*/  LDS R226, [R7+UR6+0xd180] ;  /* 0x00d1800607e27984 */ /* 0x000e620008000800 */
[----:B------:R-:W-:-:S03]  /*5e750*/  IMAD.MOV.U32 R212, RZ, RZ, R236 ;  /* 0x000000ffffd47224 */ /* 0x000fc600078e00ec */
[----:B------:R-:W-:Y:S04]  /*5e760*/  STL.64 [R1+0x1010], R80 ;  /* 0x0010105001007387 */ /* 0x000fe80000100a00 */
[----:B------:R-:W-:Y:S04]  /*5e770*/  STL.64 [R1+0x1018], R82 ;  /* 0x0010185201007387 */ /* 0x000fe80000100a00 */
[----:B------:R-:W-:Y:S01]  /*5e780*/  STL.64 [R1+0x1000], R76 ;  /* 0x0010004c01007387 */ /* 0x000fe20000100a00 */
[----:B------:R-:W-:-:S03]  /*5e790*/  IMAD.MOV.U32 R213, RZ, RZ, R238 ;  /* 0x000000ffffd57224 */ /* 0x000fc600078e00ee */
[----:B------:R-:W-:Y:S01]  /*5e7a0*/  STL.64 [R1+0x1008], R78 ;  /* 0x0010084e01007387 */ /* 0x000fe20000100a00 */
[----:B------:R-:W-:-:S03]  /*5e7b0*/  IMAD.MOV.U32 R214, RZ, RZ, R239 ;  /* 0x000000ffffd67224 */ /* 0x000fc600078e00ef */
[----:B------:R-:W3:Y:S01]  /*5e7c0*/  LDL.LU R236, [R1+0x2fbc] ;  /* 0x002fbc0001ec7983 */ /* 0x000ee20000300800 */
[----:B------:R-:W-:-:S03]  /*5e7d0*/  IMAD.MOV.U32 R215, RZ, RZ, R237 ;  /* 0x000000ffffd77224 */ /* 0x000fc600078e00ed */
[----:B------:R-:W-:Y:S04]  /*5e7e0*/  STL.64 [R1+0xff0], R72 ;  /* 0x000ff04801007387 */ /* 0x000fe80000100a00 */
[----:B------:R4:W-:Y:S04]  /*5e7f0*/  STL.64 [R1+0xff8], R74 ;  /* 0x000ff84a01007387 */ /* 0x0009e80000100a00 */
[----:B------:R-:W3:Y:S04]  /*5e800*/  LDL.LU R238, [R1+0x2fb8] ;  /* 0x002fb80001ee7983 */ /* 0x000ee80000300800 */
[----:B------:R-:W3:Y:S04]  /*5e810*/  LDL.LU R239, [R1+0x2fb4] ;  /* 0x002fb40001ef7983 */ /* 0x000ee80000300800 */
[----:B------:R-:W4:Y:S04]  /*5e820*/  LDL.LU R237, [R1+0x2fb0] ;  /* 0x002fb00001ed7983 */ /* 0x000f280000300800 */
[----:B------:R-:W4:Y:S04]  /*5e830*/  LDL.LU R208, [R1+0x150] ;  /* 0x0001500001d07983 */ /* 0x000f280000300800 */
[----:B------:R-:W4:Y:S04]  /*5e840*/  LDL.LU R209, [R1+0x154] ;  /* 0x0001540001d17983 */ /* 0x000f280000300800 */
[----:B------:R-:W4:Y:S04]  /*5e850*/  LDL.LU R210, [R1+0x158] ;  /* 0x0001580001d27983 */ /* 0x000f280000300800 */
[----:B--2---:R-:W2:Y:S01]  /*5e860*/  LDL.LU R211, [R1+0x15c] ;  /* 0x00015c0001d37983 */ /* 0x004ea20000300800 */
[----:B---3--:R-:W-:-:S03]  /*5e870*/  IMAD.MOV.U32 R204, RZ, RZ, R239 ;  /* 0x000000ffffcc7224 */ /* 0x008fc600078e00ef */
[----:B------:R-:W3:Y:S01]  /*5e880*/  LDL.LU R239, [R1+0x2fac] ;  /* 0x002fac0001ef7983 */ /* 0x000ee20000300800 */
[----:B----4-:R-:W-:-:S03]  /*5e890*/  IMAD.MOV.U32 R205, RZ, RZ, R237 ;  /* 0x000000ffffcd7224 */ /* 0x010fc600078e00ed */
[----:B------:R-:W4:Y:S01]  /*5e8a0*/  LDL.LU R237, [R1+0x2fa8] ;  /* 0x002fa80001ed7983 */ /* 0x000f220000300800 */
[----:B------:R-:W-:Y:S02]  /*5e8b0*/  IMAD.MOV.U32 R206, RZ, RZ, R238 ;  /* 0x000000ffffce7224 */ /* 0x000fe400078e00ee */
[----:B------:R-:W-:Y:S01]  /*5e8c0*/  IMAD.MOV.U32 R207, RZ, RZ, R236 ;  /* 0x000000ffffcf7224 */ /* 0x000fe200078e00ec */
[----:B------:R-:W2:Y:S04]  /*5e8d0*/  LDL.LU R238, [R1+0x2fa4] ;  /* 0x002fa40001ee7983 */ /* 0x000ea80000300800 */
[----:B------:R-:W2:Y:S04]  /*5e8e0*/  LDL.LU R236, [R1+0x2fa0] ;  /* 0x002fa00001ec7983 */ /* 0x000ea80000300800 */
[----:B------:R-:W2:Y:S04]  /*5e8f0*/  LDL.LU R196, [R1+0x180] ;  /* 0x0001800001c47983 */ /* 0x000ea80000300800 */
[----:B------:R-:W2:Y:S01]  /*5e900*/  LDL.LU R197, [R1+0x184] ;  /* 0x0001840001c57983 */ /* 0x000ea20000300800 */
[----:B---3--:R-:W-:-:S03]  /*5e910*/  IMAD.MOV.U32 R198, RZ, RZ, R239 ;  /* 0x000000ffffc67224 */ /* 0x008fc600078e00ef */
[----:B------:R-:W3:Y:S01]  /*5e920*/  LDL.LU R239, [R1+0x2f9c] ;  /* 0x002f9c0001ef7983 */ /* 0x000ee20000300800 */
[----:B----4-:R-:W-:-:S03]  /*5e930*/  IMAD.MOV.U32 R199, RZ, RZ, R237 ;  /* 0x000000ffffc77224 */ /* 0x010fc600078e00ed */
[----:B------:R-:W4:Y:S01]  /*5e940*/  LDL.LU R237, [R1+0x2f98] ;  /* 0x002f980001ed7983 */ /* 0x000f220000300800 */
[----:B--2---:R-:W-:-:S03]  /*5e950*/  IMAD.MOV.U32 R195, RZ, RZ, R238 ;  /* 0x000000ffffc37224 */ /* 0x004fc600078e00ee */
[----:B------:R-:W2:Y:S01]  /*5e960*/  LDL.LU R192, [R1+0x1a0] ;  /* 0x0001a00001c07983 */ /* 0x000ea20000300800 */
[----:B------:R-:W-:-:S03]  /*5e970*/  IMAD.MOV.U32 R194, RZ, RZ, R236 ;  /* 0x000000ffffc27224 */ /* 0x000fc600078e00ec */
[----:B------:R-:W2:Y:S04]  /*5e980*/  LDL.LU R193, [R1+0x1a4] ;  /* 0x0001a40001c17983 */ /* 0x000ea80000300800 */
[----:B------:R-:W2:Y:S04]  /*5e990*/  LDL.LU R236, [R1+0x2f94] ;  /* 0x002f940001ec7983 */ /* 0x000ea80000300800 */
[----:B------:R-:W2:Y:S01]  /*5e9a0*/  LDL.LU R238, [R1+0x2f90] ;  /* 0x002f900001ee7983 */ /* 0x000ea20000300800 */
[----:B---3--:R-:W-:-:S03]  /*5e9b0*/  IMAD.MOV.U32 R188, RZ, RZ, R239 ;  /* 0x000000ffffbc7224 */ /* 0x008fc600078e00ef */
[----:B------:R-:W3:Y:S01]  /*5e9c0*/  LDL.LU R239, [R1+0x2f8c] ;  /* 0x002f8c0001ef7983 */ /* 0x000ee20000300800 */
[----:B----4-:R-:W-:-:S03]  /*5e9d0*/  MOV R189, R237 ;  /* 0x000000ed00bd7202 */ /* 0x010fc60000000f00 */
[----:B------:R-:W4:Y:S04]  /*5e9e0*/  LDL.LU R237, [R1+0x2f88] ;  /* 0x002f880001ed7983 */ /* 0x000f280000300800 */
[----:B------:R-:W4:Y:S04]  /*5e9f0*/  LDL.LU R190, [R1+0x1b8] ;  /* 0x0001b80001be7983 */ /* 0x000f280000300800 */
[----:B------:R-:W4:Y:S01]  /*5ea00*/  LDL.LU R191, [R1+0x1bc] ;  /* 0x0001bc0001bf7983 */ /* 0x000f220000300800 */
[----:B--2---:R-:W-:-:S03]  /*5ea10*/  IMAD.MOV.U32 R180, RZ, RZ, R236 ;  /* 0x000000ffffb47224 */ /* 0x004fc600078e00ec */
[----:B------:R-:W2:Y:S01]  /*5ea20*/  LDL.LU R236, [R1+0x2f84] ;  /* 0x002f840001ec7983 */ /* 0x000ea20000300800 */
[----:B------:R-:W-:-:S03]  /*5ea30*/  IMAD.MOV.U32 R181, RZ, RZ, R238 ;  /* 0x000000ffffb57224 */ /* 0x000fc600078e00ee */
[----:B------:R-:W2:Y:S01]  /*5ea40*/  LDL.LU R238, [R1+0x2f80] ;  /* 0x002f800001ee7983 */ /* 0x000ea20000300800 */
[----:B---3--:R-:W-:-:S03]  /*5ea50*/  IMAD.MOV.U32 R182, RZ, RZ, R239 ;  /* 0x000000ffffb67224 */ /* 0x008fc600078e00ef */
[----:B------:R-:W3:Y:S01]  /*5ea60*/  LDL.LU R239, [R1+0x2f7c] ;  /* 0x002f7c0001ef7983 */ /* 0x000ee20000300800 */
[----:B----4-:R-:W-:-:S03]  /*5ea70*/  IMAD.MOV.U32 R183, RZ, RZ, R237 ;  /* 0x000000ffffb77224 */ /* 0x010fc600078e00ed */
        /* <DEDUP_REMOVED lines=13> */
[----:B--2---:R-:W-:-:S03]  /*5eb50*/  IMAD.MOV.U32 R75, RZ, RZ, R236 ;  /* 0x000000ffff4b7224 */ /* 0x004fc600078e00ec */
[----:B------:R-:W2:Y:S04]  /*5eb60*/  LDL.LU R240, [R1+0x40] ;  /* 0x0000400001f07983 */ /* 0x000ea80000300800 */
[----:B------:R-:W2:Y:S01]  /*5eb70*/  LDL.LU R241, [R1+0x44] ;  /* 0x0000440001f17983 */ /* 0x000ea20000300800 */
[----:B------:R-:W-:-:S03]  /*5eb80*/  IMAD.MOV.U32 R73, RZ, RZ, R238 ;  /* 0x000000ffff497224 */ /* 0x000fc600078e00ee */
[----:B------:R-:W2:Y:S04]  /*5eb90*/  LDL.LU R242, [R1+0x48] ;  /* 0x0000480001f27983 */ /* 0x000ea80000300800 */
[----:B------:R-:W2:Y:S04]  /*5eba0*/  LDL.LU R243, [R1+0x4c] ;  /* 0x00004c0001f37983 */ /* 0x000ea80000300800 */
[----:B------:R-:W2:Y:S01]  /*5ebb0*/  LDL.LU R236, [R1+0x50] ;  /* 0x0000500001ec7983 */ /* 0x000ea20000300800 */
[----:B---3--:R-:W-:Y:S02]  /*5ebc0*/  IMAD.MOV.U32 R72, RZ, RZ, R239 ;  /* 0x000000ffff487224 */ /* 0x008fe400078e00ef */
[----:B----4-:R-:W-:-:S02]  /*5ebd0*/  IMAD.MOV.U32 R74, RZ, RZ, R237 ;  /* 0x000000ffff4a7224 */ /* 0x010fc400078e00ed */
        /* <DEDUP_REMOVED lines=95> */
[----:B------:R-:W-:-:S15]  /*5f1d0*/  HMMA.1688.F32.TF32 R240, R228, R52, R240 ;  /* 0x00000034e4f0723c */ /* 0x000fde00000810f0 */
[----:B------:R-:W-:-:S04]  /*5f1e0*/  NOP ;  /* 0x0000000000007918 */ /* 0x000fc80000000000 */
[----:B------:R-:W-:Y:S04]  /*5f1f0*/  STL.64 [R1+0xf60], R240 ;  /* 0x000f60f001007387 */ /* 0x000fe80000100a00 */
[----:B------:R1:W-:Y:S02]  /*5f200*/  STL.64 [R1+0xf68], R242 ;  /* 0x000f68f201007387 */ /* 0x0003e40000100a00 */
[C---:B-1----:R-:W-:Y:S08]  /*5f210*/  HMMA.1688.F32.TF32 R240, R228.reuse, R56, R244 ;  /* 0x00000038e4f0723c */ /* 0x042ff000000810f4 */
[C---:B------:R-:W-:Y:S11]  /*5f220*/  HMMA.1688.F32.TF32 R244, R228.reuse, R60, R248 ;  /* 0x0000003ce4f4723c */ /* 0x040ff600000810f8 */
[----:B------:R-:W-:Y:S04]  /*5f230*/  STL.64 [R1+0xf50], R240 ;  /* 0x000f50f001007387 */ /* 0x000fe80000100a00 */
[----:B------:R1:W-:Y:S02]  /*5f240*/  STL.64 [R1+0xf58], R242 ;  /* 0x000f58f201007387 */ /* 0x0003e40000100a00 */
[----:B-1----:R-:W-:Y:S02]  /*5f250*/  HMMA.1688.F32.TF32 R240, R228, R64, R84 ;  /* 0x00000040e4f0723c */ /* 0x002fe40000081054 */
[----:B------:R-:W-:Y:S04]  /*5f260*/  STL.64 [R1+0xf40], R244 ;  /* 0x000f40f401007387 */ /* 0x000fe80000100a00 */
[----:B------:R-:W-:-:S13]  /*5f270*/  STL.64 [R1+0xf48], R246 ;  /* 0x000f48f601007387 */ /* 0x000fda0000100a00 */
[----:B------:R1:W-:Y:S04]  /*5f280*/  STL.64 [R1+0xf30], R240 ;  /* 0x000f30f001007387 */ /* 0x0003e80000100a00 */
[----:B------:R1:W-:Y:S01]  /*5f290*/  STL.64 [R1+0xf38], R242 ;  /* 0x000f38f201007387 */ /* 0x0003e20000100a00 */
[----:B--2---:R-:W-:Y:S01]  /*5f2a0*/  HMMA.1688.F32.TF32 R84, R228, R68, R236 ;  /* 0x00000044e454723c */ /* 0x004fe200000810ec */
[----:B-1----:R-:W-:Y:S02]  /*5f2b0*/  IMAD.MOV.U32 R240, RZ, RZ, R222 ;  /* 0x000000fffff07224 */ /* 0x002fe400078e00de */
[----:B------:R-:W-:Y:S01]  /*5f2c0*/  LDS R228, [R0+UR6+0xc200] ;  /* 0x00c2000600e47984 */ /* 0x000fe20008000800 */
[----:B------:R-:W-:Y:S02]  /*5f2d0*/  IMAD.MOV.U32 R241, RZ, RZ, R220 ;  /* 0x000000fffff17224 */ /* 0x000fe400078e00dc */
[----:B------:R-:W-:Y:S01]  /*5f2e0*/  IMAD.MOV.U32 R242, RZ, RZ, R221 ;  /* 0x000000fffff27224 */ /* 0x000fe200078e00dd */
[----:B------:R-:W-:Y:S01]  /*5f2f0*/  LDS R230, [R0+UR6+0xd200] ;  /* 0x00d2000600e67984 */ /* 0x000fe20008000800 */
[----:B------:R-:W-:Y:S01]  /*5f300*/  HMMA.1688.F32.TF32 R236, R224, R8, R80 ;  /* 0x00000008e0ec723c */ /* 0x000fe20000081050 */
[----:B------:R-:W-:-:S02]  /*5f310*/  IMAD.MOV.U32 R243, RZ, RZ, R223 ;  /* 0x000000fffff37224 */ /* 0x000fc400078e00df */
[----:B------:R-:W-:Y:S04]  /*5f320*/  LDS R229, [R6+UR6+0xc200] ;  /* 0x00c2000606e57984 */ /* 0x000fe80008000800 */
[----:B------:R-:W1:Y:S04]  /*5f330*/  LDS R231, [R6+UR6+0xd200] ;  /* 0x00d2000606e77984 */ /* 0x000e680008000800 */
[----:B------:R-:W-:Y:S01]  /*5f340*/  STL.64 [R1+0xc30], R84 ;  /* 0x000c305401007387 */ /* 0x000fe20000100a00 */
[C---:B------:R-:W-:Y:S03]  /*5f350*/  HMMA.1688.F32.TF32 R80, R224.reuse, R16, R72 ;  /* 0x00000010e050723c */ /* 0x040fe60000081048 */
[----:B------:R2:W-:Y:S05]  /*5f360*/  STL.64 [R1+0xc38], R86 ;  /* 0x000c385601007387 */ /* 0x0005ea0000100a00 */
[C---:B------:R-:W-:Y:S08]  /*5f370*/  HMMA.1688.F32.TF32 R72, R224.reuse, R24, R180 ;  /* 0x00000018e048723c */ /* 0x040ff000000810b4 */
[C---:B--2---:R-:W-:Y:S08]  /*5f380*/  HMMA.1688.F32.TF32 R84, R224.reuse, R12, R76 ;  /* 0x0000000ce054723c */ /* 0x044ff0000008104c */
[C---:B------:R-:W-:Y:S01]  /*5f390*/  HMMA.1688.F32.TF32 R76, R224.reuse, R20, R176 ;  /* 0x00000014e04c723c */ /* 0x040fe200000810b0 */
[----:B------:R-:W-:Y:S04]  /*5f3a0*/  STL.64 [R1+0xf20], R236 ;  /* 0x000f20ec01007387 */ /* 0x000fe80000100a00 */
[----:B------:R-:W-:Y:S06]  /*5f3b0*/  STL.64 [R1+0xf28], R238 ;  /* 0x000f28ee01007387 */ /* 0x000fec0000100a00 */
        /* <DEDUP_REMOVED lines=9> */
[C---:B-1----:R-:W-:Y:S08]  /*5f450*/  HMMA.1688.F32.TF32 R76, R224.reuse, R32, R188 ;  /* 0x00000020e04c723c */ /* 0x042ff000000810bc */
[C---:B--2---:R-:W-:Y:S03]  /*5f460*/  HMMA.1688.F32.TF32 R72, R224.reuse, R36, R192 ;  /* 0x00000024e048723c */ /* 0x044fe600000810c0 */
        /* <DEDUP_REMOVED lines=28> */
[----:B------:R-:W2:Y:S04]  /*5f630*/  LDL.LU R222, [R1+0x2ef4] ;  /* 0x002ef40001de7983 */ /* 0x000ea80000300800 */
[----:B------:R-:W3:Y:S04]  /*5f640*/  LDL.LU R220, [R1+0x2ef0] ;  /* 0x002ef00001dc7983 */ /* 0x000ee80000300800 */
[----:B------:R-:W4:Y:S04]  /*5f650*/  LDL.LU R221, [R1+0x2eec] ;  /* 0x002eec0001dd7983 */ /* 0x000f280000300800 */
[----:B------:R-:W4:Y:S04]  /*5f660*/  LDL.LU R223, [R1+0x2ee8] ;  /* 0x002ee80001df7983 */ /* 0x000f280000300800 */
[----:B------:R-:W4:Y:S04]  /*5f670*/  LDL.LU R216, [R1+0x240] ;  /* 0x0002400001d87983 */ /* 0x000f280000300800 */
[----:B------:R-:W4:Y:S01]  /*5f680*/  LDL.LU R217, [R1+0x244] ;  /* 0x0002440001d97983 */ /* 0x000f220000300800 */
[----:B--2---:R-:W-:-:S03]  /*5f690*/  IMAD.MOV.U32 R218, RZ, RZ, R222 ;  /* 0x000000ffffda7224 */ /* 0x004fc600078e00de */
[----:B------:R-:W2:Y:S01]  /*5f6a0*/  LDL.LU R222, [R1+0x2ee4] ;  /* 0x002ee40001de7983 */ /* 0x000ea20000300800 */
[----:B---3--:R-:W-:-:S03]  /*5f6b0*/  IMAD.MOV.U32 R219, RZ, RZ, R220 ;  /* 0x000000ffffdb7224 */ /* 0x008fc600078e00dc */
[----:B------:R-:W3:Y:S01]  /*5f6c0*/  LDL.LU R220, [R1+0x2ee0] ;  /* 0x002ee00001dc7983 */ /* 0x000ee20000300800 */
[----:B----4-:R-:W-:-:S03]  /*5f6d0*/  MOV R212, R221 ;  /* 0x000000dd00d47202 */ /* 0x010fc60000000f00 */
[----:B------:R-:W4:Y:S01]  /*5f6e0*/  LDL.LU R221, [R1+0x2edc] ;  /* 0x002edc0001dd7983 */ /* 0x000f220000300800 */
[----:B------:R-:W-:-:S03]  /*5f6f0*/  IMAD.MOV.U32 R213, RZ, RZ, R223 ;  /* 0x000000ffffd57224 */ /* 0x000fc600078e00df */
[----:B------:R-:W4:Y:S04]  /*5f700*/  LDL.LU R223, [R1+0x2ed8] ;  /* 0x002ed80001df7983 */ /* 0x000f280000300800 */
[----:B------:R-:W4:Y:S04]  /*5f710*/  LDL.LU R214, [R1+0x2a8] ;  /* 0x0002a80001d67983 */ /* 0x000f280000300800 */
[----:B------:R-:W4:Y:S01]  /*5f720*/  LDL.LU R215, [R1+0x2ac] ;  /* 0x0002ac0001d77983 */ /* 0x000f220000300800 */
[----:B--2---:R-:W-:-:S03]  /*5f730*/  IMAD.MOV.U32 R204, RZ, RZ, R222 ;  /* 0x000000ffffcc7224 */ /* 0x004fc600078e00de */
[----:B------:R-:W2:Y:S01]  /*5f740*/  LDL.LU R222, [R1+0x2ed4] ;  /* 0x002ed40001de7983 */ /* 0x000ea20000300800 */
[----:B---3--:R-:W-:-:S03]  /*5f750*/  IMAD.MOV.U32 R205, RZ, RZ, R220 ;  /* 0x000000ffffcd7224 */ /* 0x008fc600078e00dc */
[----:B------:R-:W3:Y:S01]  /*5f760*/  LDL.LU R220, [R1+0x2ed0] ;  /* 0x002ed00001dc7983 */ /* 0x000ee20000300800 */
[----:B----4-:R-:W-:-:S03]  /*5f770*/  IMAD.MOV.U32 R206, RZ, RZ, R221 ;  /* 0x000000ffffce7224 */ /* 0x010fc600078e00dd */
        /* <DEDUP_REMOVED lines=22> */
[----:B------:R-:W1:Y:S01]  /*5f8e0*/  LDL.LU R220, [R1+0x2eb4] ;  /* 0x002eb40001dc7983 */ /* 0x000e620000300800 */
[----:B------:R-:W-:-:S03]  /*5f8f0*/  IMAD.MOV.U32 R185, RZ, RZ, R222 ;  /* 0x000000ffffb97224 */ /* 0x000fc600078e00de */
[----:B------:R-:W2:Y:S04]  /*5f900*/  LDL.LU R222, [R1+0x2eb0] ;  /* 0x002eb00001de7983 */ /* 0x000ea80000300800 */
[----:B------:R-:W3:Y:S04]  /*5f910*/  LDL.LU R223, [R1+0x2eac] ;  /* 0x002eac0001df7983 */ /* 0x000ee80000300800 */
[----:B------:R-:W4:Y:S04]  /*5f920*/  LDL.LU R221, [R1+0x2ea8] ;  /* 0x002ea80001dd7983 */ /* 0x000f280000300800 */
[----:B------:R-:W4:Y:S04]  /*5f930*/  LDL.LU R180, [R1+0x320] ;  /* 0x0003200001b47983 */ /* 0x000f280000300800 */
[----:B------:R-:W4:Y:S04]  /*5f940*/  LDL.LU R181, [R1+0x324] ;  /* 0x0003240001b57983 */ /* 0x000f280000300800 */
[----:B------:R-:W4:Y:S04]  /*5f950*/  LDL.LU R182, [R1+0x328] ;  /* 0x0003280001b67983 */ /* 0x000f280000300800 */
[----:B------:R-:W4:Y:S01]  /*5f960*/  LDL.LU R183, [R1+0x32c] ;  /* 0x00032c0001b77983 */ /* 0x000f220000300800 */
[----:B-1----:R-:W-:-:S03]  /*5f970*/  IMAD.MOV.U32 R75, RZ, RZ, R220 ;  /* 0x000000ffff4b7224 */ /* 0x002fc600078e00dc */
[----:B------:R-:W4:Y:S01]  /*5f980*/  LDL.LU R220, [R1+0x120] ;  /* 0x0001200001dc7983 */ /* 0x000f220000300800 */
[----:B--2---:R-:W-:Y:S01]  /*5f990*/  MOV R73, R222 ;  /* 0x000000de00497202 */ /* 0x004fe20000000f00 */
[----:B---3--:R-:W-:Y:S02]  /*5f9a0*/  IMAD.MOV.U32 R72, RZ, RZ, R223 ;  /* 0x000000ffff487224 */ /* 0x008fe400078e00df */
[----:B----4-:R-:W-:Y:S02]  /*5f9b0*/  IMAD.MOV.U32 R74, RZ, RZ, R221 ;  /* 0x000000ffff4a7224 */ /* 0x010fe400078e00dd */
        /* <DEDUP_REMOVED lines=35> */
[----:B--2---:R-:W-:-:S15]  /*5fbf0*/  HMMA.1688.F32.TF32 R220, R224, R64, R220 ;  /* 0x00000040e0dc723c */ /* 0x004fde00000810dc */
[----:B------:R-:W-:-:S04]  /*5fc00*/  NOP ;  /* 0x0000000000007918 */ /* 0x000fc80000000000 */
[----:B------:R-:W-:Y:S04]  /*5fc10*/  STL.64 [R1+0xe40], R220 ;  /* 0x000e40dc01007387 */ /* 0x000fe80000100a00 */
[----:B------:R1:W-:Y:S04]  /*5fc20*/  STL.64 [R1+0xe48], R222 ;  /* 0x000e48de01007387 */ /* 0x0003e80000100a00 */
[----:B-1----:R-:W2:Y:S04]  /*5fc30*/  LDL.LU.64 R222, [R1+0x2ea0] ;  /* 0x002ea00001de7983 */ /* 0x002ea80000300a00 */
[----:B------:R-:W2:Y:S01]  /*5fc40*/  LDL.LU.64 R220, [R1+0x2e98] ;  /* 0x002e980001dc7983 */ /* 0x000ea20000300a00 */
[C---:B----4-:R-:W-:Y:S08]  /*5fc50*/  HMMA.1688.F32.TF32 R80, R228.reuse, R12, R80 ;  /* 0x0000000ce450723c */ /* 0x050ff00000081050 */
[C---:B---3--:R-:W-:Y:S08]  /*5fc60*/  HMMA.1688.F32.TF32 R84, R228.reuse, R8, R84 ;  /* 0x00000008e454723c */ /* 0x048ff00000081054 */
[C---:B------:R-:W-:Y:S08]  /*5fc70*/  HMMA.1688.F32.TF32 R76, R228.reuse, R16, R76 ;  /* 0x00000010e44c723c */ /* 0x040ff0000008104c */
[----:B------:R-:W-:Y:S08]  /*5fc80*/  HMMA.1688.F32.TF32 R72, R228, R20, R72 ;  /* 0x00000014e448723c */ /* 0x000ff00000081048 */
[----:B--2---:R-:W-:Y:S01]  /*5fc90*/  HMMA.1688.F32.TF32 R220, R224, R68, R220 ;  /* 0x00000044e0dc723c */ /* 0x004fe200000810dc */
[----:B------:R-:W2:-:S15]  /*5fca0*/  LDL.LU R224, [R1+0x230] ;  /* 0x0002300001e07983 */ /* 0x000e9e0000300800 */
[----:B------:R-:W-:-:S03]  /*5fcb0*/  NOP ;  /* 0x0000000000007918 */ /* 0x000fc60000000000 */
[----:B------:R-:W-:Y:S04]  /*5fcc0*/  STL.64 [R1+0xc20], R220 ;  /* 0x000c20dc01007387 */ /* 0x000fe80000100a00 */
[----:B------:R-:W-:Y:S04]  /*5fcd0*/  STL.64 [R1+0xc28], R222 ;  /* 0x000c28de01007387 */ /* 0x000fe80000100a00 */
[----:B------:R-:W2:Y:S04]  /*5fce0*/  LDL.LU R225, [R1+0x234] ;  /* 0x0002340001e17983 */ /* 0x000ea80000300800 */
[----:B------:R-:W2:Y:S04]  /*5fcf0*/  LDL.LU R226, [R1+0x238] ;  /* 0x0002380001e27983 */ /* 0x000ea80000300800 */
[----:B------:R-:W2:Y:S01]  /*5fd00*/  LDL.LU R227, [R1+0x23c] ;  /* 0x00023c0001e37983 */ /* 0x000ea20000300800 */
[C---:B------:R-:W-:Y:S03]  /*5fd10*/  HMMA.1688.F32.TF32 R176, R228.reuse, R24, R176 ;  /* 0x00000018e4b0723c */ /* 0x040fe600000810b0 */
[----:B------:R-:W-:Y:S04]  /*5fd20*/  STL.64 [R1+0xe30], R84 ;  /* 0x000e305401007387 */ /* 0x000fe80000100a00 */
[----:B------:R1:W-:Y:S01]  /*5fd30*/  STL.64 [R1+0xe38], R86 ;  /* 0x000e385601007387 */ /* 0x0003e20000100a00 */
[C---:B------:R-:W-:Y:S03]  /*5fd40*/  HMMA.1688.F32.TF32 R180, R228.reuse, R28, R180 ;  /* 0x0000001ce4b4723c */ /* 0x040fe600000810b4 */
[----:B------:R-:W-:Y:S04]  /*5fd50*/  LDS R220, [R7+UR6+0xc200] ;  /* 0x00c2000607dc7984 */ /* 0x000fe80008000800 */
[----:B------:R-:W-:Y:S01]  /*5fd60*/  LDS R222, [R7+UR6+0xd200] ;  /* 0x00d2000607de7984 */ /* 0x000fe20008000800 */
[C---:B------:R-:W-:Y:S03]  /*5fd70*/  HMMA.1688.F32.TF32 R184, R228.reuse, R32, R184 ;  /* 0x00000020e4b8723c */ /* 0x040fe600000810b8 */
[----:B-1----:R-:W3:Y:S04]  /*5fd80*/  LDL.LU.64 R86, [R1+0x2e90] ;  /* 0x002e900001567983 */ /* 0x002ee80000300a00 */
[----:B------:R-:W3:Y:S04]  /*5fd90*/  LDL.LU.64 R84, [R1+0x2e88] ;  /* 0x002e880001547983 */ /* 0x000ee80000300a00 */
[----:B------:R-:W-:Y:S04]  /*5fda0*/  STL.64 [R1+0xe20], R80 ;  /* 0x000e205001007387 */ /* 0x000fe80000100a00 */
[----:B------:R1:W-:Y:S01]  /*5fdb0*/  STL.64 [R1+0xe28], R82 ;  /* 0x000e285201007387 */ /* 0x0003e20000100a00 */
[C---:B------:R-:W-:Y:S03]  /*5fdc0*/  HMMA.1688.F32.TF32 R188, R228.reuse, R36, R188 ;  /* 0x00000024e4bc723c */ /* 0x040fe600000810bc */
[----:B-1----:R-:W4:Y:S04]  /*5fdd0*/  LDL.LU.64 R82, [R1+0x2e80] ;  /* 0x002e800001527983 */ /* 0x002f280000300a00 */
[----:B------:R-:W4:Y:S04]  /*5fde0*/  LDL.LU.64 R80, [R1+0x2e78] ;  /* 0x002e780001507983 */ /* 0x000f280000300a00 */
        /* <DEDUP_REMOVED lines=36> */
[----:B------:R1:W-:Y:S04]  /*60030*/  STL.64 [R1+0xda8], R198 ;  /* 0x000da8c601007387 */ /* 0x0003e80000100a00 */
        /* <DEDUP_REMOVED lines=10> */
[----:B------:R-:W-:Y:S01]  /*600e0*/  STL.64 [R1+0xd70], R208 ;  /* 0x000d70d001007387 */ /* 0x000fe20000100a00 */
[----:B--2---:R-:W-:Y:S03]  /*600f0*/  HMMA.1688.F32.TF32 R224, R228, R68, R224 ;  /* 0x00000044e4e0723c */ /* 0x004fe600000810e0 */
        /* <DEDUP_REMOVED lines=11> */
[----:B------:R-:W2:Y:S04]  /*601b0*/  LDL.LU R228, [R1+0x290] ;  /* 0x0002900001e47983 */ /* 0x000ea80000300800 */
[----:B------:R-:W-:Y:S04]  /*601c0*/  STL.64 [R1+0xc10], R224 ;  /* 0x000c10e001007387 */ /* 0x000fe80000100a00 */
[----:B------:R-:W-:Y:S04]  /*601d0*/  STL.64 [R1+0xc18], R226 ;  /* 0x000c18e201007387 */ /* 0x000fe80000100a00 */
[----:B------:R-:W2:Y:S04]  /*601e0*/  LDL.LU R229, [R1+0x294] ;  /* 0x0002940001e57983 */ /* 0x000ea80000300800 */
[----:B------:R-:W2:Y:S04]  /*601f0*/  LDL.LU R230, [R1+0x298] ;  /* 0x0002980001e67983 */ /* 0x000ea80000300800 */
[----:B------:R-:W2:Y:S01]  /*60200*/  LDL.LU R231, [R1+0x29c] ;  /* 0x00029c0001e77983 */ /* 0x000ea20000300800 */
[----:B------:R-:W-:-:S03]  /*60210*/  LOP3.LUT R223, R0, 0x60, RZ, 0x3c, !PT ;  /* 0x0000006000df7812 */ /* 0x000fc600078e3cff */
[----:B------:R-:W-:Y:S04]  /*60220*/  LDS R224, [R0+UR6+0xc280] ;  /* 0x00c2800600e07984 */ /* 0x000fe80008000800 */
[----:B------:R-:W-:Y:S04]  /*60230*/  LDS R221, [R223+UR6+0xc200] ;  /* 0x00c20006dfdd7984 */ /* 0x000fe80008000800 */
[----:B------:R-:W1:Y:S04]  /*60240*/  LDS R223, [R223+UR6+0xd200] ;  /* 0x00d20006dfdf7984 */ /* 0x000e680008000800 */
[----:B------:R-:W-:Y:S04]  /*60250*/  LDS R226, [R0+UR6+0xd280] ;  /* 0x00d2800600e27984 */ /* 0x000fe80008000800 */
[----:B------:R-:W-:Y:S04]  /*60260*/  LDS R225, [R6+UR6+0xc280] ;  /* 0x00c2800606e17984 */ /* 0x000fe80008000800 */
[----:B------:R-:W2:Y:S01]  /*60270*/  LDS R227, [R6+UR6+0xd280] ;  /* 0x00d2800606e37984 */ /* 0x000ea20008000800 */
[C---:B-1----:R-:W-:Y:S08]  /*60280*/  HMMA.1688.F32.TF32 R240, R220.reuse, R16, R240 ;  /* 0x00000010dcf0723c */ /* 0x042ff000000810f0 */
[C---:B---3--:R-:W-:Y:S08]  /*60290*/  HMMA.1688.F32.TF32 R180, R220.reuse, R64, R180 ;  /* 0x00000040dcb4723c */ /* 0x048ff000000810b4 */
[C---:B----4-:R-:W-:Y:S08]  /*602a0*/  HMMA.1688.F32.TF32 R184, R220.reuse, R60, R184 ;  /* 0x0000003cdcb8723c */ /* 0x050ff000000810b8 */
[C---:B------:R-:W-:Y:S08]  /*602b0*/  HMMA.1688.F32.TF32 R188, R220.reuse, R56, R188 ;  /* 0x00000038dcbc723c */ /* 0x040ff000000810bc */
[C---:B------:R-:W-:Y:S08]  /*602c0*/  HMMA.1688.F32.TF32 R192, R220.reuse, R52, R192 ;  /* 0x00000034dcc0723c */ /* 0x040ff000000810c0 */
[C---:B------:R-:W-:Y:S08]  /*602d0*/  HMMA.1688.F32.TF32 R196, R220.reuse, R48, R196 ;  /* 0x00000030dcc4723c */ /* 0x040ff000000810c4 */
[C---:B------:R-:W-:Y:S08]  /*602e0*/  HMMA.1688.F32.TF32 R200, R220.reuse, R44, R200 ;  /* 0x0000002cdcc8723c */ /* 0x040ff000000810c8 */
[C---:B------:R-:W-:Y:S08]  /*602f0*/  HMMA.1688.F32.TF32 R204, R220.reuse, R40, R204 ;  /* 0x00000028dccc723c */ /* 0x040ff000000810cc */
[C---:B--2---:R-:W-:Y:S08]  /*60300*/  HMMA.1688.F32.TF32 R208, R220.reuse, R36, R208 ;  /* 0x00000024dcd0723c */ /* 0x044ff000000810d0 */
[C---:B------:R-:W-:Y:S08]  /*60310*/  HMMA.1688.F32.TF32 R212, R220.reuse, R32, R212 ;  /* 0x00000020dcd4723c */ /* 0x040ff000000810d4 */
[----:B------:R-:W-:-:S15]  /*60320*/  HMMA.1688.F32.TF32 R228, R220, R8, R228 ;  /* 0x00000008dce4723c */ /* 0x000fde00000810e4 */
[----:B------:R-:W-:-:S04]  /*60330*/  NOP ;  /* 0x0000000000007918 */ /* 0x000fc80000000000 */
[----:B------:R-:W-:Y:S04]  /*60340*/  STL.64 [R1+0xd40], R228 ;  /* 0x000d40e401007387 */ /* 0x000fe80000100a00 */
[----:B------:R1:W-:Y:S02]  /*60350*/  STL.64 [R1+0xd48], R230 ;  /* 0x000d48e601007387 */ /* 0x0003e40000100a00 */
[C---:B-1----:R-:W-:Y:S08]  /*60360*/  HMMA.1688.F32.TF32 R228, R220.reuse, R12, R236 ;  /* 0x0000000cdce4723c */ /* 0x042ff000000810ec */
[C---:B------:R-:W-:Y:S11]  /*60370*/  HMMA.1688.F32.TF32 R236, R220.reuse, R20, R244 ;  /* 0x00000014dcec723c */ /* 0x040ff600000810f4 */
[----:B------:R-:W-:Y:S01]  /*60380*/  STL.64 [R1+0xd30], R228 ;  /* 0x000d30e401007387 */ /* 0x000fe20000100a00 */
[C---:B------:R-:W-:Y:S03]  /*60390*/  HMMA.1688.F32.TF32 R216, R220.reuse, R28, R216 ;  /* 0x0000001cdcd8723c */ /* 0x040fe600000810d8 */
[----:B------:R1:W-:Y:S05]  /*603a0*/  STL.64 [R1+0xd38], R230 ;  /* 0x000d38e601007387 */ /* 0x0003ea0000100a00 */
[C---:B-1----:R-:W-:Y:S01]  /*603b0*/  HMMA.1688.F32.TF32 R228, R220.reuse, R24, R248 ;  /* 0x00000018dce4723c */ /* 0x042fe200000810f8 */
[----:B------:R-:W-:Y:S04]  /*603c0*/  STL.64 [R1+0xd20], R240 ;  /* 0x000d20f001007387 */ /* 0x000fe80000100a00 */
[----:B------:R-:W-:Y:S04]  /*603d0*/  STL.64 [R1+0xd28], R242 ;  /* 0x000d28f201007387 */ /* 0x000fe80000100a00 */
[----:B------:R-:W-:Y:S04]  /*603e0*/  STL.64 [R1+0xd10], R236 ;  /* 0x000d10ec01007387 */ /* 0x000fe80000100a00 */
[----:B------:R1:W-:Y:S06]  /*603f0*/  STL.64 [R1+0xd18], R238 ;  /* 0x000d18ee01007387 */ /* 0x0003ec0000100a00 */
[----:B------:R-:W-:Y:S04]  /*60400*/  STL.64 [R1+0xc50], R228 ;  /* 0x000c50e401007387 */ /* 0x000fe80000100a00 */
[----:B------:R-:W-:Y:S01]  /*60410*/  STL.64 [R1+0xc58], R230 ;  /* 0x000c58e601007387 */ /* 0x000fe20000100a00 */
[----:B-1----:R-:W-:Y:S03]  /*60420*/  HMMA.1688.F32.TF32 R236, R220, R68, R176 ;  /* 0x00000044dcec723c */ /* 0x002fe600000810b0 */
        /* <DEDUP_REMOVED lines=18> */
[----:B------:R-:W-:Y:S04]  /*60550*/  STL [R1+0x2c04], R236 ;  /* 0x002c04ec01007387 */ /* 0x000fe80000100800 */
[----:B------:R-:W-:Y:S04]  /*60560*/  STL.64 [R1+0xc80], R180 ;  /* 0x000c80b401007387 */ /* 0x000fe80000100a00 */
[----:B------:R1:W-:Y:S01]  /*60570*/  STL.64 [R1+0xc88], R182 ;  /* 0x000c88b601007387 */ /* 0x0003e20000100a00 */
[C---:B------:R-:W-:Y:S03]  /*60580*/  HMMA.1688.F32.TF32 R76, R224.reuse, R12, R76 ;  /* 0x0000000ce04c723c */ /* 0x040fe6000008104c */
[----:B------:R-:W-:Y:S04]  /*60590*/  LDS R176, [R7+UR6+0xc280] ;  /* 0x00c2800607b07984 */ /* 0x000fe80008000800 */
[----:B------:R-:W-:Y:S01]  /*605a0*/  LDS R178, [R7+UR6+0xd280] ;  /* 0x00d2800607b27984 */ /* 0x000fe20008000800 */
[C---:B-1----:R-:W-:Y:S08]  /*605b0*/  HMMA.1688.F32.TF32 R180, R224.reuse, R8, R72 ;  /* 0x00000008e0b4723c */ /* 0x042ff00000081048 */
[----:B------:R-:W-:Y:S01]  /*605c0*/  HMMA.1688.F32.TF32 R72, R224, R16, R80 ;  /* 0x00000010e048723c */ /* 0x000fe20000081050 */
[----:B------:R1:W-:Y:S04]  /*605d0*/  STL [R1+0x2c00], R237 ;  /* 0x002c00ed01007387 */ /* 0x0003e80000100800 */
[----:B------:R2:W-:Y:S04]  /*605e0*/  STL [R1+0x2bfc], R238 ;  /* 0x002bfcee01007387 */ /* 0x0005e80000100800 */
[----:B------:R3:W-:Y:S10]  /*605f0*/  STL [R1+0x2bf8], R239 ;  /* 0x002bf8ef01007387 */ /* 0x0007f40000100800 */
[----:B------:R-:W-:-:S02]  /*60600*/  IMAD.MOV.U32 R236, RZ, RZ, R72 ;  /* 0x000000ffffec7224 */ /* 0x000fc400078e0048 */
[----:B-1----:R-:W-:Y:S02]  /*60610*/  IMAD.MOV.U32 R237, RZ, RZ, R73 ;  /* 0x000000ffffed7224 */ /* 0x002fe400078e0049 */
[----:B--2---:R-:W-:Y:S02]  /*60620*/  IMAD.MOV.U32 R238, RZ, RZ, R74 ;  /* 0x000000ffffee7224 */ /* 0x004fe400078e004a */
[----:B---3--:R-:W-:Y:S02]  /*60630*/  IMAD.MOV.U32 R239, RZ, RZ, R75 ;  /* 0x000000ffffef7224 */ /* 0x008fe400078e004b */
[C---:B------:R-:W-:Y:S01]  /*60640*/  HMMA.1688.F32.TF32 R72, R224.reuse, R20, R84 ;  /* 0x00000014e048723c */ /* 0x040fe20000081054 */
[----:B------:R-:W-:Y:S04]  /*60650*/  STL.64 [R1+0xc70], R180 ;  /* 0x000c70b401007387 */ /* 0x000fe80000100a00 */
[----:B------:R-:W-:Y:S04]  /*60660*/  STL.64 [R1+0xc78], R182 ;  /* 0x000c78b601007387 */ /* 0x000fe80000100a00 */
[----:B------:R-:W-:Y:S01]  /*60670*/  STL.64 [R1+0x1360], R76 ;  /* 0x0013604c01007387 */ /* 0x000fe20000100a00 */
[C---:B------:R-:W-:Y:S03]  /*60680*/  HMMA.1688.F32.TF32 R80, R224.reuse, R24, R88 ;  /* 0x00000018e050723c */ /* 0x040fe60000081058 */
[----:B------:R1:W-:Y:S04]  /*60690*/  STL.64 [R1+0x1368], R78 ;  /* 0x0013684e01007387 */ /* 0x0003e80000100a00 */
[----:B------:R-:W-:Y:S04]  /*606a0*/  STL.64 [R1+0x2c10], R238 ;  /* 0x002c10ee01007387 */ /* 0x000fe80000100a00 */
[----:B------:R-:W-:Y:S01]  /*606b0*/  STL.64 [R1+0x2c08], R236 ;  /* 0x002c08ec01007387 */ /* 0x000fe20000100a00 */
[C---:B-1----:R-:W-:Y:S03]  /*606c0*/  HMMA.1688.F32.TF32 R76, R224.reuse, R28, R92 ;  /* 0x0000001ce04c723c */ /* 0x042fe6000008105c */
[----:B------:R-:W-:Y:S04]  /*606d0*/  STL.64 [R1+0x1340], R72 ;  /* 0x0013404801007387 */ /* 0x000fe80000100a00 */
[----:B------:R1:W-:Y:S02]  /*606e0*/  STL.64 [R1+0x1348], R74 ;  /* 0x0013484a01007387 */ /* 0x0003e40000100a00 */
[C---:B-1----:R-:W-:Y:S02]  /*606f0*/  HMMA.1688.F32.TF32 R72, R224.reuse, R32, R96 ;  /* 0x00000020e048723c */ /* 0x042fe40000081060 */
[----:B------:R-:W-:Y:S04]  /*60700*/  STL.64 [R1+0x1330], R80 ;  /* 0x0013305001007387 */ /* 0x000fe80000100a00 */
[----:B------:R1:W-:Y:S04]  /*60710*/  STL.64 [R1+0x1338], R82 ;  /* 0x0013385201007387 */ /* 0x0003e80000100a00 */
[----:B------:R-:W-:Y:S04]  /*60720*/  STL.64 [R1+0x1320], R76 ;  /* 0x0013204c01007387 */ /* 0x000fe80000100a00 */
[----:B------:R2:W-:Y:S01]  /*60730*/  STL.64 [R1+0x1328], R78 ;  /* 0x0013284e01007387 */ /* 0x0005e20000100a00 */
[C---:B-1----:R-:W-:Y:S04]  /*60740*/  HMMA.1688.F32.TF32 R80, R224.reuse, R36, R100 ;  /* 0x00000024e050723c */ /* 0x042fe80000081064 */
[----:B------:R-:W-:Y:S04]  /*60750*/  STL.64 [R1+0x1310], R72 ;  /* 0x0013104801007387 */ /* 0x000fe80000100a00 */
[----:B------:R1:W-:Y:S01]  /*60760*/  STL.64 [R1+0x1318], R74 ;  /* 0x0013184a01007387 */ /* 0x0003e20000100a00 */
[C---:B--2---:R-:W-:Y:S08]  /*60770*/  HMMA.1688.F32.TF32 R76, R224.reuse, R40, R104 ;  /* 0x00000028e04c723c */ /* 0x044ff00000081068 */
[----:B-1----:R-:W-:Y:S02]  /*60780*/  HMMA.1688.F32.TF32 R72, R224, R44, R108 ;  /* 0x0000002ce048723c */ /* 0x002fe4000008106c */
[----:B------:R-:W-:Y:S01]  /*60790*/  STL.64 [R1+0x1300], R80 ;  /* 0x0013005001007387 */ /* 0x000fe20000100a00 */
[----:B------:R-:W-:-:S03]  /*607a0*/  LOP3.LUT R199, R0, 0x60, RZ, 0x3c, !PT ;  /* 0x0000006000c77812 */ /* 0x000fc600078e3cff */
[----:B------:R1:W-:Y:S05]  /*607b0*/  STL.64 [R1+0x1308], R82 ;  /* 0x0013085201007387 */ /* 0x0003ea0000100a00 */
[----:B------:R-:W-:Y:S04]  /*607c0*/  STL.64 [R1+0x12f0], R76 ;  /* 0x0012f04c01007387 */ /* 0x000fe80000100a00 */
[----:B------:R2:W-:Y:S01]  /*607d0*/  STL.64 [R1+0x12f8], R78 ;  /* 0x0012f84e01007387 */ /* 0x0005e20000100a00 */
[C---:B-1----:R-:W-:Y:S03]  /*607e0*/  HMMA.1688.F32.TF32 R80, R224.reuse, R48, R112 ;  /* 0x00000030e050723c */ /* 0x042fe60000081070 */
[----:B------:R-:W-:Y:S04]  /*607f0*/  LDS R177, [R199+UR6+0xc280] ;  /* 0x00c28006c7b17984 */ /* 0x000fe80008000800 */
[----:B------:R-:W-:Y:S01]  /*60800*/  STL.64 [R1+0x12e0], R72 ;  /* 0x0012e04801007387 */ /* 0x000fe20000100a00 */
[C---:B--2---:R-:W-:Y:S03]  /*60810*/  HMMA.1688.F32.TF32 R76, R224.reuse, R52, R116 ;  /* 0x00000034e04c723c */ /* 0x044fe60000081074 */
[----:B------:R1:W-:Y:S04]  /*60820*/  STL.64 [R1+0x12e8], R74 ;  /* 0x0012e84a01007387 */ /* 0x0003e80000100a00 */
[----:B------:R-:W2:Y:S01]  /*60830*/  LDS R179, [R199+UR6+0xd280] ;  /* 0x00d28006c7b37984 */ /* 0x000ea20008000800 */
[C---:B-1----:R-:W-:Y:S03]  /*60840*/  HMMA.1688.F32.TF32 R72, R224.reuse, R56, R120 ;  /* 0x00000038e048723c */ /* 0x042fe60000081078 */
[----:B------:R-:W-:Y:S04]  /*60850*/  STL.64 [R1+0x12d0], R80 ;  /* 0x0012d05001007387 */ /* 0x000fe80000100a00 */
[----:B------:R1:W-:Y:S04]  /*60860*/  STL.64 [R1+0x12d8], R82 ;  /* 0x0012d85201007387 */ /* 0x0003e80000100a00 */
[----:B------:R-:W-:Y:S04]  /*60870*/  STL.64 [R1+0x12c0], R76 ;  /* 0x0012c04c01007387 */ /* 0x000fe80000100a00 */
[----:B------:R3:W-:Y:S01]  /*60880*/  STL.64 [R1+0x12c8], R78 ;  /* 0x0012c84e01007387 */ /* 0x0007e20000100a00 */
[----:B-1----:R-:W-:Y:S01]  /*60890*/  HMMA.1688.F32.TF32 R80, R224, R60, R124 ;  /* 0x0000003ce050723c */ /* 0x002fe2000008107c */
[----:B------:R-:W-:-:S02]  /*608a0*/  IMAD.MOV.U32 R240, RZ, RZ, R156 ;  /* 0x000000fffff07224 */ /* 0x000fc400078e009c */
[----:B------:R-:W-:Y:S04]  /*608b0*/  STL.64 [R1+0x12b0], R72 ;  /* 0x0012b04801007387 */ /* 0x000fe80000100a00 */
[----:B------:R1:W-:Y:S01]  /*608c0*/  STL.64 [R1+0x12b8], R74 ;  /* 0x0012b84a01007387 */ /* 0x0003e20000100a00 */
[----:B---3--:R-:W-:Y:S01]  /*608d0*/  HMMA.1688.F32.TF32 R76, R224, R64, R128 ;  /* 0x00000040e04c723c */ /* 0x008fe20000081080 */
[----:B------:R-:W-:Y:S02]  /*608e0*/  IMAD.MOV.U32 R241, RZ, RZ, R157 ;  /* 0x000000fffff17224 */ /* 0x000fe400078e009d */
[----:B------:R-:W-:Y:S02]  /*608f0*/  IMAD.MOV.U32 R242, RZ, RZ, R158 ;  /* 0x000000fffff27224 */ /* 0x000fe400078e009e */
[----:B------:R-:W-:-:S02]  /*60900*/  IMAD.MOV.U32 R243, RZ, RZ, R159 ;  /* 0x000000fffff37224 */ /* 0x000fc400078e009f */
[----:B------:R-:W-:Y:S02]  /*60910*/  IMAD.MOV.U32 R244, RZ, RZ, R148 ;  /* 0x000000fffff47224 */ /* 0x000fe400078e0094 */
[----:B------:R-:W-:Y:S01]  /*60920*/  IMAD.MOV.U32 R245, RZ, RZ, R149 ;  /* 0x000000fffff57224 */ /* 0x000fe200078e0095 */
[----:B-1----:R-:W-:Y:S01]  /*60930*/  HMMA.1688.F32.TF32 R72, R224, R68, R132 ;  /* 0x00000044e048723c */ /* 0x002fe20000081084 */
[----:B------:R-:W-:Y:S04]  /*60940*/  STL.64 [R1+0x12a0], R80 ;  /* 0x0012a05001007387 */ /* 0x000fe80000100a00 */
[----:B------:R-:W-:Y:S04]  /*60950*/  STL.64 [R1+0x12a8], R82 ;  /* 0x0012a85201007387 */ /* 0x000fe80000100a00 */
[----:B------:R-:W-:Y:S04]  /*60960*/  STL.64 [R1+0x1290], R76 ;  /* 0x0012904c01007387 */ /* 0x000fe80000100a00 */
[----:B------:R-:W-:Y:S01]  /*60970*/  STL.64 [R1+0x1298], R78 ;  /* 0x0012984e01007387 */ /* 0x000fe20000100a00 */
[----:B------:R-:W-:Y:S01]  /*60980*/  IMAD.MOV.U32 R246, RZ, RZ, R150 ;  /* 0x000000fffff67224 */ /* 0x000fe200078e0096 */
[----:B------:R-:W-:Y:S01]  /*60990*/  MOV R208, R145 ;  /* 0x0000009100d07202 */ /* 0x000fe20000000f00 */
[----:B------:R-:W-:-:S02]  /*609a0*/  IMAD.MOV.U32 R247, RZ, RZ, R144 ;  /* 0x000000fffff77224 */ /* 0x000fc400078e0090 */
[----:B------:R-:W-:Y:S01]  /*609b0*/  IMAD.MOV.U32 R209, RZ, RZ, R146 ;  /* 0x000000ffffd17224 */ /* 0x000fe200078e0092 */
[----:B------:R-:W-:Y:S04]  /*609c0*/  STL.64 [R1+0xa60], R72 ;  /* 0x000a604801007387 */ /* 0x000fe80000100a00 */
[----:B------:R2:W-:Y:S04]  /*609d0*/  STL.64 [R1+0xa68], R74 ;  /* 0x000a684a01007387 */ /* 0x0005e80000100a00 */
[----:B------:R-:W3:Y:S01]  /*609e0*/  LDL.LU R248, [R1+0x80] ;  /* 0x0000800001f87983 */ /* 0x000ee20000300800 */
[----:B------:R-:W-:-:S02]  /*609f0*/  IMAD.MOV.U32 R210, RZ, RZ, R147 ;  /* 0x000000ffffd27224 */ /* 0x000fc400078e0093 */
[----:B------:R-:W-:Y:S02]  /*60a00*/  IMAD.MOV.U32 R211, RZ, RZ, R140 ;  /* 0x000000ffffd37224 */ /* 0x000fe400078e008c */
[----:B------:R-:W-:Y:S02]  /*60a10*/  IMAD.MOV.U32 R212, RZ, RZ, R141 ;  /* 0x000000ffffd47224 */ /* 0x000fe400078e008d */
[----:B------:R-:W-:Y:S01]  /*60a20*/  IMAD.MOV.U32 R213, RZ, RZ, R142 ;  /* 0x000000ffffd57224 */ /* 0x000fe200078e008e */
[----:B--2---:R-:W-:Y:S01]  /*60a30*/  HMMA.1688.F32.TF32 R72, R176, R8, R136 ;  /* 0x00000008b048723c */ /* 0x004fe20000081088 */
        /* <DEDUP_REMOVED lines=8> */
[----:B------:R-:W-:Y:S01]  /*60ac0*/  IMAD.MOV.U32 R219, RZ, RZ, R155 ;  /* 0x000000ffffdb7224 */ /* 0x000fe200078e009b */
[----:B------:R-:W-:Y:S01]  /*60ad0*/  MOV R231, R175 ;  /* 0x000000af00e77202 */ /* 0x000fe20000000f00 */
[----:B------:R-:W-:Y:S04]  /*60ae0*/  STL.64 [R1+0xa20], R72 ;  /* 0x000a204801007387 */ /* 0x000fe80000100a00 */
        /* <DEDUP_REMOVED lines=8> */
[----:B------:R-:W1:Y:S04]  /*60b70*/  LDL.LU R148, [R1+0x2d94] ;  /* 0x002d940001947983 */ /* 0x000e680000300800 */
[----:B------:R-:W1:Y:S04]  /*60b80*/  LDL.LU R149, [R1+0x2d90] ;  /* 0x002d900001957983 */ /* 0x000e680000300800 */
[----:B------:R-:W1:Y:S04]  /*60b90*/  LDL.LU R150, [R1+0x2d8c] ;  /* 0x002d8c0001967983 */ /* 0x000e680000300800 */
        /* <DEDUP_REMOVED lines=9> */
[----:B------:R-:W3:Y:S04]  /*60c30*/  LDL.LU R152, [R1+0x2d64] ;  /* 0x002d640001987983 */ /* 0x000ee80000300800 */
[----:B------:R-:W3:Y:S04]  /*60c40*/  LDL.LU R153, [R1+0x2d60] ;  /* 0x002d600001997983 */ /* 0x000ee80000300800 */
[----:B------:R-:W3:Y:S04]  /*60c50*/  LDL.LU R154, [R1+0x2d5c] ;  /* 0x002d5c00019a7983 */ /* 0x000ee80000300800 */
[----:B------:R-:W3:Y:S01]  /*60c60*/  LDL.LU R155, [R1+0x2d58] ;  /* 0x002d5800019b7983 */ /* 0x000ee20000300800 */
[C---:B------:R-:W-:Y:S03]  /*60c70*/  HMMA.1688.F32.TF32 R240, R176.reuse, R56, R240 ;  /* 0x00000038b0f0723c */ /* 0x040fe600000810f0 */
[----:B------:R-:W-:Y:S04]  /*60c80*/  LDS R120, [R0+UR6+0xc300] ;  /* 0x00c3000600787984 */ /* 0x000fe80008000800 */
[----:B------:R-:W-:Y:S04]  /*60c90*/  LDS R122, [R0+UR6+0xd300] ;  /* 0x00d30006007a7984 */ /* 0x000fe80008000800 */
[----:B------:R-:W-:Y:S04]  /*60ca0*/  LDS R121, [R6+UR6+0xc300] ;  /* 0x00c3000606797984 */ /* 0x000fe80008000800 */
[----:B------:R-:W1:Y:S04]  /*60cb0*/  LDS R123, [R6+UR6+0xd300] ;  /* 0x00d30006067b7984 */ /* 0x000e680008000800 */
[----:B------:R-:W-:Y:S04]  /*60cc0*/  LDS R124, [R7+UR6+0xc300] ;  /* 0x00c30006077c7984 */ /* 0x000fe80008000800 */
[----:B------:R-:W-:Y:S04]  /*60cd0*/  LDS R126, [R7+UR6+0xd300] ;  /* 0x00d30006077e7984 */ /* 0x000fe80008000800 */
[----:B------:R-:W-:Y:S04]  /*60ce0*/  LDS R125, [R199+UR6+0xc300] ;  /* 0x00c30006c77d7984 */ /* 0x000fe80008000800 */
[----:B------:R-:W1:Y:S04]  /*60cf0*/  LDS R127, [R199+UR6+0xd300] ;  /* 0x00d30006c77f7984 */ /* 0x000e680008000800 */
[----:B------:R-:W-:Y:S04]  /*60d00*/  LDS R225, [R199+UR6+0xc380] ;  /* 0x00c38006c7e17984 */ /* 0x000fe80008000800 */
[----:B------:R-:W-:Y:S04]  /*60d10*/  LDS R227, [R199+UR6+0xd380] ;  /* 0x00d38006c7e37984 */ /* 0x000fe80008000800 */
[----:B------:R-:W-:Y:S04]  /*60d20*/  LDS R224, [R7+UR6+0xc380] ;  /* 0x00c3800607e07984 */ /* 0x000fe80008000800 */
[----:B------:R-:W-:Y:S01]  /*60d30*/  LDS R226, [R7+UR6+0xd380] ;  /* 0x00d3800607e27984 */ /* 0x000fe20008000800 */
[C---:B----4-:R-:W-:Y:S08]  /*60d40*/  HMMA.1688.F32.TF32 R76, R176.reuse, R16, R144 ;  /* 0x00000010b04c723c */ /* 0x050ff00000081090 */
[C---:B--2---:R-:W-:Y:S08]  /*60d50*/  HMMA.1688.F32.TF32 R80, R176.reuse, R12, R140 ;  /* 0x0000000cb050723c */ /* 0x044ff0000008108c */
[C---:B-1----:R-:W-:Y:S11]  /*60d60*/  HMMA.1688.F32.TF32 R72, R176.reuse, R20, R148 ;  /* 0x00000014b048723c */ /* 0x042ff60000081094 */
[----:B------:R-:W-:Y:S04]  /*60d70*/  STL.64 [R1+0x9d0], R80 ;  /* 0x0009d05001007387 */ /* 0x000fe80000100a00 */
[----:B------:R3:W-:Y:S04]  /*60d80*/  STL.64 [R1+0x9d8], R82 ;  /* 0x0009d85201007387 */ /* 0x0007e80000100a00 */
[----:B------:R-:W-:Y:S04]  /*60d90*/  STL.64 [R1+0x970], R76 ;  /* 0x0009704c01007387 */ /* 0x000fe80000100a00 */
[----:B------:R1:W-:Y:S04]  /*60da0*/  STL.64 [R1+0x978], R78 ;  /* 0x0009784e01007387 */ /* 0x0003e80000100a00 */
[----:B------:R-:W2:Y:S04]  /*60db0*/  LDL.LU R167, [R1+0x2d54] ;  /* 0x002d540001a77983 */ /* 0x000ea80000300800 */
[----:B------:R-:W-:Y:S04]  /*60dc0*/  STL.64 [R1+0x900], R72 ;  /* 0x0009004801007387 */ /* 0x000fe80000100a00 */
[----:B------:R4:W-:Y:S04]  /*60dd0*/  STL.64 [R1+0x908], R74 ;  /* 0x0009084a01007387 */ /* 0x0009e80000100a00 */
[----:B------:R-:W2:Y:S04]  /*60de0*/  LDL.LU R170, [R1+0x2d50] ;  /* 0x002d500001aa7983 */ /* 0x000ea80000300800 */
[----:B------:R-:W2:Y:S04]  /*60df0*/  LDL.LU R171, [R1+0x2d4c] ;  /* 0x002d4c0001ab7983 */ /* 0x000ea80000300800 */
[----:B------:R-:W2:Y:S01]  /*60e00*/  LDL.LU R175, [R1+0x2d48] ;  /* 0x002d480001af7983 */ /* 0x000ea20000300800 */
[C---:B---3--:R-:W-:Y:S08]  /*60e10*/  HMMA.1688.F32.TF32 R80, R176.reuse, R24, R152 ;  /* 0x00000018b050723c */ /* 0x048ff00000081098 */
[C---:B-1----:R-:W-:Y:S08]  /*60e20*/  HMMA.1688.F32.TF32 R76, R176.reuse, R28, R156 ;  /* 0x0000001cb04c723c */ /* 0x042ff0000008109c */
[C---:B----4-:R-:W-:Y:S01]  /*60e30*/  HMMA.1688.F32.TF32 R72, R176.reuse, R32, R160 ;  /* 0x00000020b048723c */ /* 0x050fe200000810a0 */
[----:B------:R-:W-:Y:S04]  /*60e40*/  LDS R160, [R0+UR6+0xc380] ;  /* 0x00c3800600a07984 */ /* 0x000fe80008000800 */
[----:B------:R-:W-:Y:S04]  /*60e50*/  STL.64 [R1+0x8d0], R80 ;  /* 0x0008d05001007387 */ /* 0x000fe80000100a00 */
[----:B------:R2:W-:Y:S04]  /*60e60*/  STL.64 [R1+0x8d8], R82 ;  /* 0x0008d85201007387 */ /* 0x0005e80000100a00 */
[----:B------:R-:W-:Y:S01]  /*60e70*/  STL.64 [R1+0x860], R76 ;  /* 0x0008604c01007387 */ /* 0x000fe20000100a00 */
[C---:B------:R-:W-:Y:S03]  /*60e80*/  HMMA.1688.F32.TF32 R248, R176.reuse, R48, R248 ;  /* 0x00000030b0f8723c */ /* 0x040fe600000810f8 */
[----:B------:R1:W-:Y:S04]  /*60e90*/  STL.64 [R1+0x868], R78 ;  /* 0x0008684e01007387 */ /* 0x0003e80000100a00 */
[----:B------:R-:W-:Y:S04]  /*60ea0*/  STL.64 [R1+0x820], R72 ;  /* 0x0008204801007387 */ /* 0x000fe80000100a00 */
[----:B------:R3:W-:Y:S01]  /*60eb0*/  STL.64 [R1+0x828], R74 ;  /* 0x0008284a01007387 */ /* 0x0007e20000100a00 */
[----:B------:R-:W-:Y:S03]  /*60ec0*/  HMMA.1688.F32.TF32 R244, R176, R52, R244 ;  /* 0x00000034b0f4723c */ /* 0x000fe600000810f4 */
[----:B------:R-:W-:Y:S04]  /*60ed0*/  LDS R162, [R0+UR6+0xd380] ;  /* 0x00d3800600a27984 */ /* 0x000fe80008000800 */
[----:B------:R-:W-:Y:S01]  /*60ee0*/  LDS R161, [R6+UR6+0xc380] ;  /* 0x00c3800606a17984 */ /* 0x000fe20008000800 */
[----:B------:R-:W-:Y:S03]  /*60ef0*/  HMMA.1688.F32.TF32 R84, R120, R8, R228 ;  /* 0x000000087854723c */ /* 0x000fe600000810e4 */
[----:B------:R-:W4:Y:S05]  /*60f00*/  LDS R163, [R6+UR6+0xd380] ;  /* 0x00d3800606a37984 */ /* 0x000f2a0008000800 */
[C---:B--2---:R-:W-:Y:S08]  /*60f10*/  HMMA.1688.F32.TF32 R80, R176.reuse, R36, R164 ;  /* 0x00000024b050723c */ /* 0x044ff000000810a4 */
[C---:B-1----:R-:W-:Y:S08]  /*60f20*/  HMMA.1688.F32.TF32 R76, R176.reuse, R40, R168 ;  /* 0x00000028b04c723c */ /* 0x042ff000000810a8 */
[C---:B---3--:R-:W-:Y:S03]  /*60f30*/  HMMA.1688.F32.TF32 R72, R176.reuse, R44, R172 ;  /* 0x0000002cb048723c */ /* 0x048fe600000810ac */
[----:B------:R-:W-:Y:S04]  /*60f40*/  STL.64 [R1+0x800], R80 ;  /* 0x0008005001007387 */ /* 0x000fe80000100a00 */
[----:B------:R-:W-:Y:S04]  /*60f50*/  STL.64 [R1+0x808], R82 ;  /* 0x0008085201007387 */ /* 0x000fe80000100a00 */
[----:B------:R-:W-:Y:S04]  /*60f60*/  STL.64 [R1+0x7e0], R76 ;  /* 0x0007e04c01007387 */ /* 0x000fe80000100a00 */
[----:B------:R1:W-:Y:S04]  /*60f70*/  STL.64 [R1+0x7e8], R78 ;  /* 0x0007e84e01007387 */ /* 0x0003e80000100a00 */
[----:B------:R-:W-:Y:S04]  /*60f80*/  STL [R1+0x2ba4], R248 ;  /* 0x002ba4f801007387 */ /* 0x000fe80000100800 */
[----:B------:R-:W-:Y:S04]  /*60f90*/  STL.64 [R1], R72 ;  /* 0x0000004801007387 */ /* 0x000fe80000100a00 */
[----:B------:R2:W-:Y:S01]  /*60fa0*/  STL.64 [R1+0x8], R74 ;  /* 0x0000084a01007387 */ /* 0x0005e20000100a00 */
[C---:B-1----:R-:W-:Y:S08]  /*60fb0*/  HMMA.1688.F32.TF32 R76, R176.reuse, R64, R212 ;  /* 0x00000040b04c723c */ /* 0x042ff000000810d4 */
[C---:B--2---:R-:W-:Y:S08]  /*60fc0*/  HMMA.1688.F32.TF32 R72, R176.reuse, R60, R208 ;  /* 0x0000003cb048723c */ /* 0x044ff000000810d0 */
[----:B------:R-:W-:Y:S01]  /*60fd0*/  HMMA.1688.F32.TF32 R80, R176, R68, R216 ;  /* 0x00000044b050723c */ /* 0x000fe200000810d8 */
        /* <DEDUP_REMOVED lines=11> */
[----:B------:R-:W-:Y:S04]  /*61090*/  STL.64 [R1+0x2bf0], R82 ;  /* 0x002bf05201007387 */ /* 0x000fe80000100a00 */
[----:B------:R3:W-:Y:S04]  /*610a0*/  STL.64 [R1+0x2be8], R80 ;  /* 0x002be85001007387 */ /* 0x0007e80000100a00 */
        /* <DEDUP_REMOVED lines=54> */
[----:B-1----:R-:W-:-:S15]  /*61410*/  HMMA.1688.F32.TF32 R72, R120, R48, R200 ;  /* 0x000000307848723c */ /* 0x002fde00000810c8 */
[----:B------:R-:W-:-:S04]  /*61420*/  NOP ;  /* 0x0000000000007918 */ /* 0x000fc80000000000 */
[----:B------:R-:W-:Y:S02]  /*61430*/  IMAD.MOV.U32 R248, RZ, RZ, R72 ;  /* 0x000000fffff87224 */ /* 0x000fe400078e0048 */
[----:B------:R-:W-:Y:S02]  /*61440*/  IMAD.MOV.U32 R249, RZ, RZ, R73 ;  /* 0x000000fffff97224 */ /* 0x000fe400078e0049 */
[----:B------:R-:W-:Y:S01]  /*61450*/  IMAD.MOV.U32 R250, RZ, RZ, R74 ;  /* 0x000000fffffa7224 */ /* 0x000fe200078e004a */
[C---:B--2---:R-:W-:Y:S08]  /*61460*/  HMMA.1688.F32.TF32 R92, R120.reuse, R16, R212 ;  /* 0x00000010785c723c */ /* 0x044ff000000810d4 */
[----:B---3--:R-:W-:Y:S01]  /*61470*/  HMMA.1688.F32.TF32 R88, R120, R12, R208 ;  /* 0x0000000c7858723c */ /* 0x008fe200000810d0 */
[----:B------:R-:W-:-:S15]  /*61480*/  IMAD.MOV.U32 R251, RZ, RZ, R75 ;  /* 0x000000fffffb7224 */ /* 0x000fde00078e004b */
[----:B------:R-:W-:-:S03]  /*61490*/  NOP ;  /* 0x0000000000007918 */ /* 0x000fc60000000000 */
        /* <DEDUP_REMOVED lines=10> */
[----:B------:R-:W-:Y:S01]  /*61540*/  STL.64 [R1+0x2c40], R94 ;  /* 0x002c405e01007387 */ /* 0x000fe20000100a00 */
[C---:B----4-:R-:W-:Y:S03]  /*61550*/  HMMA.1688.F32.TF32 R76, R120.reuse, R44, R192 ;  /* 0x0000002c784c723c */ /* 0x050fe600000810c0 */
[----:B------:R-:W-:Y:S05]  /*61560*/  STL.64 [R1+0x2c38], R92 ;  /* 0x002c385c01007387 */ /* 0x000fea0000100a00 */
[C---:B------:R-:W-:Y:S11]  /*61570*/  HMMA.1688.F32.TF32 R80, R120.reuse, R52, R204 ;  /* 0x000000347850723c */ /* 0x040ff600000810cc */
[----:B------:R-:W-:Y:S04]  /*61580*/  STL.64 [R1+0x1280], R76 ;  /* 0x0012804c01007387 */ /* 0x000fe80000100a00 */
[----:B------:R1:W-:Y:S01]  /*61590*/  STL.64 [R1+0x1288], R78 ;  /* 0x0012884e01007387 */ /* 0x0003e20000100a00 */
[C---:B------:R-:W-:Y:S08]  /*615a0*/  HMMA.1688.F32.TF32 R72, R120.reuse, R60, R228 ;  /* 0x0000003c7848723c */ /* 0x040ff000000810e4 */
[C---:B-1----:R-:W-:Y:S01]  /*615b0*/  HMMA.1688.F32.TF32 R76, R120.reuse, R56, R216 ;  /* 0x00000038784c723c */ /* 0x042fe200000810d8 */
[----:B------:R-:W-:Y:S04]  /*615c0*/  STL.64 [R1+0x1260], R80 ;  /* 0x0012605001007387 */ /* 0x000fe80000100a00 */
[----:B------:R-:W-:Y:S04]  /*615d0*/  STL.64 [R1+0x1268], R82 ;  /* 0x0012685201007387 */ /* 0x000fe80000100a00 */
[----:B------:R-:W4:Y:S10]  /*615e0*/  LDL.LU R192, [R1+0x590] ;  /* 0x0005900001c07983 */ /* 0x000f340000300800 */
[----:B------:R-:W-:Y:S04]  /*615f0*/  STL.64 [R1+0x1250], R76 ;  /* 0x0012504c01007387 */ /* 0x000fe80000100a00 */
        /* <DEDUP_REMOVED lines=21> */
[----:B--2---:R-:W-:-:S15]  /*61750*/  HMMA.1688.F32.TF32 R72, R120, R64, R208 ;  /* 0x000000407848723c */ /* 0x004fde00000810d0 */
[----:B------:R-:W-:-:S04]  /*61760*/  NOP ;  /* 0x0000000000007918 */ /* 0x000fc80000000000 */
[----:B------:R-:W-:Y:S01]  /*61770*/  STL.64 [R1+0x1230], R72 ;  /* 0x0012304801007387 */ /* 0x000fe20000100a00 */
[----:B---3--:R-:W-:Y:S03]  /*61780*/  HMMA.1688.F32.TF32 R120, R120, R68, R212 ;  /* 0x000000447878723c */ /* 0x008fe600000810d4 */
        /* <DEDUP_REMOVED lines=16> */
[----:B------:R-:W-:Y:S04]  /*61890*/  STL.64 [R1+0x2af0], R122 ;  /* 0x002af07a01007387 */ /* 0x000fe80000100a00 */
[----:B------:R-:W-:Y:S01]  /*618a0*/  STL.64 [R1+0x2ae8], R120 ;  /* 0x002ae87801007387 */ /* 0x000fe20000100a00 */
[C---:B----4-:R-:W-:Y:S08]  /*618b0*/  HMMA.1688.F32.TF32 R72, R124.reuse, R8, R192 ;  /* 0x000000087c48723c */ /* 0x050ff000000810c0 */
[C---:B------:R-:W-:Y:S11]  /*618c0*/  HMMA.1688.F32.TF32 R76, R124.reuse, R12, R216 ;  /* 0x0000000c7c4c723c */ /* 0x040ff600000810d8 */
[----:B------:R-:W-:Y:S04]  /*618d0*/  STL.64 [R1+0x1220], R72 ;  /* 0x0012204801007387 */ /* 0x000fe80000100a00 */
[----:B------:R1:W-:Y:S02]  /*618e0*/  STL.64 [R1+0x1228], R74 ;  /* 0x0012284a01007387 */ /* 0x0003e40000100a00 */
[C---:B-1----:R-:W-:Y:S02]  /*618f0*/  HMMA.1688.F32.TF32 R72, R124.reuse, R16, R228 ;  /* 0x000000107c48723c */ /* 0x042fe400000810e4 */
[----:B------:R-:W4:Y:S04]  /*61900*/  LDL.LU R228, [R1+0x1450] ;  /* 0x0014500001e47983 */ /* 0x000f280000300800 */
[----:B------:R-:W-:Y:S04]  /*61910*/  STL.64 [R1+0x1380], R76 ;  /* 0x0013804c01007387 */ /* 0x000fe80000100a00 */
[----:B------:R-:W-:Y:S09]  /*61920*/  STL.64 [R1+0x1388], R78 ;  /* 0x0013884e01007387 */ /* 0x000ff20000100a00 */
        /* <DEDUP_REMOVED lines=13> */
[----:B---3--:R-:W-:Y:S01]  /*61a00*/  HMMA.1688.F32.TF32 R76, R124, R28, R208 ;  /* 0x0000001c7c4c723c */ /* 0x008fe200000810d0 */
[----:B------:R-:W-:Y:S02]  /*61a10*/  IMAD.MOV.U32 R123, RZ, RZ, R72 ;  /* 0x000000ffff7b7224 */ /* 0x000fe400078e0048 */
[----:B------:R-:W-:-:S05]  /*61a20*/  IMAD.MOV.U32 R121, RZ, RZ, R74 ;  /* 0x000000ffff797224 */ /* 0x000fca00078e004a */
[C---:B------:R-:W-:Y:S01]  /*61a30*/  HMMA.1688.F32.TF32 R80, R124.reuse, R24, R204 ;  /* 0x000000187c50723c */ /* 0x040fe200000810cc */
[----:B------:R-:W-:Y:S04]  /*61a40*/  STL [R1+0x2b34], R120 ;  /* 0x002b347801007387 */ /* 0x000fe80000100800 */
[----:B------:R-:W-:Y:S04]  /*61a50*/  STL [R1+0x2b30], R122 ;  /* 0x002b307a01007387 */ /* 0x000fe80000100800 */
[----:B------:R-:W-:Y:S04]  /*61a60*/  STL [R1+0x2b2c], R123 ;  /* 0x002b2c7b01007387 */ /* 0x000fe80000100800 */
[----:B------:R1:W-:Y:S06]  /*61a70*/  STL [R1+0x2b28], R121 ;  /* 0x002b287901007387 */ /* 0x0003ec0000100800 */
        /* <DEDUP_REMOVED lines=17> */
[----:B-1----:R-:W-:-:S02]  /*61b90*/  IMAD.MOV.U32 R121, RZ, RZ, R75 ;  /* 0x000000ffff797224 */ /* 0x002fc400078e004b */
[----:B------:R-:W-:Y:S02]  /*61ba0*/  IMAD.MOV.U32 R123, RZ, RZ, R74 ;  /* 0x000000ffff7b7224 */ /* 0x000fe400078e004a */
[----:B------:R-:W-:Y:S02]  /*61bb0*/  IMAD.MOV.U32 R120, RZ, RZ, R72 ;  /* 0x000000ffff787224 */ /* 0x000fe400078e0048 */
[----:B------:R-:W-:Y:S01]  /*61bc0*/  IMAD.MOV.U32 R122, RZ, RZ, R73 ;  /* 0x000000ffff7a7224 */ /* 0x000fe200078e0049 */
[----:B------:R1:W-:Y:S04]  /*61bd0*/  STL [R1+0x2b44], R121 ;  /* 0x002b447901007387 */ /* 0x0003e80000100800 */
[----:B------:R-:W-:Y:S04]  /*61be0*/  STL [R1+0x2b40], R123 ;  /* 0x002b407b01007387 */ /* 0x000fe80000100800 */
[----:B------:R1:W-:Y:S04]  /*61bf0*/  STL [R1+0x2b3c], R120 ;  /* 0x002b3c7801007387 */ /* 0x0003e80000100800 */
[----:B------:R1:W-:Y:S01]  /*61c00*/  STL [R1+0x2b38], R122 ;  /* 0x002b387a01007387 */ /* 0x0003e20000100800 */
[----:B----4-:R-:W-:-:S15]  /*61c10*/  HMMA.1688.F32.TF32 R76, R124, R36, R216 ;  /* 0x000000247c4c723c */ /* 0x010fde00000810d8 */
[----:B------:R-:W-:-:S04]  /*61c20*/  NOP ;  /* 0x0000000000007918 */ /* 0x000fc80000000000 */
        /* <DEDUP_REMOVED lines=15> */
[----:B-1----:R-:W-:Y:S01]  /*61d20*/  IMAD.MOV.U32 R121, RZ, RZ, R72 ;  /* 0x000000ffff797224 */ /* 0x002fe200078e0048 */
[----:B------:R-:W-:Y:S01]  /*61d30*/  MOV R120, R74 ;  /* 0x0000004a00787202 */ /* 0x000fe20000000f00 */
[----:B------:R-:W-:-:S02]  /*61d40*/  IMAD.MOV.U32 R123, RZ, RZ, R73 ;  /* 0x000000ffff7b7224 */ /* 0x000fc400078e0049 */
[----:B------:R-:W-:Y:S01]  /*61d50*/  IMAD.MOV.U32 R122, RZ, RZ, R75 ;  /* 0x000000ffff7a7224 */ /* 0x000fe200078e004b */
[----:B------:R-:W-:Y:S04]  /*61d60*/  STL [R1+0x2b54], R121 ;  /* 0x002b547901007387 */ /* 0x000fe80000100800 */
[----:B------:R-:W-:Y:S04]  /*61d70*/  STL [R1+0x2b50], R123 ;  /* 0x002b507b01007387 */ /* 0x000fe80000100800 */
[----:B------:R1:W-:Y:S04]  /*61d80*/  STL [R1+0x2b4c], R120 ;  /* 0x002b4c7801007387 */ /* 0x0003e80000100800 */
[----:B------:R1:W-:Y:S01]  /*61d90*/  STL [R1+0x2b48], R122 ;  /* 0x002b487a01007387 */ /* 0x0003e20000100800 */
[C---:B--2---:R-:W-:Y:S08]  /*61da0*/  HMMA.1688.F32.TF32 R72, R124.reuse, R48, R204 ;  /* 0x000000307c48723c */ /* 0x044ff000000810cc */
[----:B---3--:R-:W-:Y:S11]  /*61db0*/  HMMA.1688.F32.TF32 R76, R124, R44, R200 ;  /* 0x0000002c7c4c723c */ /* 0x008ff600000810c8 */
[----:B-1----:R-:W-:-:S02]  /*61dc0*/  IMAD.MOV.U32 R120, RZ, RZ, R72 ;  /* 0x000000ffff787224 */ /* 0x002fc400078e0048 */
[----:B------:R-:W-:-:S06]  /*61dd0*/  IMAD.MOV.U32 R122, RZ, RZ, R73 ;  /* 0x000000ffff7a7224 */ /* 0x000fcc00078e0049 */
[----:B------:R-:W-:Y:S04]  /*61de0*/  STL.64 [R1+0x14b0], R76 ;  /* 0x0014b04c01007387 */ /* 0x000fe80000100a00 */
[----:B------:R-:W-:Y:S04]  /*61df0*/  STL.64 [R1+0x14b8], R78 ;  /* 0x0014b84e01007387 */ /* 0x000fe80000100a00 */
[----:B------:R1:W-:Y:S02]  /*61e00*/  STL.64 [R1+0x14a8], R74 ;  /* 0x0014a84a01007387 */ /* 0x0003e40000100a00 */
[----:B-1----:R-:W-:Y:S02]  /*61e10*/  HMMA.1688.F32.TF32 R72, R124, R52, R208 ;  /* 0x000000347c48723c */ /* 0x002fe400000810d0 */
[----:B------:R-:W-:Y:S04]  /*61e20*/  STL [R1+0x2b5c], R120 ;  /* 0x002b5c7801007387 */ /* 0x000fe80000100800 */
[----:B------:R-:W-:-:S13]  /*61e30*/  STL [R1+0x2b58], R122 ;  /* 0x002b587a01007387 */ /* 0x000fda0000100800 */
[----:B------:R-:W-:Y:S01]  /*61e40*/  IMAD.MOV.U32 R121, RZ, RZ, R74 ;  /* 0x000000ffff797224 */ /* 0x000fe200078e004a */
[----:B------:R4:W-:Y:S01]  /*61e50*/  STL.64 [R1+0x1490], R72 ;  /* 0x0014904801007387 */ /* 0x0009e20000100a00 */
[----:B------:R-:W-:-:S03]  /*61e60*/  IMAD.MOV.U32 R123, RZ, RZ, R75 ;  /* 0x000000ffff7b7224 */ /* 0x000fc600078e004b */
        /* <DEDUP_REMOVED lines=9> */
[----:B------:R-:W-:Y:S04]  /*61f00*/  STL [R1+0x2b64], R123 ;  /* 0x002b647b01007387 */ /* 0x000fe80000100800 */
[----:B------:R-:W-:-:S12]  /*61f10*/  STL [R1+0x2b60], R121 ;  /* 0x002b607901007387 */ /* 0x000fd80000100800 */
[----:B------:R-:W-:Y:S01]  /*61f20*/  IMAD.MOV.U32 R120, RZ, RZ, R74 ;  /* 0x000000ffff787224 */ /* 0x000fe200078e004a */
[----:B------:R1:W-:Y:S01]  /*61f30*/  STL.64 [R1+0x1480], R72 ;  /* 0x0014804801007387 */ /* 0x0003e20000100a00 */
[----:B------:R-:W-:Y:S02]  /*61f40*/  IMAD.MOV.U32 R122, RZ, RZ, R75 ;  /* 0x000000ffff7a7224 */ /* 0x000fe400078e004b */
[C---:B-1----:R-:W-:Y:S01]  /*61f50*/  HMMA.1688.F32.TF32 R72, R124.reuse, R60, R216 ;  /* 0x0000003c7c48723c */ /* 0x042fe200000810d8 */
[----:B------:R-:W-:Y:S04]  /*61f60*/  STL [R1+0x2b6c], R120 ;  /* 0x002b6c7801007387 */ /* 0x000fe80000100800 */
[----:B------:R-:W-:Y:S04]  /*61f70*/  STL [R1+0x2b68], R122 ;  /* 0x002b687a01007387 */ /* 0x000fe80000100800 */
[----:B------:R-:W4:Y:S10]  /*61f80*/  LDL.LU R208, [R1+0x560] ;  /* 0x0005600001d07983 */ /* 0x000f340000300800 */
        /* <DEDUP_REMOVED lines=13> */
[----:B-1----:R-:W-:-:S15]  /*62060*/  HMMA.1688.F32.TF32 R72, R124, R64, R228 ;  /* 0x000000407c48723c */ /* 0x002fde00000810e4 */
[----:B------:R-:W-:-:S04]  /*62070*/  NOP ;  /* 0x0000000000007918 */ /* 0x000fc80000000000 */
[----:B------:R-:W-:Y:S02]  /*62080*/  IMAD.MOV.U32 R120, RZ, RZ, R72 ;  /* 0x000000ffff787224 */ /* 0x000fe400078e0048 */
[----:B------:R-:W-:Y:S02]  /*62090*/  IMAD.MOV.U32 R122, RZ, RZ, R73 ;  /* 0x000000ffff7a7224 */ /* 0x000fe400078e0049 */
[----:B------:R-:W-:Y:S02]  /*620a0*/  IMAD.MOV.U32 R123, RZ, RZ, R74 ;  /* 0x000000ffff7b7224 */ /* 0x000fe400078e004a */
[----:B------:R-:W-:Y:S01]  /*620b0*/  IMAD.MOV.U32 R121, RZ, RZ, R75 ;  /* 0x000000ffff797224 */ /* 0x000fe200078e004b */
[----:B------:R-:W-:Y:S01]  /*620c0*/  MOV R231, R2 ;  /* 0x0000000200e77202 */ /* 0x000fe20000000f00 */
[----:B------:R-:W-:Y:S02]  /*620d0*/  IMAD.MOV.U32 R228, RZ, RZ, R5 ;  /* 0x000000ffffe47224 */ /* 0x000fe400078e0005 */
[----:B------:R-:W-:-:S02]  /*620e0*/  IMAD.MOV.U32 R229, RZ, RZ, R4 ;  /* 0x000000ffffe57224 */ /* 0x000fc400078e0004 */
[----:B------:R-:W-:Y:S01]  /*620f0*/  IMAD.MOV.U32 R230, RZ, RZ, R3 ;  /* 0x000000ffffe67224 */ /* 0x000fe200078e0003 */
[----:B------:R1:W-:Y:S04]  /*62100*/  STL [R1+0x2b7c], R121 ;  /* 0x002b7c7901007387 */ /* 0x0003e80000100800 */
[----:B------:R1:W-:Y:S04]  /*62110*/  STL [R1+0x2b78], R123 ;  /* 0x002b787b01007387 */ /* 0x0003e80000100800 */
[----:B------:R1:W-:Y:S04]  /*62120*/  STL [R1+0x2b74], R120 ;  /* 0x002b747801007387 */ /* 0x0003e80000100800 */
[----:B------:R1:W-:Y:S01]  /*62130*/  STL [R1+0x2b70], R122 ;  /* 0x002b707a01007387 */ /* 0x0003e20000100800 */
[----:B--2---:R-:W-:-:S15]  /*62140*/  HMMA.1688.F32.TF32 R72, R160, R8, R204 ;  /* 0x00000008a048723c */ /* 0x004fde00000810cc */
[----:B------:R-:W-:-:S04]  /*62150*/  NOP ;  /* 0x0000000000007918 */ /* 0x000fc80000000000 */
[----:B------:R-:W-:Y:S02]  /*62160*/  IMAD.MOV.U32 R5, RZ, RZ, R72 ;  /* 0x000000ffff057224 */ /* 0x000fe400078e0048 */
[----:B------:R-:W-:Y:S02]  /*62170*/  IMAD.MOV.U32 R4, RZ, RZ, R73 ;  /* 0x000000ffff047224 */ /* 0x000fe400078e0049 */
[----:B------:R-:W-:Y:S02]  /*62180*/  IMAD.MOV.U32 R2, RZ, RZ, R74 ;  /* 0x000000ffff027224 */ /* 0x000fe400078e004a */
[----:B------:R-:W-:Y:S01]  /*62190*/  IMAD.MOV.U32 R3, RZ, RZ, R75 ;  /* 0x000000ffff037224 */ /* 0x000fe200078e004b */
[----:B---3--:R-:W-:-:S15]  /*621a0*/  HMMA.1688.F32.TF32 R76, R124, R68, R200 ;  /* 0x000000447c4c723c */ /* 0x008fde00000810c8 */
[----:B------:R-:W-:-:S04]  /*621b0*/  NOP ;  /* 0x0000000000007918 */ /* 0x000fc80000000000 */
[----:B------:R-:W-:Y:S04]  /*621c0*/  STL.64 [R1+0x1430], R76 ;  /* 0x0014304c01007387 */ /* 0x000fe80000100a00 */
[----:B------:R-:W-:Y:S04]  /*621d0*/  STL.64 [R1+0x1438], R78 ;  /* 0x0014384e01007387 */ /* 0x000fe80000100a00 */
[----:B------:R2:W-:Y:S04]  /*621e0*/  STL [R1+0x2b80], R3 ;  /* 0x002b800301007387 */ /* 0x0005e80000100800 */
[----:B------:R-:W-:Y:S04]  /*621f0*/  STL [R1+0x2b24], R2 ;  /* 0x002b240201007387 */ /* 0x000fe80000100800 */
[----:B------:R-:W-:Y:S01]  /*62200*/  STL [R1+0x2b20], R4 ;  /* 0x002b200401007387 */ /* 0x000fe20000100800 */
[----:B----4-:R-:W-:Y:S03]  /*62210*/  HMMA.1688.F32.TF32 R72, R160, R12, R208 ;  /* 0x0000000ca048723c */ /* 0x010fe600000810d0 */
[----:B------:R-:W-:-:S15]  /*62220*/  STL [R1+0x2b1c], R5 ;  /* 0x002b1c0501007387 */ /* 0x000fde0000100800 */
[----:B------:R-:W-:Y:S01]  /*62230*/  NOP ;  /* 0x0000000000007918 */ /* 0x000fe20000000000 */
[----:B-1----:R-:W-:Y:S02]  /*62240*/  IMAD.MOV.U32 R121, RZ, RZ, R72 ;  /* 0x000000ffff797224 */ /* 0x002fe400078e0048 */
[----:B------:R-:W-:Y:S02]  /*62250*/  IMAD.MOV.U32 R123, RZ, RZ, R73 ;  /* 0x000000ffff7b7224 */ /* 0x000fe400078e0049 */
[----:B------:R-:W-:Y:S02]  /*62260*/  IMAD.MOV.U32 R120, RZ, RZ, R74 ;  /* 0x000000ffff787224 */ /* 0x000fe400078e004a */
[----:B------:R-:W-:Y:S02]  /*62270*/  IMAD.MOV.U32 R122, RZ, RZ, R75 ;  /* 0x000000ffff7a7224 */ /* 0x000fe400078e004b */
[----:B------:R-:W-:Y:S03]  /*62280*/  HMMA.1688.F32.TF32 R72, R160, R16, R212 ;  /* 0x00000010a048723c */ /* 0x000fe600000810d4 */
[----:B------:R-:W-:Y:S04]  /*62290*/  STL [R1+0x2b90], R122 ;  /* 0x002b907a01007387 */ /* 0x000fe80000100800 */
[----:B------:R-:W-:Y:S04]  /*622a0*/  STL [R1+0x2b8c], R120 ;  /* 0x002b8c7801007387 */ /* 0x000fe80000100800 */
[----:B------:R-:W-:Y:S04]  /*622b0*/  STL [R1+0x2b88], R121 ;  /* 0x002b887901007387 */ /* 0x000fe80000100800 */
[----:B------:R-:W-:Y:S04]  /*622c0*/  STL [R1+0x2b84], R123 ;  /* 0x002b847b01007387 */ /* 0x000fe80000100800 */
[----:B------:R-:W-:Y:S01]  /*622d0*/  STL.64 [R1+0x13d0], R72 ;  /* 0x0013d04801007387 */ /* 0x000fe20000100a00 */
[----:B--2---:R-:W-:-:S03]  /*622e0*/  IMAD.MOV.U32 R3, RZ, RZ, R75 ;  /* 0x000000ffff037224 */ /* 0x004fc600078e004b */
[----:B------:R1:W-:Y:S02]  /*622f0*/  STL [R1+0x13d8], R74 ;  /* 0x0013d84a01007387 */ /* 0x0003e40000100800 */
[----:B-1----:R-:W-:-:S15]  /*62300*/  HMMA.1688.F32.TF32 R72, R160, R20, R216 ;  /* 0x00000014a048723c */ /* 0x002fde00000810d8 */
        /* <DEDUP_REMOVED lines=8> */
[----:B------:R-:W-:Y:S04]  /*62390*/  STL.64 [R1+0x1390], R72 ;  /* 0x0013904801007387 */ /* 0x000fe80000100a00 */
[----:B------:R2:W-:Y:S04]  /*623a0*/  STL [R1+0x1398], R74 ;  /* 0x0013984a01007387 */ /* 0x0005e80000100800 */
        /* <DEDUP_REMOVED lines=43> */
[----:B------:R-:W-:Y:S01]  /*62660*/  MOV R231, R252 ;  /* 0x000000fc00e77202 */ /* 0x000fe20000000f00 */
[----:B-1----:R-:W-:Y:S01]  /*62670*/  IMAD.MOV.U32 R3, RZ, RZ, R75 ;  /* 0x000000ffff037224 */ /* 0x002fe200078e004b */
[C---:B---3--:R-:W-:Y:S08]  /*62680*/  HMMA.1688.F32.TF32 R156, R160.reuse, R64, R216 ;  /* 0x00000040a09c723c */ /* 0x048ff000000810d8 */
[C---:B----4-:R-:W-:Y:S08]  /*62690*/  HMMA.1688.F32.TF32 R140, R160.reuse, R48, R200 ;  /* 0x00000030a08c723c */ /* 0x050ff000000810c8 */
[C---:B--2---:R-:W-:Y:S08]  /*626a0*/  HMMA.1688.F32.TF32 R124, R160.reuse, R32, R184 ;  /* 0x00000020a07c723c */ /* 0x044ff000000810b8 */
[C---:B------:R-:W-:Y:S08]  /*626b0*/  HMMA.1688.F32.TF32 R128, R160.reuse, R36, R188 ;  /* 0x00000024a080723c */ /* 0x040ff000000810bc */
[C---:B------:R-:W-:Y:S03]  /*626c0*/  HMMA.1688.F32.TF32 R132, R160.reuse, R40, R192 ;  /* 0x00000028a084723c */ /* 0x040fe600000810c0 */
[----:B------:R-:W-:Y:S05]  /*626d0*/  STL.64 [R1+0x29e0], R126 ;  /* 0x0029e07e01007387 */ /* 0x000fea0000100a00 */
[C---:B------:R-:W-:Y:S01]  /*626e0*/  HMMA.1688.F32.TF32 R136, R160.reuse, R44, R196 ;  /* 0x0000002ca088723c */ /* 0x040fe200000810c4 */
[----:B------:R-:W-:Y:S04]  /*626f0*/  STL.64 [R1+0x29d8], R124 ;  /* 0x0029d87c01007387 */ /* 0x000fe80000100a00 */
[----:B------:R1:W-:Y:S03]  /*62700*/  STL.64 [R1+0x29f0], R130 ;  /* 0x0029f08201007387 */ /* 0x0003e60000100a00 */
[C---:B------:R-:W-:Y:S01]  /*62710*/  HMMA.1688.F32.TF32 R144, R160.reuse, R52, R204 ;  /* 0x00000034a090723c */ /* 0x040fe200000810cc */
[----:B------:R2:W-:Y:S04]  /*62720*/  STL.64 [R1+0x29e8], R128 ;  /* 0x0029e88001007387 */ /* 0x0005e80000100a00 */
[----:B------:R-:W-:Y:S03]  /*62730*/  STL.64 [R1+0x2a00], R134 ;  /* 0x002a008601007387 */ /* 0x000fe60000100a00 */
[C---:B------:R-:W-:Y:S01]  /*62740*/  HMMA.1688.F32.TF32 R148, R160.reuse, R56, R208 ;  /* 0x00000038a094723c */ /* 0x040fe200000810d0 */
[----:B------:R3:W-:Y:S04]  /*62750*/  STL.64 [R1+0x29f8], R132 ;  /* 0x0029f88401007387 */ /* 0x0007e80000100a00 */
[----:B------:R4:W-:Y:S03]  /*62760*/  STL.64 [R1+0x2a10], R138 ;  /* 0x002a108a01007387 */ /* 0x0009e60000100a00 */
[C---:B------:R-:W-:Y:S01]  /*62770*/  HMMA.1688.F32.TF32 R152, R160.reuse, R60, R212 ;  /* 0x0000003ca098723c */ /* 0x040fe200000810d4 */
[----:B------:R1:W-:Y:S04]  /*62780*/  STL.64 [R1+0x2a08], R136 ;  /* 0x002a088801007387 */ /* 0x0003e80000100a00 */
[----:B------:R-:W-:Y:S04]  /*62790*/  STL.64 [R1+0x2a20], R142 ;  /* 0x002a208e01007387 */ /* 0x000fe80000100a00 */
[----:B------:R-:W-:Y:S04]  /*627a0*/  STL.64 [R1+0x2a18], R140 ;  /* 0x002a188c01007387 */ /* 0x000fe80000100a00 */
[----:B------:R1:W-:Y:S04]  /*627b0*/  STL.64 [R1+0x2a30], R146 ;  /* 0x002a309201007387 */ /* 0x0003e80000100a00 */
[----:B------:R1:W-:Y:S04]  /*627c0*/  STL.64 [R1+0x2a28], R144 ;  /* 0x002a289001007387 */ /* 0x0003e80000100a00 */
[----:B------:R1:W-:Y:S04]  /*627d0*/  STL.64 [R1+0x2a40], R150 ;  /* 0x002a409601007387 */ /* 0x0003e80000100a00 */
[----:B------:R1:W-:Y:S04]  /*627e0*/  STL.64 [R1+0x2a38], R148 ;  /* 0x002a389401007387 */ /* 0x0003e80000100a00 */
[----:B------:R-:W-:Y:S04]  /*627f0*/  STL.64 [R1+0x2a50], R154 ;  /* 0x002a509a01007387 */ /* 0x000fe80000100a00 */
[----:B------:R1:W-:Y:S04]  /*62800*/  STL.64 [R1+0x2a48], R152 ;  /* 0x002a489801007387 */ /* 0x0003e80000100a00 */
        /* <DEDUP_REMOVED lines=16> */
[----:B------:R-:W4:Y:S01]  /*62910*/  LDL.LU R194, [R1+0x6a8] ;  /* 0x0006a80001c27983 */ /* 0x000f220000300800 */
[C---:B------:R-:W-:Y:S03]  /*62920*/  HMMA.1688.F32.TF32 R72, R160.reuse, R28, R180 ;  /* 0x0000001ca048723c */ /* 0x040fe600000810b4 */
        /* <DEDUP_REMOVED lines=39> */
[----:B------:R-:W-:Y:S01]  /*62ba0*/  IMAD.MOV.U32 R75, RZ, RZ, R43 ;  /* 0x000000ffff4b7224 */ /* 0x000fe200078e002b */
[C---:B--2---:R-:W-:Y:S08]  /*62bb0*/  HMMA.1688.F32.TF32 R168, R224.reuse, R12, R188 ;  /* 0x0000000ce0a8723c */ /* 0x044ff000000810bc */
[C---:B---3--:R-:W-:Y:S08]  /*62bc0*/  HMMA.1688.F32.TF32 R164, R224.reuse, R8, R184 ;  /* 0x00000008e0a4723c */ /* 0x048ff000000810b8 */
[C---:B----4-:R-:W-:Y:S11]  /*62bd0*/  HMMA.1688.F32.TF32 R172, R224.reuse, R16, R192 ;  /* 0x00000010e0ac723c */ /* 0x050ff600000810c0 */
        /* <DEDUP_REMOVED lines=22> */
[----:B------:R-:W3:Y:S04]  /*62d40*/  LDL.LU R26, [R1+0x2d40] ;  /* 0x002d4000011a7983 */ /* 0x000ee80000300800 */
[----:B------:R-:W4:Y:S04]  /*62d50*/  LDL.LU R31, [R1+0x2d3c] ;  /* 0x002d3c00011f7983 */ /* 0x000f280000300800 */
[----:B------:R-:W2:Y:S04]  /*62d60*/  LDL.LU R30, [R1+0x2d38] ;  /* 0x002d3800011e7983 */ /* 0x000ea80000300800 */
[----:B------:R-:W1:Y:S04]  /*62d70*/  LDL.LU R46, [R1+0x2d34] ;  /* 0x002d3400012e7983 */ /* 0x000e680000300800 */
[----:B------:R-:W2:Y:S04]  /*62d80*/  LDL.LU R47, [R1+0x2d30] ;  /* 0x002d3000012f7983 */ /* 0x000ea80000300800 */
[----:B------:R-:W3:Y:S04]  /*62d90*/  LDL.LU R42, [R1+0x2d2c] ;  /* 0x002d2c00012a7983 */ /* 0x000ee80000300800 */
[----:B------:R-:W4:Y:S01]  /*62da0*/  LDL.LU R43, [R1+0x2d28] ;  /* 0x002d2800012b7983 */ /* 0x000f220000300800 */
[----:B------:R-:W-:Y:S01]  /*62db0*/  IMAD.MOV.U32 R76, RZ, RZ, R67 ;  /* 0x000000ffff4c7224 */ /* 0x000fe200078e0043 */
[----:B------:R-:W-:Y:S01]  /*62dc0*/  MOV R78, R71 ;  /* 0x00000047004e7202 */ /* 0x000fe20000000f00 */
[----:B------:R-:W-:Y:S01]  /*62dd0*/  IMAD.MOV.U32 R77, RZ, RZ, R66 ;  /* 0x000000ffff4d7224 */ /* 0x000fe200078e0042 */
        /* <DEDUP_REMOVED lines=28> */
[----:B------:R-:W4:Y:S01]  /*62fa0*/  LDL.LU R54, [R1+0x2ce8] ;  /* 0x002ce80001367983 */ /* 0x000f220000300800 */
[----:B------:R-:W-:Y:S01]  /*62fb0*/  HMMA.1688.F32.TF32 R196, R224, R40, R212 ;  /* 0x00000028e0c4723c */ /* 0x000fe200000810d4 */
        /* <DEDUP_REMOVED lines=8> */
[----:B------:R-:W-:Y:S02]  /*63040*/  IMAD.MOV.U32 R246, RZ, RZ, R233 ;  /* 0x000000fffff67224 */ /* 0x000fe400078e00e9 */
[----:B------:R-:W-:Y:S01]  /*63050*/  IMAD.MOV.U32 R247, RZ, RZ, R234 ;  /* 0x000000fffff77224 */ /* 0x000fe200078e00ea */
[----:B------:R-:W-:Y:S01]  /*63060*/  LDS R229, [R6+UR6+0xe000] ;  /* 0x00e0000606e57984 */ /* 0x000fe20008000800 */
[----:B------:R-:W-:-:S02]  /*63070*/  IMAD.MOV.U32 R236, RZ, RZ, R235 ;  /* 0x000000ffffec7224 */ /* 0x000fc400078e00eb */
[----:B------:R-:W-:Y:S01]  /*63080*/  IMAD.MOV.U32 R237, RZ, RZ, R15 ;  /* 0x000000ffffed7224 */ /* 0x000fe200078e000f */
[----:B------:R-:W1:Y:S02]  /*63090*/  LDS R231, [R6+UR6+0xf000] ;  /* 0x00f0000606e77984 */ /* 0x000e640008000800 */
[----:B-1----:R-:W-:Y:S02]  /*630a0*/  IMAD.MOV.U32 R131, RZ, RZ, R46 ;  /* 0x000000ffff837224 */ /* 0x002fe400078e002e */
[----:B--2---:R-:W-:Y:S01]  /*630b0*/  IMAD.MOV.U32 R130, RZ, RZ, R47 ;  /* 0x000000ffff827224 */ /* 0x004fe200078e002f */
[----:B---3--:R-:W-:Y:S01]  /*630c0*/  MOV R129, R42 ;  /* 0x0000002a00817202 */ /* 0x008fe20000000f00 */
[----:B----4-:R-:W-:Y:S02]  /*630d0*/  IMAD.MOV.U32 R128, RZ, RZ, R43 ;  /* 0x000000ffff807224 */ /* 0x010fe400078e002b */
[----:B------:R-:W2:Y:S04]  /*630e0*/  LDL.LU R43, [R1+0x2ce4] ;  /* 0x002ce400012b7983 */ /* 0x000ea80000300800 */
[----:B------:R-:W3:Y:S04]  /*630f0*/  LDL.LU R42, [R1+0x2ce0] ;  /* 0x002ce000012a7983 */ /* 0x000ee80000300800 */
        /* <DEDUP_REMOVED lines=18> */
[----:B------:R-:W-:Y:S02]  /*63220*/  IMAD.MOV.U32 R147, RZ, RZ, R51 ;  /* 0x000000ffff937224 */ /* 0x000fe400078e0033 */
[----:B------:R-:W-:-:S02]  /*63230*/  IMAD.MOV.U32 R146, RZ, RZ, R50 ;  /* 0x000000ffff927224 */ /* 0x000fc400078e0032 */
[----:B------:R-:W-:Y:S02]  /*63240*/  IMAD.MOV.U32 R145, RZ, RZ, R55 ;  /* 0x000000ffff917224 */ /* 0x000fe400078e0037 */
[----:B------:R-:W-:Y:S02]  /*63250*/  IMAD.MOV.U32 R144, RZ, RZ, R54 ;  /* 0x000000ffff907224 */ /* 0x000fe400078e0036 */
        /* <DEDUP_REMOVED lines=35> */
[----:B--2---:R-:W-:Y:S02]  /*63490*/  IMAD.MOV.U32 R151, RZ, RZ, R43 ;  /* 0x000000ffff977224 */ /* 0x004fe400078e002b */
[----:B---3--:R-:W-:Y:S02]  /*634a0*/  IMAD.MOV.U32 R150, RZ, RZ, R42 ;  /* 0x000000ffff967224 */ /* 0x008fe400078e002a */
[----:B----4-:R-:W-:Y:S01]  /*634b0*/  IMAD.MOV.U32 R149, RZ, RZ, R47 ;  /* 0x000000ffff957224 */ /* 0x010fe200078e002f */
[----:B------:R-:W-:-:S02]  /*634c0*/  MOV R148, R46 ;  /* 0x0000002e00947202 */ /* 0x000fc40000000f00 */
        /* <DEDUP_REMOVED lines=27> */
[----:B------:R-:W4:Y:S01]  /*63680*/  LDL.LU R11, [R1+0x2c48] ;  /* 0x002c4800010b7983 */ /* 0x000f220000300800 */
[----:B------:R-:W-:Y:S01]  /*63690*/  LOP3.LUT R9, R0, 0x60, RZ, 0x3c, !PT ;  /* 0x0000006000097812 */ /* 0x000fe200078e3cff */
[C---:B------:R-:W-:Y:S08]  /*636a0*/  HMMA.1688.F32.TF32 R204, R224.reuse, R48, R204 ;  /* 0x00000030e0cc723c */ /* 0x040ff000000810cc */
[C---:B------:R-:W-:Y:S08]  /*636b0*/  HMMA.1688.F32.TF32 R216, R224.reuse, R60, R216 ;  /* 0x0000003ce0d8723c */ /* 0x040ff000000810d8 */
[C---:B------:R-:W-:Y:S08]  /*636c0*/  HMMA.1688.F32.TF32 R208, R224.reuse, R52, R208 ;  /* 0x00000034e0d0723c */ /* 0x040ff000000810d0 */
[C---:B------:R-:W-:Y:S08]  /*636d0*/  HMMA.1688.F32.TF32 R220, R224.reuse, R64, R220 ;  /* 0x00000040e0dc723c */ /* 0x040ff000000810dc */
[----:B------:R-:W-:Y:S08]  /*636e0*/  HMMA.1688.F32.TF32 R212, R224, R56, R212 ;  /* 0x00000038e0d4723c */ /* 0x000ff000000810d4 */
[C---:B--2---:R-:W-:Y:S08]  /*636f0*/  HMMA.1688.F32.TF32 R156, R228.reuse, R14, R148 ;  /* 0x0000000ee49c723c */ /* 0x044ff00000081094 */
[C---:B----4-:R-:W-:Y:S08]  /*63700*/  HMMA.1688.F32.TF32 R160, R228.reuse, R10, R152 ;  /* 0x0000000ae4a0723c */ /* 0x050ff00000081098 */
[C---:B------:R-:W-:Y:S08]  /*63710*/  HMMA.1688.F32.TF32 R152, R228.reuse, R18, R144 ;  /* 0x00000012e498723c */ /* 0x040ff00000081090 */
[C---:B------:R-:W-:Y:S08]  /*63720*/  HMMA.1688.F32.TF32 R148, R228.reuse, R22, R140 ;  /* 0x00000016e494723c */ /* 0x040ff0000008108c */
[----:B------:R-:W-:Y:S08]  /*63730*/  HMMA.1688.F32.TF32 R144, R228, R26, R136 ;  /* 0x0000001ae490723c */ /* 0x000ff00000081088 */
[----:B------:R-:W-:Y:S01]  /*63740*/  HMMA.1688.F32.TF32 R224, R224, R68, R232 ;  /* 0x00000044e0e0723c */ /* 0x000fe200000810e8 */
[----:B------:R-:W-:Y:S04]  /*63750*/  LDS R232, [R7+UR6+0xe000] ;  /* 0x00e0000607e87984 */ /* 0x000fe80008000800 */
[----:B------:R-:W-:Y:S03]  /*63760*/  LDS R234, [R7+UR6+0xf000] ;  /* 0x00f0000607ea7984 */ /* 0x000fe60008000800 */
[C---:B------:R-:W-:Y:S01]  /*63770*/  HMMA.1688.F32.TF32 R140, R228.reuse, R30, R132 ;  /* 0x0000001ee48c723c */ /* 0x040fe20000081084 */
[----:B------:R-:W-:Y:S04]  /*63780*/  LDS R233, [R9+UR6+0xe000] ;  /* 0x00e0000609e97984 */ /* 0x000fe80008000800 */
[----:B------:R-:W1:Y:S03]  /*63790*/  LDS R235, [R9+UR6+0xf000] ;  /* 0x00f0000609eb7984 */ /* 0x000e660008000800 */
[C---:B------:R-:W-:Y:S01]  /*637a0*/  HMMA.1688.F32.TF32 R136, R228.reuse, R34, R128 ;  /* 0x00000022e488723c */ /* 0x040fe20000081080 */
[----:B------:R-:W-:Y:S07]  /*637b0*/  STL.64 [R1+0x5b0], R160 ;  /* 0x0005b0a001007387 */ /* 0x000fee0000100a00 */
[C---:B------:R-:W-:Y:S01]  /*637c0*/  HMMA.1688.F32.TF32 R132, R228.reuse, R38, R124 ;  /* 0x00000026e484723c */ /* 0x040fe2000008107c */
[----:B------:R-:W-:Y:S07]  /*637d0*/  STL.64 [R1+0x5b8], R162 ;  /* 0x0005b8a201007387 */ /* 0x000fee0000100a00 */
[C---:B---3--:R-:W-:Y:S01]  /*637e0*/  HMMA.1688.F32.TF32 R128, R228.reuse, R42, R92 ;  /* 0x0000002ae480723c */ /* 0x048fe2000008105c */
        /* <DEDUP_REMOVED lines=37> */
[----:B------:R-:W2:Y:S04]  /*63a40*/  LDL.LU R244, [R1+0xad0] ;  /* 0x000ad00001f47983 */ /* 0x000ea80000300800 */
[----:B------:R-:W-:Y:S01]  /*63a50*/  LDS R228, [R0+UR6+0xe080] ;  /* 0x00e0800600e47984 */ /* 0x000fe20008000800 */
[----:B-1----:R-:W-:Y:S03]  /*63a60*/  HMMA.1688.F32.TF32 R72, R232, R10, R236 ;  /* 0x0000000ae848723c */ /* 0x002fe600000810ec */
[----:B------:R-:W-:Y:S04]  /*63a70*/  LDS R230, [R0+UR6+0xf080] ;  /* 0x00f0800600e67984 */ /* 0x000fe80008000800 */
[----:B------:R-:W-:Y:S04]  /*63a80*/  LDS R229, [R6+UR6+0xe080] ;  /* 0x00e0800606e57984 */ /* 0x000fe80008000800 */
[----:B------:R-:W1:Y:S08]  /*63a90*/  LDS R231, [R6+UR6+0xf080] ;  /* 0x00f0800606e77984 */ /* 0x000e700008000800 */
        /* <DEDUP_REMOVED lines=109> */
[----:B-1----:R-:W-:Y:S08]  /*64170*/  HMMA.1688.F32.TF32 R128, R228, R14, R128 ;  /* 0x0000000ee480723c */ /* 0x002ff00000081080 */
        /* <DEDUP_REMOVED lines=73> */
[----:B------:R-:W-:Y:S04]  /*64610*/  LDS R232, [R7+UR6+0xe080] ;  /* 0x00e0800607e87984 */ /* 0x000fe80008000800 */
[----:B------:R-:W-:Y:S01]  /*64620*/  LDS R234, [R7+UR6+0xf080] ;  /* 0x00f0800607ea7984 */ /* 0x000fe20008000800 */
[----:B-1----:R-:W-:Y:S03]  /*64630*/  HMMA.1688.F32.TF32 R72, R228, R54, R236 ;  /* 0x00000036e448723c */ /* 0x002fe600000810ec */
[----:B------:R-:W-:Y:S04]  /*64640*/  LDS R233, [R9+UR6+0xe080] ;  /* 0x00e0800609e97984 */ /* 0x000fe80008000800 */
        /* <DEDUP_REMOVED lines=98> */
[----:B------:R-:W2:Y:S02]  /*64c70*/  LDS R235, [R9+UR6+0xf080] ;  /* 0x00f0800609eb7984 */ /* 0x000ea40008000800 */
[C---:B--2---:R-:W-:Y:S08]  /*64c80*/  HMMA.1688.F32.TF32 R128, R232.reuse, R42, R128 ;  /* 0x0000002ae880723c */ /* 0x044ff00000081080 */
[C---:B------:R-:W-:Y:S08]  /*64c90*/  HMMA.1688.F32.TF32 R124, R232.reuse, R46, R124 ;  /* 0x0000002ee87c723c */ /* 0x040ff0000008107c */
        /* <DEDUP_REMOVED lines=66> */
[C---:B-1----:R-:W-:Y:S03]  /*650c0*/  HMMA.1688.F32.TF32 R72, R228.reuse, R18, R236 ;  /* 0x00000012e448723c */ /* 0x042fe600000810ec */
        /* <DEDUP_REMOVED lines=137> */
[C---:B-1----:R-:W-:Y:S03]  /*65960*/  HMMA.1688.F32.TF32 R132, R232.reuse, R18, R132 ;  /* 0x00000012e884723c */ /* 0x042fe60000081084 */
[----:B------:R-:W-:Y:S05]  /*65970*/  STL.64 [R1+0x140], R176 ;  /* 0x000140b001007387 */ /* 0x000fea0000100a00 */
[C---:B------:R-:W-:Y:S01]  /*65980*/  HMMA.1688.F32.TF32 R140, R232.reuse, R10, R140 ;  /* 0x0000000ae88c723c */ /* 0x040fe2000008108c */
[----:B------:R-:W-:Y:S04]  /*65990*/  STL.64 [R1+0x148], R178 ;  /* 0x000148b201007387 */ /* 0x000fe80000100a00 */
[----:B------:R-:W-:Y:S04]  /*659a0*/  STL.64 [R1+0x130], R172 ;  /* 0x000130ac01007387 */ /* 0x000fe80000100a00 */
        /* <DEDUP_REMOVED lines=52> */
[----:B------:R1:W-:Y:S04]  /*65cf0*/  STL.64 [R1+0x5c0], R80 ;  /* 0x0005c05001007387 */ /* 0x0003e80000100a00 */
[----:B------:R2:W-:Y:S04]  /*65d00*/  STL.64 [R1+0x5c8], R82 ;  /* 0x0005c85201007387 */ /* 0x0005e80000100a00 */
        /* <DEDUP_REMOVED lines=100> */
[C---:B------:R-:W-:Y:S08]  /*66350*/  HMMA.1688.F32.TF32 R140, R228.reuse, R38, R140 ;  /* 0x00000026e48c723c */ /* 0x040ff0000008108c */
[C---:B------:R-:W-:Y:S08]  /*66360*/  HMMA.1688.F32.TF32 R144, R228.reuse, R34, R144 ;  /* 0x00000022e490723c */ /* 0x040ff00000081090 */
[C---:B------:R-:W-:Y:S08]  /*66370*/  HMMA.1688.F32.TF32 R148, R228.reuse, R30, R148 ;  /* 0x0000001ee494723c */ /* 0x040ff00000081094 */
[C---:B------:R-:W-:Y:S08]  /*66380*/  HMMA.1688.F32.TF32 R156, R228.reuse, R22, R156 ;  /* 0x00000016e49c723c */ /* 0x040ff0000008109c */
[----:B------:R-:W-:Y:S08]  /*66390*/  HMMA.1688.F32.TF32 R160, R228, R18, R160 ;  /* 0x00000012e4a0723c */ /* 0x000ff000000810a0 */
[C---:B------:R-:W-:Y:S08]  /*663a0*/  HMMA.1688.F32.TF32 R172, R232.reuse, R70, R172 ;  /* 0x00000046e8ac723c */ /* 0x040ff000000810ac */
[----:B------:R-:W-:Y:S01]  /*663b0*/  HMMA.1688.F32.TF32 R176, R232, R66, R176 ;  /* 0x00000042e8b0723c */ /* 0x000fe200000810b0 */
[----:B------:R-:W-:Y:S04]  /*663c0*/  LDS R232, [R7+UR6+0xe180] ;  /* 0x00e1800607e87984 */ /* 0x000fe80008000800 */
[----:B------:R-:W-:Y:S04]  /*663d0*/  LDS R234, [R7+UR6+0xf180] ;  /* 0x00f1800607ea7984 */ /* 0x000fe80008000800 */
[----:B------:R-:W-:Y:S04]  /*663e0*/  LDS R233, [R9+UR6+0xe180] ;  /* 0x00e1800609e97984 */ /* 0x000fe80008000800 */
[----:B------:R-:W4:Y:S01]  /*663f0*/  LDS R235, [R9+UR6+0xf180] ;  /* 0x00f1800609eb7984 */ /* 0x000f220008000800 */
[C---:B------:R-:W-:Y:S08]  /*66400*/  HMMA.1688.F32.TF32 R164, R228.reuse, R14, R164 ;  /* 0x0000000ee4a4723c */ /* 0x040ff000000810a4 */
[C---:B------:R-:W-:Y:S01]  /*66410*/  HMMA.1688.F32.TF32 R168, R228.reuse, R10, R168 ;  /* 0x0000000ae4a8723c */ /* 0x040fe200000810a8 */
[----:B------:R-:W-:Y:S04]  /*66420*/  STL.64 [R1+0x600], R176 ;  /* 0x000600b001007387 */ /* 0x000fe80000100a00 */
[----:B------:R-:W-:Y:S03]  /*66430*/  STL.64 [R1+0x608], R178 ;  /* 0x000608b201007387 */ /* 0x000fe60000100a00 */
[C---:B------:R-:W-:Y:S01]  /*66440*/  HMMA.1688.F32.TF32 R152, R228.reuse, R26, R152 ;  /* 0x0000001ae498723c */ /* 0x040fe20000081098 */
[----:B------:R-:W-:Y:S04]  /*66450*/  STL.64 [R1+0x5f0], R172 ;  /* 0x0005f0ac01007387 */ /* 0x000fe80000100a00 */
[----:B------:R-:W-:Y:S06]  /*66460*/  STL.64 [R1+0x5f8], R174 ;  /* 0x0005f8ae01007387 */ /* 0x000fec0000100a00 */
        /* <DEDUP_REMOVED lines=17> */
[----:B------:R-:W-:Y:S01]  /*66580*/  STL.64 [R1+0x670], R144 ;  /* 0x0006709001007387 */ /* 0x000fe20000100a00 */
[C---:B----4-:R-:W-:Y:S03]  /*66590*/  HMMA.1688.F32.TF32 R72, R232.reuse, R14, R72 ;  /* 0x0000000ee848723c */ /* 0x050fe60000081048 */
        /* <DEDUP_REMOVED lines=164> */
[----:B------:R-:W2:Y:S01]  /*66fe0*/  LDL.LU.64 R236, [R1+0x2c08] ;  /* 0x002c080001ec7983 */ /* 0x000ea20000300a00 */
[C---:B------:R-:W-:Y:S08]  /*66ff0*/  HMMA.1688.F32.TF32 R192, R232.reuse, R46, R192 ;  /* 0x0000002ee8c0723c */ /* 0x040ff000000810c0 */
[C---:B------:R-:W-:Y:S08]  /*67000*/  HMMA.1688.F32.TF32 R188, R232.reuse, R50, R188 ;  /* 0x00000032e8bc723c */ /* 0x040ff000000810bc */
[C---:B------:R-:W-:Y:S08]  /*67010*/  HMMA.1688.F32.TF32 R184, R232.reuse, R54, R184 ;  /* 0x00000036e8b8723c */ /* 0x040ff000000810b8 */
[C---:B------:R-:W-:Y:S08]  /*67020*/  HMMA.1688.F32.TF32 R180, R232.reuse, R58, R180 ;  /* 0x0000003ae8b4723c */ /* 0x040ff000000810b4 */
[C---:B------:R-:W-:Y:S08]  /*67030*/  HMMA.1688.F32.TF32 R176, R232.reuse, R62, R176 ;  /* 0x0000003ee8b0723c */ /* 0x040ff000000810b0 */
        /* <DEDUP_REMOVED lines=65> */
[----:B-1----:R-:W3:Y:S04]  /*67450*/  LDL.LU R80, [R1+0xcb0] ;  /* 0x000cb00001507983 */ /* 0x002ee80000300800 */
[----:B------:R1:W-:Y:S04]  /*67460*/  STL.64 [R1+0xbe0], R76 ;  /* 0x000be04c01007387 */ /* 0x0003e80000100a00 */
[----:B------:R1:W-:Y:S04]  /*67470*/  STL.64 [R1+0xbe8], R78 ;  /* 0x000be84e01007387 */ /* 0x0003e80000100a00 */
[----:B------:R1:W-:Y:S04]  /*67480*/  STL.64 [R1+0xbc0], R72 ;  /* 0x000bc04801007387 */ /* 0x0003e80000100a00 */
[----:B------:R1:W-:Y:S04]  /*67490*/  STL.64 [R1+0xbc8], R74 ;  /* 0x000bc84a01007387 */ /* 0x0003e80000100a00 */
        /* <DEDUP_REMOVED lines=81> */
[C---:B------:R-:W-:Y:S08]  /*679b0*/  HMMA.1688.F32.TF32 R164, R232.reuse, R22, R160 ;  /* 0x00000016e8a4723c */ /* 0x040ff000000810a0 */
[C---:B------:R-:W-:Y:S08]  /*679c0*/  HMMA.1688.F32.TF32 R160, R232.reuse, R26, R156 ;  /* 0x0000001ae8a0723c */ /* 0x040ff0000008109c */
[C---:B------:R-:W-:Y:S01]  /*679d0*/  HMMA.1688.F32.TF32 R156, R232.reuse, R30, R152 ;  /* 0x0000001ee89c723c */ /* 0x040fe20000081098 */
[----:B------:R-:W-:Y:S07]  /*679e0*/  STL.64 [R1+0xbf0], R176 ;  /* 0x000bf0b001007387 */ /* 0x000fee0000100a00 */
[C---:B----4-:R-:W-:Y:S01]  /*679f0*/  HMMA.1688.F32.TF32 R152, R232.reuse, R34, R148 ;  /* 0x00000022e898723c */ /* 0x050fe20000081094 */
        /* <DEDUP_REMOVED lines=24> */
[----:B------:R-:W-:Y:S03]  /*67b80*/  STL.64 [R1+0xcd0], R144 ;  /* 0x000cd09001007387 */ /* 0x000fe60000100a00 */
[C---:B-1----:R-:W-:Y:S01]  /*67b90*/  HMMA.1688.F32.TF32 R72, R228.reuse, R10, R72 ;  /* 0x0000000ae448723c */ /* 0x042fe20000081048 */
        /* <DEDUP_REMOVED lines=18> */
[----:B------:R-:W3:Y:S04]  /*67cc0*/  LDL.LU R136, [R1+0x7e0] ;  /* 0x0007e00001887983 */ /* 0x000ee80000300800 */
[----:B------:R-:W-:Y:S01]  /*67cd0*/  LDS R232, [R7+UR6+0xe280] ;  /* 0x00e2800607e87984 */ /* 0x000fe20008000800 */
[----:B--2---:R-:W-:Y:S03]  /*67ce0*/  HMMA.1688.F32.TF32 R72, R228, R18, R244 ;  /* 0x00000012e448723c */ /* 0x004fe600000810f4 */
[----:B------:R-:W-:Y:S04]  /*67cf0*/  LDS R234, [R7+UR6+0xf280] ;  /* 0x00f2800607ea7984 */ /* 0x000fe80008000800 */
[----:B------:R-:W-:Y:S04]  /*67d00*/  LDS R233, [R9+UR6+0xe280] ;  /* 0x00e2800609e97984 */ /* 0x000fe80008000800 */
[----:B------:R-:W1:Y:S04]  /*67d10*/  LDS R235, [R9+UR6+0xf280] ;  /* 0x00f2800609eb7984 */ /* 0x000e680008000800 */
        /* <DEDUP_REMOVED lines=91> */
[----:B------:R-:W4:Y:S04]  /*682d0*/  LDL.LU R132, [R1] ;  /* 0x0000000001847983 */ /* 0x000f280000300800 */
[----:B------:R-:W4:Y:S04]  /*682e0*/  LDL.LU R133, [R1+0x4] ;  /* 0x0000040001857983 */ /* 0x000f280000300800 */
[----:B------:R-:W4:Y:S04]  /*682f0*/  LDL.LU R134, [R1+0x8] ;  /* 0x0000080001867983 */ /* 0x000f280000300800 */
[----:B------:R-:W4:Y:S01]  /*68300*/  LDL.LU R135, [R1+0xc] ;  /* 0x00000c0001877983 */ /* 0x000f220000300800 */
[----:B---3--:R-:W-:Y:S03]  /*68310*/  HMMA.1688.F32.TF32 R124, R232, R22, R124 ;  /* 0x00000016e87c723c */ /* 0x008fe6000008107c */
[----:B------:R-:W-:Y:S04]  /*68320*/  LDS R236, [R0+UR6+0xe300] ;  /* 0x00e3000600ec7984 */ /* 0x000fe80008000800 */
[----:B------:R-:W-:Y:S04]  /*68330*/  LDS R238, [R0+UR6+0xf300] ;  /* 0x00f3000600ee7984 */ /* 0x000fe80008000800 */
[----:B------:R-:W-:Y:S04]  /*68340*/  LDS R237, [R6+UR6+0xe300] ;  /* 0x00e3000606ed7984 */ /* 0x000fe80008000800 */
[----:B------:R-:W1:Y:S01]  /*68350*/  LDS R239, [R6+UR6+0xf300] ;  /* 0x00f3000606ef7984 */ /* 0x000e620008000800 */
[C---:B------:R-:W-:Y:S08]  /*68360*/  HMMA.1688.F32.TF32 R192, R228.reuse, R42, R192 ;  /* 0x0000002ae4c0723c */ /* 0x040ff000000810c0 */
[C---:B------:R-:W-:Y:S08]  /*68370*/  HMMA.1688.F32.TF32 R244, R228.reuse, R38, R244 ;  /* 0x00000026e4f4723c */ /* 0x040ff000000810f4 */
[C---:B------:R-:W-:Y:S08]  /*68380*/  HMMA.1688.F32.TF32 R240, R228.reuse, R34, R240 ;  /* 0x00000022e4f0723c */ /* 0x040ff000000810f0 */
[C---:B--2---:R-:W-:Y:S08]  /*68390*/  HMMA.1688.F32.TF32 R76, R228.reuse, R26, R76 ;  /* 0x0000001ae44c723c */ /* 0x044ff0000008104c */
        /* <DEDUP_REMOVED lines=20> */
[----:B-1----:R-:W4:Y:S04]  /*684e0*/  LDL.LU.64 R246, [R1+0x2bb0] ;  /* 0x002bb00001f67983 */ /* 0x002f280000300a00 */
[----:B------:R-:W4:Y:S04]  /*684f0*/  LDL.LU.64 R244, [R1+0x2ba8] ;  /* 0x002ba80001f47983 */ /* 0x000f280000300a00 */
        /* <DEDUP_REMOVED lines=9> */
[----:B------:R-:W-:Y:S01]  /*68590*/  HMMA.1688.F32.TF32 R168, R228, R70, R164 ;  /* 0x00000046e4a8723c */ /* 0x000fe200000810a4 */
        /* <DEDUP_REMOVED lines=27> */
[----:B-1----:R-:W-:-:S02]  /*68750*/  IMAD.MOV.U32 R124, RZ, RZ, R248 ;  /* 0x000000ffff7c7224 */ /* 0x002fc400078e00f8 */
[----:B------:R-:W-:Y:S01]  /*68760*/  IMAD.MOV.U32 R125, RZ, RZ, R249 ;  /* 0x000000ffff7d7224 */ /* 0x000fe200078e00f9 */
[----:B------:R-:W4:Y:S01]  /*68770*/  LDL.LU R131, [R1+0x128c] ;  /* 0x00128c0001837983 */ /* 0x000f220000300800 */
[----:B------:R-:W-:Y:S01]  /*68780*/  MOV R126, R250 ;  /* 0x000000fa007e7202 */ /* 0x000fe20000000f00 */
[----:B------:R-:W-:Y:S02]  /*68790*/  IMAD.MOV.U32 R127, RZ, RZ, R251 ;  /* 0x000000ffff7f7224 */ /* 0x000fe400078e00fb */
        /* <DEDUP_REMOVED lines=22> */
[C---:B---3--:R-:W-:Y:S08]  /*68900*/  HMMA.1688.F32.TF32 R76, R232.reuse, R66, R76 ;  /* 0x00000042e84c723c */ /* 0x048ff0000008104c */
[C---:B--2---:R-:W-:Y:S08]  /*68910*/  HMMA.1688.F32.TF32 R136, R232.reuse, R58, R240 ;  /* 0x0000003ae888723c */ /* 0x044ff000000810f0 */
[----:B----4-:R-:W-:Y:S01]  /*68920*/  HMMA.1688.F32.TF32 R140, R232, R54, R244 ;  /* 0x00000036e88c723c */ /* 0x010fe200000810f4 */
[----:B------:R-:W-:-:S02]  /*68930*/  IMAD.MOV.U32 R247, RZ, RZ, R3 ;  /* 0x000000fffff77224 */ /* 0x000fc400078e0003 */
[----:B------:R-:W-:Y:S02]  /*68940*/  IMAD.MOV.U32 R240, RZ, RZ, R122 ;  /* 0x000000fffff07224 */ /* 0x000fe400078e007a */
[----:B------:R-:W-:Y:S02]  /*68950*/  IMAD.MOV.U32 R241, RZ, RZ, R120 ;  /* 0x000000fffff17224 */ /* 0x000fe400078e0078 */
[----:B------:R-:W-:Y:S02]  /*68960*/  IMAD.MOV.U32 R242, RZ, RZ, R121 ;  /* 0x000000fffff27224 */ /* 0x000fe400078e0079 */
[----:B------:R-:W-:Y:S01]  /*68970*/  IMAD.MOV.U32 R243, RZ, RZ, R123 ;  /* 0x000000fffff37224 */ /* 0x000fe200078e007b */
[----:B------:R-:W-:-:S15]  /*68980*/  HMMA.1688.F32.TF32 R132, R232, R50, R248 ;  /* 0x00000032e884723c */ /* 0x000fde00000810f8 */
[----:B------:R-:W-:-:S04]  /*68990*/  NOP ;  /* 0x0000000000007918 */ /* 0x000fc80000000000 */
[----:B------:R-:W-:Y:S04]  /*689a0*/  STL.64 [R1+0x1010], R132 ;  /* 0x0010108401007387 */ /* 0x000fe80000100a00 */
[----:B------:R1:W-:Y:S02]  /*689b0*/  STL.64 [R1+0x1018], R134 ;  /* 0x0010188601007387 */ /* 0x0003e40000100a00 */
[C---:B-1----:R-:W-:Y:S08]  /*689c0*/  HMMA.1688.F32.TF32 R132, R232.reuse, R62, R72 ;  /* 0x0000003ee884723c */ /* 0x042ff00000081048 */
[----:B------:R-:W-:Y:S08]  /*689d0*/  HMMA.1688.F32.TF32 R72, R232, R70, R80 ;  /* 0x00000046e848723c */ /* 0x000ff00000081050 */
        /* <DEDUP_REMOVED lines=13> */
[----:B------:R-:W2:Y:S01]  /*68ab0*/  LDL.LU R244, [R1+0x1390] ;  /* 0x0013900001f47983 */ /* 0x000ea20000300800 */
[----:B------:R-:W-:Y:S01]  /*68ac0*/  HMMA.1688.F32.TF32 R228, R236, R10, R84 ;  /* 0x0000000aece4723c */ /* 0x000fe20000081054 */
[----:B------:R-:W-:-:S02]  /*68ad0*/  IMAD.MOV.U32 R248, RZ, RZ, R2 ;  /* 0x000000fffff87224 */ /* 0x000fc400078e0002 */
[----:B------:R-:W-:Y:S01]  /*68ae0*/  IMAD.MOV.U32 R249, RZ, RZ, R4 ;  /* 0x000000fffff97224 */ /* 0x000fe200078e0004 */
[----:B------:R-:W-:Y:S04]  /*68af0*/  LDS R72, [R7+UR6+0xe300] ;  /* 0x00e3000607487984 */ /* 0x000fe80008000800 */
[----:B-1----:R-:W-:Y:S01]  /*68b00*/  HMMA.1688.F32.TF32 R80, R236, R50, R124 ;  /* 0x00000032ec50723c */ /* 0x002fe2000008107c */
[----:B------:R-:W-:Y:S01]  /*68b10*/  IMAD.MOV.U32 R250, RZ, RZ, R5 ;  /* 0x000000fffffa7224 */ /* 0x000fe200078e0005 */
[----:B------:R-:W-:Y:S01]  /*68b20*/  LDS R74, [R7+UR6+0xf300] ;  /* 0x00f30006074a7984 */ /* 0x000fe20008000800 */
[----:B------:R-:W-:-:S03]  /*68b30*/  IMAD.MOV.U32 R251, RZ, RZ, R252 ;  /* 0x000000fffffb7224 */ /* 0x000fc600078e00fc */
[----:B------:R-:W-:Y:S04]  /*68b40*/  LDS R73, [R9+UR6+0xe300] ;  /* 0x00e3000609497984 */ /* 0x000fe80008000800 */
[----:B------:R-:W1:Y:S01]  /*68b50*/  LDS R75, [R9+UR6+0xf300] ;  /* 0x00f30006094b7984 */ /* 0x000e620008000800 */
[C---:B------:R-:W-:Y:S03]  /*68b60*/  HMMA.1688.F32.TF32 R88, R236.reuse, R14, R88 ;  /* 0x0000000eec58723c */ /* 0x040fe60000081058 */
[----:B------:R-:W-:Y:S04]  /*68b70*/  LDS R78, [R0+UR6+0xf380] ;  /* 0x00f38006004e7984 */ /* 0x000fe80008000800 */
[----:B------:R-:W-:Y:S04]  /*68b80*/  LDS R76, [R0+UR6+0xe380] ;  /* 0x00e38006004c7984 */ /* 0x000fe80008000800 */
[----:B------:R3:W-:Y:S04]  /*68b90*/  STL.64 [R1+0x1070], R80 ;  /* 0x0010705001007387 */ /* 0x0007e80000100a00 */
[----:B------:R4:W-:Y:S04]  /*68ba0*/  STL.64 [R1+0x1078], R82 ;  /* 0x0010785201007387 */ /* 0x0009e80000100a00 */
[----:B------:R-:W2:Y:S04]  /*68bb0*/  LDL.LU R245, [R1+0x1394] ;  /* 0x0013940001f57983 */ /* 0x000ea80000300800 */
[----:B------:R-:W2:Y:S04]  /*68bc0*/  LDL.LU R246, [R1+0x1398] ;  /* 0x0013980001f67983 */ /* 0x000ea80000300800 */
[----:B------:R-:W2:Y:S04]  /*68bd0*/  LDL.LU R3, [R1+0x2b94] ;  /* 0x002b940001037983 */ /* 0x000ea80000300800 */
[----:B------:R-:W3:Y:S04]  /*68be0*/  LDL.LU R122, [R1+0x2b90] ;  /* 0x002b9000017a7983 */ /* 0x000ee80000300800 */
[----:B------:R-:W4:Y:S04]  /*68bf0*/  LDL.LU R120, [R1+0x2b8c] ;  /* 0x002b8c0001787983 */ /* 0x000f280000300800 */
[----:B------:R-:W4:Y:S04]  /*68c00*/  LDL.LU R121, [R1+0x2b88] ;  /* 0x002b880001797983 */ /* 0x000f280000300800 */
[----:B------:R-:W4:Y:S01]  /*68c10*/  LDL.LU R123, [R1+0x2b84] ;  /* 0x002b8400017b7983 */ /* 0x000f220000300800 */
[C---:B------:R-:W-:Y:S03]  /*68c20*/  HMMA.1688.F32.TF32 R84, R236.reuse, R18, R92 ;  /* 0x00000012ec54723c */ /* 0x040fe6000008105c */
[----:B------:R-:W4:Y:S04]  /*68c30*/  LDL.LU R232, [R1+0x13d0] ;  /* 0x0013d00001e87983 */ /* 0x000f280000300800 */
[----:B------:R-:W4:Y:S04]  /*68c40*/  LDL.LU R233, [R1+0x13d4] ;  /* 0x0013d40001e97983 */ /* 0x000f280000300800 */
[----:B------:R-:W4:Y:S01]  /*68c50*/  LDL.LU R234, [R1+0x13d8] ;  /* 0x0013d80001ea7983 */ /* 0x000f220000300800 */
[----:B------:R-:W-:Y:S03]  /*68c60*/  HMMA.1688.F32.TF32 R96, R236, R22, R96 ;  /* 0x00000016ec60723c */ /* 0x000fe60000081060 */
[----:B------:R-:W-:Y:S04]  /*68c70*/  LDS R79, [R6+UR6+0xf380] ;  /* 0x00f38006064f7984 */ /* 0x000fe80008000800 */
[----:B------:R-:W1:Y:S01]  /*68c80*/  LDS R77, [R6+UR6+0xe380] ;  /* 0x00e38006064d7984 */ /* 0x000e620008000800 */
[----:B--2---:R-:W-:-:S03]  /*68c90*/  IMAD.MOV.U32 R235, RZ, RZ, R3 ;  /* 0x000000ffffeb7224 */ /* 0x004fc600078e0003 */
[----:B------:R-:W2:Y:S01]  /*68ca0*/  LDL.LU R3, [R1+0x2b80] ;  /* 0x002b800001037983 */ /* 0x000ea20000300800 */
[----:B---3--:R-:W-:Y:S02]  /*68cb0*/  IMAD.MOV.U32 R95, RZ, RZ, R122 ;  /* 0x000000ffff5f7224 */ /* 0x008fe400078e007a */
[----:B----4-:R-:W-:Y:S02]  /*68cc0*/  IMAD.MOV.U32 R94, RZ, RZ, R120 ;  /* 0x000000ffff5e7224 */ /* 0x010fe400078e0078 */
[----:B------:R-:W-:Y:S02]  /*68cd0*/  IMAD.MOV.U32 R92, RZ, RZ, R121 ;  /* 0x000000ffff5c7224 */ /* 0x000fe400078e0079 */
[----:B------:R-:W3:Y:S01]  /*68ce0*/  LDL.LU R121, [R1+0x2b7c] ;  /* 0x002b7c0001797983 */ /* 0x000ee20000300800 */
[----:B------:R-:W-:-:S03]  /*68cf0*/  IMAD.MOV.U32 R93, RZ, RZ, R123 ;  /* 0x000000ffff5d7224 */ /* 0x000fc600078e007b */
[----:B------:R-:W4:Y:S04]  /*68d00*/  LDL.LU R123, [R1+0x2b78] ;  /* 0x002b7800017b7983 */ /* 0x000f280000300800 */
        /* <DEDUP_REMOVED lines=10> */
[----:B----4-:R-:W-:Y:S01]  /*68db0*/  IMAD.MOV.U32 R130, RZ, RZ, R123 ;  /* 0x000000ffff827224 */ /* 0x010fe200078e007b */
[----:B------:R-:W-:Y:S02]  /*68dc0*/  MOV R131, R121 ;  /* 0x0000007900837202 */ /* 0x000fe40000000f00 */
        /* <DEDUP_REMOVED lines=17> */
[----:B------:R-:W3:Y:S04]  /*68ee0*/  LDL.LU R122, [R1+0x2b48] ;  /* 0x002b4800017a7983 */ /* 0x000ee80000300800 */
[----:B------:R-:W3:Y:S04]  /*68ef0*/  LDL.LU R146, [R1+0x14a8] ;  /* 0x0014a80001927983 */ /* 0x000ee80000300800 */
[----:B------:R-:W3:Y:S01]  /*68f00*/  LDL.LU R147, [R1+0x14ac] ;  /* 0x0014ac0001937983 */ /* 0x000ee20000300800 */
[----:B----4-:R-:W-:-:S03]  /*68f10*/  IMAD.MOV.U32 R152, RZ, RZ, R121 ;  /* 0x000000ffff987224 */ /* 0x010fc600078e0079 */
[----:B------:R-:W4:Y:S01]  /*68f20*/  LDL.LU R121, [R1+0x2b44] ;  /* 0x002b440001797983 */ /* 0x000f220000300800 */
[----:B------:R-:W-:-:S03]  /*68f30*/  IMAD.MOV.U32 R153, RZ, RZ, R123 ;  /* 0x000000ffff997224 */ /* 0x000fc600078e007b */
[----:B------:R-:W4:Y:S01]  /*68f40*/  LDL.LU R123, [R1+0x2b40] ;  /* 0x002b4000017b7983 */ /* 0x000f220000300800 */
[----:B--2---:R-:W-:-:S03]  /*68f50*/  IMAD.MOV.U32 R154, RZ, RZ, R120 ;  /* 0x000000ffff9a7224 */ /* 0x004fc600078e0078 */
[----:B------:R-:W2:Y:S01]  /*68f60*/  LDL.LU R120, [R1+0x2b3c] ;  /* 0x002b3c0001787983 */ /* 0x000ea20000300800 */
[----:B---3--:R-:W-:-:S03]  /*68f70*/  IMAD.MOV.U32 R155, RZ, RZ, R122 ;  /* 0x000000ffff9b7224 */ /* 0x008fc600078e007a */
[----:B------:R-:W3:Y:S04]  /*68f80*/  LDL.LU R122, [R1+0x2b38] ;  /* 0x002b3800017a7983 */ /* 0x000ee80000300800 */
[----:B------:R-:W3:Y:S04]  /*68f90*/  LDL.LU R156, [R1+0x1440] ;  /* 0x00144000019c7983 */ /* 0x000ee80000300800 */
[----:B------:R-:W3:Y:S04]  /*68fa0*/  LDL.LU R157, [R1+0x1444] ;  /* 0x00144400019d7983 */ /* 0x000ee80000300800 */
[----:B------:R-:W3:Y:S01]  /*68fb0*/  LDL.LU R158, [R1+0x1448] ;  /* 0x00144800019e7983 */ /* 0x000ee20000300800 */
[----:B----4-:R-:W-:-:S03]  /*68fc0*/  IMAD.MOV.U32 R163, RZ, RZ, R121 ;  /* 0x000000ffffa37224 */ /* 0x010fc600078e0079 */
[----:B------:R-:W4:Y:S01]  /*68fd0*/  LDL.LU R159, [R1+0x144c] ;  /* 0x00144c00019f7983 */ /* 0x000f220000300800 */
[----:B------:R-:W-:Y:S02]  /*68fe0*/  IMAD.MOV.U32 R162, RZ, RZ, R123 ;  /* 0x000000ffffa27224 */ /* 0x000fe400078e007b */
[----:B--2---:R-:W-:Y:S02]  /*68ff0*/  IMAD.MOV.U32 R160, RZ, RZ, R120 ;  /* 0x000000ffffa07224 */ /* 0x004fe400078e0078 */
[----:B------:R-:W2:Y:S01]  /*69000*/  LDL.LU R120, [R1+0x2b34] ;  /* 0x002b340001787983 */ /* 0x000ea20000300800 */
[----:B---3--:R-:W-:-:S03]  /*69010*/  IMAD.MOV.U32 R161, RZ, RZ, R122 ;  /* 0x000000ffffa17224 */ /* 0x008fc600078e007a */
        /* <DEDUP_REMOVED lines=20> */
[----:B------:R-:W2:Y:S01]  /*69160*/  LDL.LU R120, [R1+0x1240] ;  /* 0x0012400001787983 */ /* 0x000ea20000300800 */
[----:B---3--:R-:W-:Y:S01]  /*69170*/  IMAD.MOV.U32 R173, RZ, RZ, R122 ;  /* 0x000000ffffad7224 */ /* 0x008fe200078e007a */
[----:B----4-:R-:W-:Y:S01]  /*69180*/  MOV R172, R123 ;  /* 0x0000007b00ac7202 */ /* 0x010fe20000000f00 */
        /* <DEDUP_REMOVED lines=8> */
[----:B------:R-:W1:Y:S04]  /*69210*/  LDL.LU R184, [R1+0x1220] ;  /* 0x0012200001b87983 */ /* 0x000e680000300800 */
[----:B------:R-:W1:Y:S04]  /*69220*/  LDL.LU R185, [R1+0x1224] ;  /* 0x0012240001b97983 */ /* 0x000e680000300800 */
[----:B------:R-:W1:Y:S04]  /*69230*/  LDL.LU R186, [R1+0x1228] ;  /* 0x0012280001ba7983 */ /* 0x000e680000300800 */
[----:B------:R-:W1:Y:S04]  /*69240*/  LDL.LU R187, [R1+0x122c] ;  /* 0x00122c0001bb7983 */ /* 0x000e680000300800 */
[----:B------:R-:W4:Y:S04]  /*69250*/  LDL.LU R180, [R1+0x1380] ;  /* 0x0013800001b47983 */ /* 0x000f280000300800 */
[----:B------:R-:W4:Y:S01]  /*69260*/  LDL.LU R181, [R1+0x1384] ;  /* 0x0013840001b57983 */ /* 0x000f220000300800 */
[C---:B------:R-:W-:Y:S03]  /*69270*/  HMMA.1688.F32.TF32 R188, R236.reuse, R58, R188 ;  /* 0x0000003aecbc723c */ /* 0x040fe600000810bc */
[----:B------:R-:W4:Y:S04]  /*69280*/  LDL.LU R182, [R1+0x1388] ;  /* 0x0013880001b67983 */ /* 0x000f280000300800 */
[----:B------:R-:W4:Y:S04]  /*69290*/  LDL.LU R183, [R1+0x138c] ;  /* 0x00138c0001b77983 */ /* 0x000f280000300800 */
[----:B------:R-:W3:Y:S01]  /*692a0*/  LDL.LU R164, [R1+0x1400] ;  /* 0x0014000001a47983 */ /* 0x000ee20000300800 */
[C---:B------:R-:W-:Y:S03]  /*692b0*/  HMMA.1688.F32.TF32 R192, R236.reuse, R54, R192 ;  /* 0x00000036ecc0723c */ /* 0x040fe600000810c0 */
        /* <DEDUP_REMOVED lines=14> */
[----:B------:R-:W5:Y:S04]  /*693a0*/  LDL.LU R252, [R1+0x2b18] ;  /* 0x002b180001fc7983 */ /* 0x000f680000300800 */
[----:B------:R-:W-:Y:S04]  /*693b0*/  STL.64 [R1+0x10a0], R192 ;  /* 0x0010a0c001007387 */ /* 0x000fe80000100a00 */
[----:B------:R2:W-:Y:S04]  /*693c0*/  STL.64 [R1+0x10a8], R194 ;  /* 0x0010a8c201007387 */ /* 0x0005e80000100a00 */
[----:B--2---:R-:W2:Y:S04]  /*693d0*/  LDL.LU.64 R194, [R1+0x2b10] ;  /* 0x002b100001c27983 */ /* 0x004ea80000300a00 */
        /* <DEDUP_REMOVED lines=8> */
[----:B------:R1:W-:Y:S04]  /*69460*/  STL.64 [R1+0x10d8], R122 ;  /* 0x0010d87a01007387 */ /* 0x0003e80000100a00 */
[----:B-1----:R-:W2:Y:S04]  /*69470*/  LDL.LU.64 R122, [R1+0x2af0] ;  /* 0x002af000017a7983 */ /* 0x002ea80000300a00 */
[----:B------:R-:W2:Y:S01]  /*69480*/  LDL.LU.64 R120, [R1+0x2ae8] ;  /* 0x002ae80001787983 */ /* 0x000ea20000300a00 */
[----:B------:R-:W-:Y:S08]  /*69490*/  HMMA.1688.F32.TF32 R80, R236, R66, R80 ;  /* 0x00000042ec50723c */ /* 0x000ff00000081050 */
[C---:B------:R-:W-:Y:S08]  /*694a0*/  HMMA.1688.F32.TF32 R184, R72.reuse, R10, R184 ;  /* 0x0000000a48b8723c */ /* 0x040ff000000810b8 */
[C---:B----4-:R-:W-:Y:S03]  /*694b0*/  HMMA.1688.F32.TF32 R180, R72.reuse, R14, R180 ;  /* 0x0000000e48b4723c */ /* 0x050fe600000810b4 */
[----:B------:R-:W-:Y:S05]  /*694c0*/  STL.64 [R1+0x1100], R80 ;  /* 0x0011005001007387 */ /* 0x000fea0000100a00 */
[C---:B---3--:R-:W-:Y:S01]  /*694d0*/  HMMA.1688.F32.TF32 R176, R72.reuse, R18, R176 ;  /* 0x0000001248b0723c */ /* 0x048fe200000810b0 */
[----:B------:R-:W-:Y:S04]  /*694e0*/  STL.64 [R1+0x1108], R82 ;  /* 0x0011085201007387 */ /* 0x000fe80000100a00 */
[----:B------:R-:W-:Y:S03]  /*694f0*/  LDS R82, [R7+UR6+0xf380] ;  /* 0x00f3800607527984 */ /* 0x000fe60008000800 */
[----:B------:R-:W-:Y:S01]  /*69500*/  HMMA.1688.F32.TF32 R172, R72, R22, R172 ;  /* 0x0000001648ac723c */ /* 0x000fe200000810ac */
[----:B------:R-:W-:Y:S04]  /*69510*/  LDS R80, [R7+UR6+0xe380] ;  /* 0x00e3800607507984 */ /* 0x000fe80008000800 */
[----:B------:R-:W-:Y:S03]  /*69520*/  LDS R83, [R9+UR6+0xf380] ;  /* 0x00f3800609537984 */ /* 0x000fe60008000800 */
[C---:B------:R-:W-:Y:S01]  /*69530*/  HMMA.1688.F32.TF32 R100, R236.reuse, R26, R100 ;  /* 0x0000001aec64723c */ /* 0x040fe20000081064 */
[----:B------:R-:W1:Y:S07]  /*69540*/  LDS R81, [R9+UR6+0xe380] ;  /* 0x00e3800609517984 */ /* 0x000e6e0008000800 */
[C---:B------:R-:W-:Y:S08]  /*69550*/  HMMA.1688.F32.TF32 R104, R236.reuse, R30, R104 ;  /* 0x0000001eec68723c */ /* 0x040ff00000081068 */
[C---:B------:R-:W-:Y:S08]  /*69560*/  HMMA.1688.F32.TF32 R108, R236.reuse, R34, R108 ;  /* 0x00000022ec6c723c */ /* 0x040ff0000008106c */
[C---:B------:R-:W-:Y:S08]  /*69570*/  HMMA.1688.F32.TF32 R112, R236.reuse, R38, R112 ;  /* 0x00000026ec70723c */ /* 0x040ff00000081070 */
        /* <DEDUP_REMOVED lines=12> */
[-C--:B------:R-:W-:Y:S08]  /*69640*/  HMMA.1688.F32.TF32 R72, R72, R70.reuse, R124 ;  /* 0x000000464848723c */ /* 0x080ff0000008107c */
[----:B--2---:R-:W-:Y:S01]  /*69650*/  HMMA.1688.F32.TF32 R120, R236, R70, R120 ;  /* 0x00000046ec78723c */ /* 0x004fe20000081078 */
[----:B------:R-:W-:-:S02]  /*69660*/  IMAD.MOV.U32 R236, RZ, RZ, R5 ;  /* 0x000000ffffec7224 */ /* 0x000fc400078e0005 */
[----:B------:R-:W2:Y:S01]  /*69670*/  LDL.LU R5, [R1+0x2ae4] ;  /* 0x002ae40001057983 */ /* 0x000ea20000300800 */
[----:B------:R-:W-:Y:S02]  /*69680*/  IMAD.MOV.U32 R237, RZ, RZ, R4 ;  /* 0x000000ffffed7224 */ /* 0x000fe400078e0004 */
[----:B------:R-:W-:Y:S01]  /*69690*/  IMAD.MOV.U32 R238, RZ, RZ, R2 ;  /* 0x000000ffffee7224 */ /* 0x000fe200078e0002 */
[----:B------:R-:W3:Y:S01]  /*696a0*/  LDL.LU R4, [R1+0x2ae0] ;  /* 0x002ae00001047983 */ /* 0x000ee20000300800 */
[----:B------:R-:W-:-:S03]  /*696b0*/  IMAD.MOV.U32 R239, RZ, RZ, R3 ;  /* 0x000000ffffef7224 */ /* 0x000fc600078e0003 */
[----:B------:R-:W4:Y:S04]  /*696c0*/  LDL.LU R2, [R1+0x2adc] ;  /* 0x002adc0001027983 */ /* 0x000f280000300800 */
[----:B------:R-:W2:Y:S04]  /*696d0*/  LDL.LU R3, [R1+0x2ad8] ;  /* 0x002ad80001037983 */ /* 0x000ea80000300800 */
        /* <DEDUP_REMOVED lines=63> */
[----:B------:R1:W-:Y:S02]  /*69ad0*/  STL.64 [R1+0x1338], R74 ;  /* 0x0013384a01007387 */ /* 0x0003e40000100a00 */
[C---:B-1----:R-:W-:Y:S08]  /*69ae0*/  HMMA.1688.F32.TF32 R72, R76.reuse, R10, R236 ;  /* 0x0000000a4c48723c */ /* 0x042ff000000810ec */
[C---:B------:R-:W-:Y:S08]  /*69af0*/  HMMA.1688.F32.TF32 R236, R76.reuse, R14, R92 ;  /* 0x0000000e4cec723c */ /* 0x040ff0000008105c */
        /* <DEDUP_REMOVED lines=8> */
[----:B------:R1:W-:Y:S05]  /*69b80*/  STL.64 [R1+0x1308], R94 ;  /* 0x0013085e01007387 */ /* 0x0003ea0000100a00 */
[----:B------:R-:W-:Y:S04]  /*69b90*/  STL.64 [R1+0x12f0], R72 ;  /* 0x0012f04801007387 */ /* 0x000fe80000100a00 */
[----:B------:R2:W-:Y:S01]  /*69ba0*/  STL.64 [R1+0x12f8], R74 ;  /* 0x0012f84a01007387 */ /* 0x0005e20000100a00 */
[----:B-1----:R-:W-:Y:S03]  /*69bb0*/  HMMA.1688.F32.TF32 R92, R76, R30, R248 ;  /* 0x0000001e4c5c723c */ /* 0x002fe600000810f8 */
[----:B------:R-:W-:Y:S04]  /*69bc0*/  STL.64 [R1+0x12e0], R232 ;  /* 0x0012e0e801007387 */ /* 0x000fe80000100a00 */
[----:B------:R-:W-:-:S12]  /*69bd0*/  STL.64 [R1+0x12e8], R234 ;  /* 0x0012e8ea01007387 */ /* 0x000fd80000100a00 */
[----:B------:R-:W-:Y:S04]  /*69be0*/  STL.64 [R1+0x12d0], R92 ;  /* 0x0012d05c01007387 */ /* 0x000fe80000100a00 */
[----:B------:R-:W-:Y:S01]  /*69bf0*/  STL.64 [R1+0x12d8], R94 ;  /* 0x0012d85e01007387 */ /* 0x000fe20000100a00 */
[----:B--2---:R-:W-:-:S15]  /*69c00*/  HMMA.1688.F32.TF32 R72, R76, R34, R124 ;  /* 0x000000224c48723c */ /* 0x004fde000008107c */
[----:B------:R-:W-:-:S04]  /*69c10*/  NOP ;  /* 0x0000000000007918 */ /* 0x000fc80000000000 */
[----:B------:R-:W-:Y:S04]  /*69c20*/  STL.64 [R1+0x12c0], R72 ;  /* 0x0012c04801007387 */ /* 0x000fe80000100a00 */
[----:B------:R1:W-:Y:S04]  /*69c30*/  STL.64 [R1+0x12c8], R74 ;  /* 0x0012c84a01007387 */ /* 0x0003e80000100a00 */
[----:B------:R-:W2:Y:S01]  /*69c40*/  LDL R60, [R1+0x1e10] ;  /* 0x001e1000013c7983 */ /* 0x000ea20000100800 */
[----:B-1----:R-:W-:Y:S08]  /*69c50*/  HMMA.1688.F32.TF32 R72, R76, R70, R160 ;  /* 0x000000464c48723c */ /* 0x002ff000000810a0 */
[C---:B------:R-:W-:Y:S08]  /*69c60*/  HMMA.1688.F32.TF32 R160, R80.reuse, R10, R164 ;  /* 0x0000000a50a0723c */ /* 0x040ff000000810a4 */
[C---:B------:R-:W-:Y:S08]  /*69c70*/  HMMA.1688.F32.TF32 R164, R80.reuse, R14, R168 ;  /* 0x0000000e50a4723c */ /* 0x040ff000000810a8 */
[C---:B------:R-:W-:Y:S08]  /*69c80*/  HMMA.1688.F32.TF32 R12, R80.reuse, R22, R176 ;  /* 0x00000016500c723c */ /* 0x040ff000000810b0 */
[C---:B------:R-:W-:Y:S01]  /*69c90*/  HMMA.1688.F32.TF32 R8, R80.reuse, R30, R184 ;  /* 0x0000001e5008723c */ /* 0x040fe200000810b8 */
[----:B------:R-:W-:Y:S04]  /*69ca0*/  STL.64 [R1+0x12b0], R72 ;  /* 0x0012b04801007387 */ /* 0x000fe80000100a00 */
[----:B------:R-:W-:Y:S06]  /*69cb0*/  STL.64 [R1+0x12b8], R74 ;  /* 0x0012b84a01007387 */ /* 0x000fec0000100a00 */
[----:B------:R-:W-:Y:S04]  /*69cc0*/  STL.64 [R1+0x1270], R12 ;  /* 0x0012700c01007387 */ /* 0x000fe80000100a00 */
[----:B------:R-:W-:Y:S04]  /*69cd0*/  STL.64 [R1+0x1278], R14 ;  /* 0x0012780e01007387 */ /* 0x000fe80000100a00 */
[----:B------:R-:W3:Y:S04]  /*69ce0*/  LDL.LU R6, [R1+0x27c0] ;  /* 0x0027c00001067983 */ /* 0x000ee80000300800 */
[----:B------:R1:W-:Y:S02]  /*69cf0*/  STL.64 [R1+0x1250], R8 ;  /* 0x0012500801007387 */ /* 0x0003e40000100a00 */
[----:B-1----:R-:W1:Y:S01]  /*69d00*/  LDC R9, c[0x0][0x3a0] ;  /* 0x0000e800ff097b82 */ /* 0x002e620000000800 */
[----:B------:R-:W-:Y:S01]  /*69d10*/  HMMA.1688.F32.TF32 R12, R80, R50, R204 ;  /* 0x00000032500c723c */ /* 0x000fe200000810cc */
[----:B------:R-:W-:Y:S04]  /*69d20*/  STL.64 [R1+0x1258], R10 ;  /* 0x0012580a01007387 */ /* 0x000fe80000100a00 */
[----:B------:R-:W4:Y:S01]  /*69d30*/  LDL.LU R7, [R1+0x27bc] ;  /* 0x0027bc0001077983 */ /* 0x000f220000300800 */
[----:B-1----:R-:W-:-:S13]  /*69d40*/  VIADD R8, R9, 0x3f ;  /* 0x0000003f09087836 */ /* 0x002fda0000000000 */
[----:B------:R-:W-:Y:S01]  /*69d50*/  STL.64 [R1+0x1220], R12 ;  /* 0x0012200c01007387 */ /* 0x000fe20000100a00 */
[----:B------:R-:W1:Y:S01]  /*69d60*/  LDC R9, c[0x0][0x3a0] ;  /* 0x0000e800ff097b82 */ /* 0x000e620000000800 */
[----:B------:R-:W-:-:S04]  /*69d70*/  SHF.R.S32.HI R61, RZ, 0x1f, R8 ;  /* 0x0000001fff3d7819 */ /* 0x000fc80000011408 */
[----:B------:R-:W-:Y:S02]  /*69d80*/  LEA.HI R61, R61, R8, RZ, 0x6 ;  /* 0x000000083d3d7211 */ /* 0x000fe400078f30ff */
[----:B------:R-:W1:Y:S01]  /*69d90*/  S2R R8, SR_TID.X ;  /* 0x0000000000087919 */ /* 0x000e620000002100 */
[----:B------:R1:W-:Y:S04]  /*69da0*/  STL.64 [R1+0x1228], R14 ;  /* 0x0012280e01007387 */ /* 0x0003e80000100a00 */
[----:B-1----:R-:W4:Y:S04]  /*69db0*/  LDL.LU R15, [R1+0x27c8] ;  /* 0x0027c800010f7983 */ /* 0x002f280000300800 */
[----:B------:R-:W4:Y:S04]  /*69dc0*/  LDL.LU R12, [R1+0x27d0] ;  /* 0x0027d000010c7983 */ /* 0x000f280000300800 */
[----:B------:R-:W4:Y:S04]  /*69dd0*/  LDL.LU R21, [R1+0x27c4] ;  /* 0x0027c40001157983 */ /* 0x000f280000300800 */
[----:B------:R-:W4:Y:S04]  /*69de0*/  LDL.LU R14, [R1+0x27cc] ;  /* 0x0027cc00010e7983 */ /* 0x000f280000300800 */
[----:B------:R-:W4:Y:S01]  /*69df0*/  LDL.LU R20, [R1+0x27d4] ;  /* 0x0027d40001147983 */ /* 0x000f220000300800 */
[----:B------:R-:W-:-:S03]  /*69e00*/  LOP3.LUT R16, R8, 0x3f, RZ, 0xc0, !PT ;  /* 0x0000003f08107812 */ /* 0x000fc600078ec0ff */
[----:B------:R-:W4:Y:S04]  /*69e10*/  LDL.LU R13, [R1+0x27d8] ;  /* 0x0027d800010d7983 */ /* 0x000f280000300800 */
[----:B------:R-:W4:Y:S04]  /*69e20*/  LDL.LU R11, [R1+0x1e1c] ;  /* 0x001e1c00010b7983 */ /* 0x000f280000300800 */
[----:B------:R-:W4:Y:S01]  /*69e30*/  LDL.LU R8, [R1+0x1e20] ;  /* 0x001e200001087983 */ /* 0x000f220000300800 */
[----:B------:R-:W-:Y:S01]  /*69e40*/  VIADD R0, R9, 0xffffff80 ;  /* 0xffffff8009007836 */ /* 0x000fe20000000000 */
[----:B------:R-:W-:Y:S01]  /*69e50*/  SHF.R.S32.HI R61, RZ, 0x6, R61 ;  /* 0x00000006ff3d7819 */ /* 0x000fe2000001143d */
[----:B------:R-:W-:Y:S01]  /*69e60*/  UIADD3 UR4, UPT, UPT, UR4, 0x1, URZ ;  /* 0x0000000104047890 */ /* 0x000fe2000fffe0ff */
[----:B------:R-:W-:Y:S03]  /*69e70*/  HMMA.1688.F32.TF32 R168, R80, R18, R172 ;  /* 0x0000001250a8723c */ /* 0x000fe600000810ac */
[----:B------:R-:W-:-:S04]  /*69e80*/  UISETP.GT.AND UP0, UPT, UR4, 0x1, UPT ;  /* 0x000000010400788c */ /* 0x000fc8000bf04270 */
[----:B------:R-:W-:Y:S01]  /*69e90*/  USEL UR4, UR4, URZ, !UP0 ;  /* 0x000000ff04047287 */ /* 0x000fe2000c000000 */
[----:B------:R-:W-:-:S03]  /*69ea0*/  SHF.L.U32 R57, R16, 0x2, RZ ;  /* 0x0000000210397819 */ /* 0x000fc600000006ff */
[----:B------:R-:W-:Y:S01]  /*69eb0*/  ULEA UR6, UR4, UR42, 0x10 ;  /* 0x0000002a04067291 */ /* 0x000fe2000f8e80ff */
[----:B--2---:R-:W-:Y:S02]  /*69ec0*/  IMAD R9, R60, -0x40, R0 ;  /* 0xffffffc03c097824 */ /* 0x004fe400078e0200 */
[----:B------:R-:W-:-:S03]  /*69ed0*/  VIADD R0, R61, 0xfffffffe ;  /* 0xfffffffe3d007836 */ /* 0x000fc60000000000 */
[----:B------:R-:W-:Y:S02]  /*69ee0*/  ISETP.GT.AND P1, PT, R9, RZ, PT ;  /* 0x000000ff0900720c */ /* 0x000fe40003f24270 */
[----:B------:R-:W-:Y:S02]  /*69ef0*/  ISETP.GE.AND P0, PT, R60, R0, PT ;  /* 0x000000003c00720c */ /* 0x000fe40003f06270 */
[----:B------:R-:W-:-:S04]  /*69f00*/  SEL R0, RZ, 0x4, !P1 ;  /* 0x00000004ff007807 */ /* 0x000fc80004800000 */
[----:B------:R-:W-:-:S04]  /*69f10*/  SEL R0, R0, RZ, !P0 ;  /* 0x000000ff00007207 */ /* 0x000fc80004000000 */
[----:B------:R-:W-:Y:S01]  /*69f20*/  ISETP.NE.U32.AND P1, PT, R0, RZ, PT ;  /* 0x000000ff0000720c */ /* 0x000fe20003f25070 */
[----:B------:R-:W-:Y:S01]  /*69f30*/  VIADD R0, R57, UR6 ;  /* 0x0000000639007c36 */ /* 0x000fe20008000000 */
[----:B---3--:R-:W-:-:S05]  /*69f40*/  IADD3 R6, P2, PT, R6, R5, RZ ;  /* 0x0000000506067210 */ /* 0x008fca0007f5e0ff */
[----:B------:R1:W-:Y:S01]  /*69f50*/  STL [R1+0x27c0], R6 ;  /* 0x0027c00601007387 */ /* 0x0003e20000100800 */
[----:B----4-:R-:W-:Y:S01]  /*69f60*/  IMAD.X R7, R7, 0x1, R4, P2 ;  /* 0x0000000107077824 */ /* 0x010fe200010e0604 */
[----:B------:R-:W-:Y:S06]  /*69f70*/  BAR.SYNC.DEFER_BLOCKING 0x0 ;  /* 0x0000000000007b1d */ /* 0x000fec0000010000 */
[----:B------:R2:W-:Y:S04]  /*69f80*/  STL [R1+0x27bc], R7 ;  /* 0x0027bc0701007387 */ /* 0x0005e80000100800 */
[----:B------:R-:W3:Y:S04]  /*69f90*/  LDL.LU R19, [R1+0x1e24] ;  /* 0x001e240001137983 */ /* 0x000ee80000300800 */
[----:B------:R-:W4:Y:S04]  /*69fa0*/  LDL.LU R18, [R1+0x1e28] ;  /* 0x001e280001127983 */ /* 0x000f280000300800 */
[----:B------:R-:W3:Y:S04]  /*69fb0*/  LDL.LU R17, [R1+0x1e2c] ;  /* 0x001e2c0001117983 */ /* 0x000ee80000300800 */
[----:B------:R-:W3:Y:S04]  /*69fc0*/  LDL.LU R10, [R1+0x1e30] ;  /* 0x001e3000010a7983 */ /* 0x000ee80000300800 */
[----:B------:R-:W-:Y:S01]  /*69fd0*/  @!PT LDS RZ, [RZ] ;  /* 0x00000000fffff984 */ /* 0x000fe20000000800 */
[----:B------:R-:W-:Y:S01]  /*69fe0*/  @!PT LDS RZ, [RZ] ;  /* 0x00000000fffff984 */ /* 0x000fe20000000800 */
[----:B------:R-:W-:Y:S01]  /*69ff0*/  @!PT LDS RZ, [RZ] ;  /* 0x00000000fffff984 */ /* 0x000fe20000000800 */
[----:B------:R1:W-:Y:S01]  /*6a000*/  LDGSTS.E [R0], desc[UR74][R6.64], P1 ;  /* 0x0000000006007fae */ /* 0x0003e200089a104a */
[----:B------:R-:W-:-:S02]  /*6a010*/  IADD3 R15, P2, PT, R15, R5, RZ ;  /* 0x000000050f0f7210 */ /* 0x000fc40007f5e0ff */
[----:B------:R-:W-:-:S03]  /*6a020*/  IADD3 R12, P3, PT, R12, R5, RZ ;  /* 0x000000050c0c7210 */ /* 0x000fc60007f7e0ff */
[--C-:B------:R-:W-:Y:S01]  /*6a030*/  IMAD.X R21, R21, 0x1, R4.reuse, P2 ;  /* 0x0000000115157824 */ /* 0x100fe200010e0604 */
[----:B------:R-:W-:Y:S01]  /*6a040*/  STL [R1+0x27c8], R15 ;  /* 0x0027c80f01007387 */ /* 0x000fe20000100800 */
[----:B-1----:R-:W-:Y:S02]  /*6a050*/  IMAD.MOV.U32 R6, RZ, RZ, R15 ;  /* 0x000000ffff067224 */ /* 0x002fe400078e000f */
[----:B------:R-:W-:Y:S02]  /*6a060*/  IMAD.X R14, R14, 0x1, R4, P3 ;  /* 0x000000010e0e7824 */ /* 0x000fe400018e0604 */
[----:B--2---:R-:W-:Y:S01]  /*6a070*/  IMAD.MOV.U32 R7, RZ, RZ, R21 ;  /* 0x000000ffff077224 */ /* 0x004fe200078e0015 */
[----:B------:R1:W-:Y:S04]  /*6a080*/  STL [R1+0x27c4], R21 ;  /* 0x0027c41501007387 */ /* 0x0003e80000100800 */
[----:B------:R-:W-:Y:S04]  /*6a090*/  STL [R1+0x27d0], R12 ;  /* 0x0027d00c01007387 */ /* 0x000fe80000100800 */
[----:B------:R2:W-:Y:S01]  /*6a0a0*/  STL [R1+0x27cc], R14 ;  /* 0x0027cc0e01007387 */ /* 0x0005e20000100800 */
[----:B------:R-:W-:-:S03]  /*6a0b0*/  ISETP.GT.AND P2, PT, R9, 0x4, PT ;  /* 0x000000040900780c */ /* 0x000fc60003f44270 */
[----:B------:R2:W-:Y:S04]  /*6a0c0*/  LDGSTS.E [R0+0x100], desc[UR74][R6.64], P1 ;  /* 0x0010000006007fae */ /* 0x0005e800089a104a */
[----:B-1----:R-:W3:Y:S04]  /*6a0d0*/  LDL.LU R21, [R1+0x1e34] ;  /* 0x001e340001157983 */ /* 0x002ee80000300800 */
[----:B------:R-:W3:Y:S01]  /*6a0e0*/  LDL.LU R15, [R1+0x1e38] ;  /* 0x001e3800010f7983 */ /* 0x000ee20000300800 */
[----:B--2---:R-:W-:Y:S02]  /*6a0f0*/  IMAD.MOV.U32 R6, RZ, RZ, R12 ;  /* 0x000000ffff067224 */ /* 0x004fe400078e000c */
[----:B------:R-:W-:-:S02]  /*6a100*/  IMAD.MOV.U32 R7, RZ, RZ, R14 ;  /* 0x000000ffff077224 */ /* 0x000fc400078e000e */
[----:B------:R-:W2:Y:S04]  /*6a110*/  LDL.LU R14, [R1+0x1e9c] ;  /* 0x001e9c00010e7983 */ /* 0x000ea80000300800 */
[----:B------:R-:W2:Y:S01]  /*6a120*/  LDL.LU R12, [R1+0x1ea0] ;  /* 0x001ea000010c7983 */ /* 0x000ea20000300800 */
[----:B------:R-:W-:-:S03]  /*6a130*/  IADD3 R13, P3, PT, R13, R5, RZ ;  /* 0x000000050d0d7210 */ /* 0x000fc60007f7e0ff */
[----:B------:R1:W-:Y:S01]  /*6a140*/  LDGSTS.E [R0+0x200], desc[UR74][R6.64], P1 ;  /* 0x0020000006007fae */ /* 0x0003e200089a104a */
[----:B------:R-:W-:Y:S01]  /*6a150*/  IADD3 R8, P4, PT, R8, R5, RZ ;  /* 0x0000000508087210 */ /* 0x000fe20007f9e0ff */
[----:B------:R-:W-:Y:S01]  /*6a160*/  IMAD.X R20, R20, 0x1, R4, P3 ;  /* 0x0000000114147824 */ /* 0x000fe200018e0604 */
[----:B-1----:R-:W-:-:S03]  /*6a170*/  SEL R6, RZ, 0x4, !P2 ;  /* 0x00000004ff067807 */ /* 0x002fc60005000000 */
[----:B------:R-:W-:Y:S01]  /*6a180*/  IMAD.X R11, R11, 0x1, R4, P4 ;  /* 0x000000010b0b7824 */ /* 0x000fe200020e0604 */
[----:B------:R-:W-:Y:S01]  /*6a190*/  SEL R6, R6, RZ, !P0 ;  /* 0x000000ff06067207 */ /* 0x000fe20004000000 */
[----:B------:R-:W-:Y:S01]  /*6a1a0*/  STL [R1+0x27d8], R13 ;  /* 0x0027d80d01007387 */ /* 0x000fe20000100800 */
[----:B------:R-:W-:Y:S02]  /*6a1b0*/  IMAD.MOV.U32 R7, RZ, RZ, R20 ;  /* 0x000000ffff077224 */ /* 0x000fe400078e0014 */
[----:B------:R-:W-:Y:S01]  /*6a1c0*/  ISETP.NE.U32.AND P2, PT, R6, RZ, PT ;  /* 0x000000ff0600720c */ /* 0x000fe20003f45070 */
[----:B------:R-:W-:Y:S01]  /*6a1d0*/  IMAD.MOV.U32 R6, RZ, RZ, R13 ;  /* 0x000000ffff067224 */ /* 0x000fe200078e000d */
[----:B------:R1:W-:Y:S04]  /*6a1e0*/  STL [R1+0x27d4], R20 ;  /* 0x0027d41401007387 */ /* 0x0003e80000100800 */
[----:B------:R-:W-:Y:S04]  /*6a1f0*/  STL [R1+0x1e20], R8 ;  /* 0x001e200801007387 */ /* 0x000fe80000100800 */
[----:B------:R1:W-:Y:S04]  /*6a200*/  STL [R1+0x1e1c], R11 ;  /* 0x001e1c0b01007387 */ /* 0x0003e80000100800 */
[----:B-1----:R-:W2:Y:S04]  /*6a210*/  LDL.LU R20, [R1+0x1ea4] ;  /* 0x001ea40001147983 */ /* 0x002ea80000300800 */
[----:B------:R1:W-:Y:S04]  /*6a220*/  LDGSTS.E [R0+0x300], desc[UR74][R6.64], P1 ;  /* 0x0030000006007fae */ /* 0x0003e800089a104a */
[----:B------:R-:W2:Y:S01]  /*6a230*/  LDL.LU R13, [R1+0x1ea8] ;  /* 0x001ea800010d7983 */ /* 0x000ea20000300800 */
[----:B-1----:R-:W-:-:S02]  /*6a240*/  IMAD.MOV.U32 R7, RZ, RZ, R11 ;  /* 0x000000ffff077224 */ /* 0x002fc400078e000b */
[----:B------:R-:W-:Y:S01]  /*6a250*/  IMAD.MOV.U32 R6, RZ, RZ, R8 ;  /* 0x000000ffff067224 */ /* 0x000fe200078e0008 */
[----:B------:R-:W2:Y:S04]  /*6a260*/  LDL.LU R11, [R1+0x1eac] ;  /* 0x001eac00010b7983 */ /* 0x000ea80000300800 */
[----:B------:R-:W2:Y:S04]  /*6a270*/  LDL.LU R8, [R1+0x1eb0] ;  /* 0x001eb00001087983 */ /* 0x000ea80000300800 */
[----:B------:R1:W-:Y:S01]  /*6a280*/  LDGSTS.E [R0+0x1000], desc[UR74][R6.64], P2 ;  /* 0x0100000006007fae */ /* 0x0003e200091a104a */
[----:B----4-:R-:W-:-:S04]  /*6a290*/  IADD3 R18, P1, PT, R18, R5, RZ ;  /* 0x0000000512127210 */ /* 0x010fc80007f3e0ff */
[----:B---3--:R-:W-:Y:S02]  /*6a2a0*/  IADD3.X R19, PT, PT, R19, R4, RZ, P1, !PT ;  /* 0x0000000413137210 */ /* 0x008fe40000ffe4ff */
[----:B------:R-:W-:Y:S01]  /*6a2b0*/  IADD3 R10, P3, PT, R10, R5, RZ ;  /* 0x000000050a0a7210 */ /* 0x000fe20007f7e0ff */
[----:B-1----:R-:W-:Y:S01]  /*6a2c0*/  IMAD.MOV.U32 R6, RZ, RZ, R18 ;  /* 0x000000ffff067224 */ /* 0x002fe200078e0012 */
[----:B------:R-:W-:Y:S01]  /*6a2d0*/  STL [R1+0x1e28], R18 ;  /* 0x001e281201007387 */ /* 0x000fe20000100800 */
[----:B------:R-:W-:Y:S02]  /*6a2e0*/  IMAD.MOV.U32 R7, RZ, RZ, R19 ;  /* 0x000000ffff077224 */ /* 0x000fe400078e0013 */
[----:B------:R-:W-:Y:S01]  /*6a2f0*/  IMAD.X R17, R17, 0x1, R4, P3 ;  /* 0x0000000111117824 */ /* 0x000fe200018e0604 */
[----:B------:R1:W-:Y:S04]  /*6a300*/  STL [R1+0x1e24], R19 ;  /* 0x001e241301007387 */ /* 0x0003e80000100800 */
[----:B------:R-:W-:Y:S04]  /*6a310*/  STL [R1+0x1e30], R10 ;  /* 0x001e300a01007387 */ /* 0x000fe80000100800 */
[----:B------:R3:W-:Y:S01]  /*6a320*/  STL [R1+0x1e2c], R17 ;  /* 0x001e2c1101007387 */ /* 0x0007e20000100800 */
[----:B------:R-:W-:-:S03]  /*6a330*/  ISETP.GT.AND P1, PT, R9, 0x8, PT ;  /* 0x000000080900780c */ /* 0x000fc60003f24270 */
[----:B------:R4:W-:Y:S04]  /*6a340*/  LDGSTS.E [R0+0x1100], desc[UR74][R6.64], P2 ;  /* 0x0110000006007fae */ /* 0x0009e800091a104a */
[----:B-1----:R-:W2:Y:S04]  /*6a350*/  LDL.LU R19, [R1+0x1eb4] ;  /* 0x001eb40001137983 */ /* 0x002ea80000300800 */
[----:B------:R-:W2:Y:S01]  /*6a360*/  LDL.LU R18, [R1+0x1eb8] ;  /* 0x001eb80001127983 */ /* 0x000ea20000300800 */
[----:B----4-:R-:W-:Y:S02]  /*6a370*/  IMAD.MOV.U32 R6, RZ, RZ, R10 ;  /* 0x000000ffff067224 */ /* 0x010fe400078e000a */
[----:B------:R-:W-:-:S02]  /*6a380*/  IMAD.MOV.U32 R7, RZ, RZ, R17 ;  /* 0x000000ffff077224 */ /* 0x000fc400078e0011 */
[----:B---3--:R-:W3:Y:S04]  /*6a390*/  LDL.LU R17, [R1+0x1f1c] ;  /* 0x001f1c0001117983 */ /* 0x008ee80000300800 */
[----:B------:R-:W4:Y:S04]  /*6a3a0*/  LDL.LU R10, [R1+0x1f20] ;  /* 0x001f2000010a7983 */ /* 0x000f280000300800 */
[----:B------:R1:W-:Y:S02]  /*6a3b0*/  LDGSTS.E [R0+0x1200], desc[UR74][R6.64], P2 ;  /* 0x0120000006007fae */ /* 0x0003e400091a104a */
[----:B-1----:R-:W-:-:S02]  /*6a3c0*/  SEL R6, RZ, 0x4, !P1 ;  /* 0x00000004ff067807 */ /* 0x002fc40004800000 */
[----:B------:R-:W-:Y:S02]  /*6a3d0*/  IADD3 R15, P3, PT, R15, R5, RZ ;  /* 0x000000050f0f7210 */ /* 0x000fe40007f7e0ff */
[----:B------:R-:W-:-:S03]  /*6a3e0*/  SEL R6, R6, RZ, !P0 ;  /* 0x000000ff06067207 */ /* 0x000fc60004000000 */
[--C-:B------:R-:W-:Y:S01]  /*6a3f0*/  IMAD.X R21, R21, 0x1, R4.reuse, P3 ;  /* 0x0000000115157824 */ /* 0x100fe200018e0604 */
[----:B--2---:R-:W-:Y:S01]  /*6a400*/  IADD3 R12, P4, PT, R12, R5, RZ ;  /* 0x000000050c0c7210 */ /* 0x004fe20007f9e0ff */
[----:B------:R-:W-:Y:S01]  /*6a410*/  STL [R1+0x1e38], R15 ;  /* 0x001e380f01007387 */ /* 0x000fe20000100800 */
[----:B------:R-:W-:Y:S01]  /*6a420*/  ISETP.NE.U32.AND P1, PT, R6, RZ, PT ;  /* 0x000000ff0600720c */ /* 0x000fe20003f25070 */
[----:B------:R-:W-:Y:S02]  /*6a430*/  IMAD.MOV.U32 R6, RZ, RZ, R15 ;  /* 0x000000ffff067224 */ /* 0x000fe400078e000f */
[----:B------:R-:W-:Y:S01]  /*6a440*/  IMAD.X R14, R14, 0x1, R4, P4 ;  /* 0x000000010e0e7824 */ /* 0x000fe200020e0604 */
[----:B------:R1:W-:Y:S01]  /*6a450*/  STL [R1+0x1e34], R21 ;  /* 0x001e341501007387 */ /* 0x0003e20000100800 */
[----:B------:R-:W-:-:S03]  /*6a460*/  IMAD.MOV.U32 R7, RZ, RZ, R21 ;  /* 0x000000ffff077224 */ /* 0x000fc600078e0015 */
[----:B------:R-:W-:Y:S04]  /*6a470*/  STL [R1+0x1ea0], R12 ;  /* 0x001ea00c01007387 */ /* 0x000fe80000100800 */
[----:B------:R2:W-:Y:S04]  /*6a480*/  STL [R1+0x1e9c], R14 ;  /* 0x001e9c0e01007387 */ /* 0x0005e80000100800 */
[----:B-1----:R-:W3:Y:S04]  /*6a490*/  LDL.LU R21, [R1+0x1f24] ;  /* 0x001f240001157983 */ /* 0x002ee80000300800 */
[----:B------:R1:W-:Y:S04]  /*6a4a0*/  LDGSTS.E [R0+0x1300], desc[UR74][R6.64], P2 ;  /* 0x0130000006007fae */ /* 0x0003e800091a104a */
[----:B------:R-:W3:Y:S01]  /*6a4b0*/  LDL.LU R15, [R1+0x1f28] ;  /* 0x001f2800010f7983 */ /* 0x000ee20000300800 */
[----:B-1----:R-:W-:-:S02]  /*6a4c0*/  IMAD.MOV.U32 R7, RZ, RZ, R14 ;  /* 0x000000ffff077224 */ /* 0x002fc400078e000e */
[----:B------:R-:W-:Y:S01]  /*6a4d0*/  IMAD.MOV.U32 R6, RZ, RZ, R12 ;  /* 0x000000ffff067224 */ /* 0x000fe200078e000c */
[----:B--2---:R-:W2:Y:S04]  /*6a4e0*/  LDL.LU R14, [R1+0x1f2c] ;  /* 0x001f2c00010e7983 */ /* 0x004ea80000300800 */
[----:B------:R-:W2:Y:S04]  /*6a4f0*/  LDL.LU R12, [R1+0x1f30] ;  /* 0x001f3000010c7983 */ /* 0x000ea80000300800 */
[----:B------:R1:W-:Y:S01]  /*6a500*/  LDGSTS.E [R0+0x2000], desc[UR74][R6.64], P1 ;  /* 0x0200000006007fae */ /* 0x0003e200089a104a */
[----:B------:R-:W-:-:S05]  /*6a510*/  IADD3 R13, P2, PT, R13, R5, RZ ;  /* 0x000000050d0d7210 */ /* 0x000fca0007f5e0ff */
[--C-:B------:R-:W-:Y:S01]  /*6a520*/  IMAD.X R20, R20, 0x1, R4.reuse, P2 ;  /* 0x0000000114147824 */ /* 0x100fe200010e0604 */
[----:B------:R-:W-:Y:S01]  /*6a530*/  STL [R1+0x1ea8], R13 ;  /* 0x001ea80d01007387 */ /* 0x000fe20000100800 */
[----:B------:R-:W-:Y:S01]  /*6a540*/  IADD3 R8, P3, PT, R8, R5, RZ ;  /* 0x0000000508087210 */ /* 0x000fe20007f7e0ff */
[----:B-1----:R-:W-:Y:S02]  /*6a550*/  IMAD.MOV.U32 R6, RZ, RZ, R13 ;  /* 0x000000ffff067224 */ /* 0x002fe400078e000d */
[----:B------:R-:W-:Y:S02]  /*6a560*/  MOV R7, R20 ;  /* 0x0000001400077202 */ /* 0x000fe40000000f00 */
[----:B------:R-:W-:Y:S01]  /*6a570*/  IMAD.X R11, R11, 0x1, R4, P3 ;  /* 0x000000010b0b7824 */ /* 0x000fe200018e0604 */
        /* <DEDUP_REMOVED lines=9> */
[----:B------:R-:W2:Y:S01]  /*6a610*/  LDL.LU R8, [R1+0x1fa0] ;  /* 0x001fa00001087983 */ /* 0x000ea20000300800 */
[----:B------:R-:W-:-:S03]  /*6a620*/  ISETP.GT.AND P2, PT, R9, 0xc, PT ;  /* 0x0000000c0900780c */ /* 0x000fc60003f44270 */
[----:B------:R1:W-:Y:S02]  /*6a630*/  LDGSTS.E [R0+0x2200], desc[UR74][R6.64], P1 ;  /* 0x0220000006007fae */ /* 0x0003e400089a104a */
[----:B-1----:R-:W-:-:S04]  /*6a640*/  SEL R6, RZ, 0x4, !P2 ;  /* 0x00000004ff067807 */ /* 0x002fc80005000000 */
[----:B------:R-:W-:-:S04]  /*6a650*/  SEL R6, R6, RZ, !P0 ;  /* 0x000000ff06067207 */ /* 0x000fc80004000000 */
[----:B------:R-:W-:Y:S02]  /*6a660*/  ISETP.NE.U32.AND P2, PT, R6, RZ, PT ;  /* 0x000000ff0600720c */ /* 0x000fe40003f45070 */
[----:B------:R-:W-:-:S05]  /*6a670*/  IADD3 R18, P3, PT, R18, R5, RZ ;  /* 0x0000000512127210 */ /* 0x000fca0007f7e0ff */
[----:B------:R-:W-:Y:S01]  /*6a680*/  IMAD.X R19, R19, 0x1, R4, P3 ;  /* 0x0000000113137824 */ /* 0x000fe200018e0604 */
[----:B----4-:R-:W-:Y:S01]  /*6a690*/  IADD3 R10, P4, PT, R10, R5, RZ ;  /* 0x000000050a0a7210 */ /* 0x010fe20007f9e0ff */
[----:B------:R-:W-:Y:S01]  /*6a6a0*/  STL [R1+0x1eb8], R18 ;  /* 0x001eb81201007387 */ /* 0x000fe20000100800 */
[----:B------:R-:W-:-:S03]  /*6a6b0*/  IMAD.MOV.U32 R6, RZ, RZ, R18 ;  /* 0x000000ffff067224 */ /* 0x000fc600078e0012 */
[----:B---3--:R-:W-:Y:S01]  /*6a6c0*/  IMAD.X R17, R17, 0x1, R4, P4 ;  /* 0x0000000111117824 */ /* 0x008fe200020e0604 */
[----:B------:R1:W-:Y:S01]  /*6a6d0*/  STL [R1+0x1eb4], R19 ;  /* 0x001eb41301007387 */ /* 0x0003e20000100800 */
[----:B------:R-:W-:-:S03]  /*6a6e0*/  IMAD.MOV.U32 R7, RZ, RZ, R19 ;  /* 0x000000ffff077224 */ /* 0x000fc600078e0013 */
[----:B------:R-:W-:Y:S04]  /*6a6f0*/  STL [R1+0x1f20], R10 ;  /* 0x001f200a01007387 */ /* 0x000fe80000100800 */
[----:B------:R3:W-:Y:S04]  /*6a700*/  STL [R1+0x1f1c], R17 ;  /* 0x001f1c1101007387 */ /* 0x0007e80000100800 */
[----:B-1----:R-:W4:Y:S04]  /*6a710*/  LDL.LU R19, [R1+0x1fa4] ;  /* 0x001fa40001137983 */ /* 0x002f280000300800 */
[----:B------:R1:W-:Y:S04]  /*6a720*/  LDGSTS.E [R0+0x2300], desc[UR74][R6.64], P1 ;  /* 0x0230000006007fae */ /* 0x0003e800089a104a */
[----:B------:R-:W4:Y:S01]  /*6a730*/  LDL.LU R18, [R1+0x1fa8] ;  /* 0x001fa80001127983 */ /* 0x000f220000300800 */
[----:B-1----:R-:W-:-:S02]  /*6a740*/  IMAD.MOV.U32 R7, RZ, RZ, R17 ;  /* 0x000000ffff077224 */ /* 0x002fc400078e0011 */
[----:B------:R-:W-:Y:S01]  /*6a750*/  IMAD.MOV.U32 R6, RZ, RZ, R10 ;  /* 0x000000ffff067224 */ /* 0x000fe200078e000a */
[----:B---3--:R-:W3:Y:S04]  /*6a760*/  LDL.LU R17, [R1+0x1fac] ;  /* 0x001fac0001117983 */ /* 0x008ee80000300800 */
[----:B------:R-:W3:Y:S04]  /*6a770*/  LDL.LU R10, [R1+0x1fb0] ;  /* 0x001fb000010a7983 */ /* 0x000ee80000300800 */
[----:B------:R1:W-:Y:S01]  /*6a780*/  LDGSTS.E [R0+0x3000], desc[UR74][R6.64], P2 ;  /* 0x0300000006007fae */ /* 0x0003e200091a104a */
[----:B------:R-:W-:-:S05]  /*6a790*/  IADD3 R15, P1, PT, R15, R5, RZ ;  /* 0x000000050f0f7210 */ /* 0x000fca0007f3e0ff */
[--C-:B------:R-:W-:Y:S01]  /*6a7a0*/  IMAD.X R21, R21, 0x1, R4.reuse, P1 ;  /* 0x0000000115157824 */ /* 0x100fe200008e0604 */
[----:B------:R-:W-:Y:S01]  /*6a7b0*/  STL [R1+0x1f28], R15 ;  /* 0x001f280f01007387 */ /* 0x000fe20000100800 */
[----:B-1----:R-:W-:Y:S02]  /*6a7c0*/  IMAD.MOV.U32 R6, RZ, RZ, R15 ;  /* 0x000000ffff067224 */ /* 0x002fe400078e000f */
[----:B------:R-:W-:Y:S01]  /*6a7d0*/  IMAD.MOV.U32 R7, RZ, RZ, R21 ;  /* 0x000000ffff077224 */ /* 0x000fe200078e0015 */
[----:B--2---:R-:W-:Y:S01]  /*6a7e0*/  IADD3 R12, P3, PT, R12, R5, RZ ;  /* 0x000000050c0c7210 */ /* 0x004fe20007f7e0ff */
[----:B------:R1:W-:Y:S04]  /*6a7f0*/  STL [R1+0x1f24], R21 ;  /* 0x001f241501007387 */ /* 0x0003e80000100800 */
[----:B------:R-:W-:Y:S01]  /*6a800*/  IMAD.X R14, R14, 0x1, R4, P3 ;  /* 0x000000010e0e7824 */ /* 0x000fe200018e0604 */
        /* <DEDUP_REMOVED lines=9> */
[----:B------:R-:W2:Y:S04]  /*6a8a0*/  LDL.LU R12, [R1+0x2020] ;  /* 0x00202000010c7983 */ /* 0x000ea80000300800 */
[----:B------:R1:W-:Y:S01]  /*6a8b0*/  LDGSTS.E [R0+0x3200], desc[UR74][R6.64], P2 ;  /* 0x0320000006007fae */ /* 0x0003e200091a104a */
[----:B------:R-:W-:Y:S02]  /*6a8c0*/  IADD3 R13, P3, PT, R13, R5, RZ ;  /* 0x000000050d0d7210 */ /* 0x000fe40007f7e0ff */
[----:B-1----:R-:W-:-:S02]  /*6a8d0*/  SEL R6, RZ, 0x4, !P1 ;  /* 0x00000004ff067807 */ /* 0x002fc40004800000 */
[----:B------:R-:W-:Y:S02]  /*6a8e0*/  IADD3.X R20, PT, PT, R20, R4, RZ, P3, !PT ;  /* 0x0000000414147210 */ /* 0x000fe40001ffe4ff */
[----:B------:R-:W-:Y:S02]  /*6a8f0*/  SEL R6, R6, RZ, !P0 ;  /* 0x000000ff06067207 */ /* 0x000fe40004000000 */
[----:B------:R-:W-:Y:S01]  /*6a900*/  IADD3 R8, P4, PT, R8, R5, RZ ;  /* 0x0000000508087210 */ /* 0x000fe20007f9e0ff */
[----:B------:R-:W-:Y:S01]  /*6a910*/  IMAD.MOV.U32 R7, RZ, RZ, R20 ;  /* 0x000000ffff077224 */ /* 0x000fe200078e0014 */
[----:B------:R-:W-:Y:S01]  /*6a920*/  ISETP.NE.U32.AND P1, PT, R6, RZ, PT ;  /* 0x000000ff0600720c */ /* 0x000fe20003f25070 */
[----:B------:R-:W-:Y:S02]  /*6a930*/  IMAD.MOV.U32 R6, RZ, RZ, R13 ;  /* 0x000000ffff067224 */ /* 0x000fe400078e000d */
[----:B------:R-:W-:Y:S01]  /*6a940*/  IMAD.X R11, R11, 0x1, R4, P4 ;  /* 0x000000010b0b7824 */ /* 0x000fe200020e0604 */
[----:B------:R-:W-:Y:S04]  /*6a950*/  STL [R1+0x1f38], R13 ;  /* 0x001f380d01007387 */ /* 0x000fe80000100800 */
[----:B------:R1:W-:Y:S04]  /*6a960*/  STL [R1+0x1f34], R20 ;  /* 0x001f341401007387 */ /* 0x0003e80000100800 */
[----:B------:R-:W-:Y:S04]  /*6a970*/  STL [R1+0x1fa0], R8 ;  /* 0x001fa00801007387 */ /* 0x000fe80000100800 */
[----:B------:R1:W-:Y:S04]  /*6a980*/  STL [R1+0x1f9c], R11 ;  /* 0x001f9c0b01007387 */ /* 0x0003e80000100800 */
[----:B------:R1:W-:Y:S04]  /*6a990*/  LDGSTS.E [R0+0x3300], desc[UR74][R6.64], P2 ;  /* 0x0330000006007fae */ /* 0x0003e800091a104a */
[----:B-1----:R-:W2:Y:S04]  /*6a9a0*/  LDL.LU R20, [R1+0x2024] ;  /* 0x0020240001147983 */ /* 0x002ea80000300800 */
[----:B------:R-:W2:Y:S01]  /*6a9b0*/  LDL.LU R13, [R1+0x2028] ;  /* 0x00202800010d7983 */ /* 0x000ea20000300800 */
[----:B------:R-:W-:-:S02]  /*6a9c0*/  IMAD.MOV.U32 R7, RZ, RZ, R11 ;  /* 0x000000ffff077224 */ /* 0x000fc400078e000b */
[----:B------:R-:W-:Y:S01]  /*6a9d0*/  IMAD.MOV.U32 R6, RZ, RZ, R8 ;  /* 0x000000ffff067224 */ /* 0x000fe200078e0008 */
[----:B------:R-:W2:Y:S04]  /*6a9e0*/  LDL.LU R11, [R1+0x202c] ;  /* 0x00202c00010b7983 */ /* 0x000ea80000300800 */
[----:B------:R-:W2:Y:S04]  /*6a9f0*/  LDL.LU R8, [R1+0x2030] ;  /* 0x0020300001087983 */ /* 0x000ea80000300800 */
[----:B------:R1:W-:Y:S01]  /*6aa00*/  LDGSTS.E [R0+0x4000], desc[UR74][R6.64], P1 ;  /* 0x0400000006007fae */ /* 0x0003e200089a104a */
[----:B----4-:R-:W-:-:S05]  /*6aa10*/  IADD3 R18, P2, PT, R18, R5, RZ ;  /* 0x0000000512127210 */ /* 0x010fca0007f5e0ff */
[----:B------:R-:W-:Y:S01]  /*6aa20*/  IMAD.X R19, R19, 0x1, R4, P2 ;  /* 0x0000000113137824 */ /* 0x000fe200010e0604 */
[----:B------:R-:W-:Y:S01]  /*6aa30*/  STL [R1+0x1fa8], R18 ;  /* 0x001fa81201007387 */ /* 0x000fe20000100800 */
[----:B-1----:R-:W-:Y:S02]  /*6aa40*/  IMAD.MOV.U32 R6, RZ, RZ, R18 ;  /* 0x000000ffff067224 */ /* 0x002fe400078e0012 */
[----:B------:R-:W-:Y:S01]  /*6aa50*/  IMAD.MOV.U32 R7, RZ, RZ, R19 ;  /* 0x000000ffff077224 */ /* 0x000fe200078e0013 */
[----:B---3--:R-:W-:Y:S01]  /*6aa60*/  IADD3 R10, P3, PT, R10, R5, RZ ;  /* 0x000000050a0a7210 */ /* 0x008fe20007f7e0ff */
[----:B------:R1:W-:Y:S04]  /*6aa70*/  STL [R1+0x1fa4], R19 ;  /* 0x001fa41301007387 */ /* 0x0003e80000100800 */
[----:B------:R-:W-:Y:S01]  /*6aa80*/  IMAD.X R17, R17, 0x1, R4, P3 ;  /* 0x0000000111117824 */ /* 0x000fe200018e0604 */
[----:B------:R-:W-:Y:S04]  /*6aa90*/  STL [R1+0x1fb0], R10 ;  /* 0x001fb00a01007387 */ /* 0x000fe80000100800 */
[----:B------:R3:W-:Y:S04]  /*6aaa0*/  STL [R1+0x1fac], R17 ;  /* 0x001fac1101007387 */ /* 0x0007e80000100800 */
[----:B------:R4:W-:Y:S04]  /*6aab0*/  LDGSTS.E [R0+0x4100], desc[UR74][R6.64], P1 ;  /* 0x0410000006007fae */ /* 0x0009e800089a104a */
[----:B-1----:R-:W2:Y:S01]  /*6aac0*/  LDL.LU R19, [R1+0x2034] ;  /* 0x0020340001137983 */ /* 0x002ea20000300800 */
[----:B------:R-:W-:-:S03]  /*6aad0*/  ISETP.GT.AND P2, PT, R9, 0x14, PT ;  /* 0x000000140900780c */ /* 0x000fc60003f44270 */
[----:B------:R-:W2:Y:S01]  /*6aae0*/  LDL.LU R18, [R1+0x2038] ;  /* 0x0020380001127983 */ /* 0x000ea20000300800 */
[----:B----4-:R-:W-:Y:S02]  /*6aaf0*/  IMAD.MOV.U32 R7, RZ, RZ, R17 ;  /* 0x000000ffff077224 */ /* 0x010fe400078e0011 */
[----:B------:R-:W-:Y:S01]  /*6ab00*/  IMAD.MOV.U32 R6, RZ, RZ, R10 ;  /* 0x000000ffff067224 */ /* 0x000fe200078e000a */
[----:B---3--:R-:W3:Y:S04]  /*6ab10*/  LDL.LU R17, [R1+0x209c] ;  /* 0x00209c0001117983 */ /* 0x008ee80000300800 */
[----:B------:R-:W4:Y:S04]  /*6ab20*/  LDL.LU R10, [R1+0x20a0] ;  /* 0x0020a000010a7983 */ /* 0x000f280000300800 */
[----:B------:R1:W-:Y:S02]  /*6ab30*/  LDGSTS.E [R0+0x4200], desc[UR74][R6.64], P1 ;  /* 0x0420000006007fae */ /* 0x0003e400089a104a */
[----:B-1----:R-:W-:-:S02]  /*6ab40*/  SEL R6, RZ, 0x4, !P2 ;  /* 0x00000004ff067807 */ /* 0x002fc40005000000 */
[----:B------:R-:W-:Y:S02]  /*6ab50*/  IADD3 R15, P3, PT, R15, R5, RZ ;  /* 0x000000050f0f7210 */ /* 0x000fe40007f7e0ff */
[----:B------:R-:W-:-:S03]  /*6ab60*/  SEL R6, R6, RZ, !P0 ;  /* 0x000000ff06067207 */ /* 0x000fc60004000000 */
[----:B------:R-:W-:Y:S01]  /*6ab70*/  IMAD.X R21, R21, 0x1, R4, P3 ;  /* 0x0000000115157824 */ /* 0x000fe200018e0604 */
[----:B--2---:R-:W-:Y:S01]  /*6ab80*/  IADD3 R12, P4, PT, R12, R5, RZ ;  /* 0x000000050c0c7210 */ /* 0x004fe20007f9e0ff */
[----:B------:R-:W-:Y:S01]  /*6ab90*/  STL [R1+0x1fb8], R15 ;  /* 0x001fb80f01007387 */ /* 0x000fe20000100800 */
[----:B------:R-:W-:-:S03]  /*6aba0*/  ISETP.NE.U32.AND P2, PT, R6, RZ, PT ;  /* 0x000000ff0600720c */ /* 0x000fc60003f45070 */
[----:B------:R-:W-:Y:S01]  /*6abb0*/  IMAD.X R14, R14, 0x1, R4, P4 ;  /* 0x000000010e0e7824 */ /* 0x000fe200020e0604 */
[----:B------:R1:W-:Y:S01]  /*6abc0*/  STL [R1+0x1fb4], R21 ;  /* 0x001fb41501007387 */ /* 0x0003e20000100800 */
[----:B------:R-:W-:Y:S01]  /*6abd0*/  IMAD.MOV.U32 R6, RZ, RZ, R15 ;  /* 0x000000ffff067224 */ /* 0x000fe200078e000f */
[----:B------:R-:W-:Y:S02]  /*6abe0*/  MOV R7, R21 ;  /* 0x0000001500077202 */ /* 0x000fe40000000f00 */
[----:B------:R-:W-:Y:S04]  /*6abf0*/  STL [R1+0x2020], R12 ;  /* 0x0020200c01007387 */ /* 0x000fe80000100800 */
[----:B------:R2:W-:Y:S04]  /*6ac00*/  STL [R1+0x201c], R14 ;  /* 0x00201c0e01007387 */ /* 0x0005e80000100800 */
[----:B-1----:R-:W3:Y:S04]  /*6ac10*/  LDL.LU R21, [R1+0x20a4] ;  /* 0x0020a40001157983 */ /* 0x002ee80000300800 */
[----:B------:R-:W3:Y:S04]  /*6ac20*/  LDL.LU R15, [R1+0x20a8] ;  /* 0x0020a800010f7983 */ /* 0x000ee80000300800 */
[----:B------:R1:W-:Y:S02]  /*6ac30*/  LDGSTS.E [R0+0x4300], desc[UR74][R6.64], P1 ;  /* 0x0430000006007fae */ /* 0x0003e400089a104a */
[----:B-1----:R-:W-:-:S02]  /*6ac40*/  IMAD.MOV.U32 R7, RZ, RZ, R14 ;  /* 0x000000ffff077224 */ /* 0x002fc400078e000e */
[----:B------:R-:W-:Y:S01]  /*6ac50*/  IMAD.MOV.U32 R6, RZ, RZ, R12 ;  /* 0x000000ffff067224 */ /* 0x000fe200078e000c */
[----:B--2---:R-:W2:Y:S04]  /*6ac60*/  LDL.LU R14, [R1+0x20ac] ;  /* 0x0020ac00010e7983 */ /* 0x004ea80000300800 */
[----:B------:R-:W2:Y:S04]  /*6ac70*/  LDL.LU R12, [R1+0x20b0] ;  /* 0x0020b000010c7983 */ /* 0x000ea80000300800 */
[----:B------:R1:W-:Y:S01]  /*6ac80*/  LDGSTS.E [R0+0x5000], desc[UR74][R6.64], P2 ;  /* 0x0500000006007fae */ /* 0x0003e200091a104a */
[----:B------:R-:W-:-:S05]  /*6ac90*/  IADD3 R13, P1, PT, R13, R5, RZ ;  /* 0x000000050d0d7210 */ /* 0x000fca0007f3e0ff */
[----:B------:R-:W-:Y:S01]  /*6aca0*/  IMAD.X R20, R20, 0x1, R4, P1 ;  /* 0x0000000114147824 */ /* 0x000fe200008e0604 */
[----:B------:R-:W-:Y:S01]  /*6acb0*/  IADD3 R8, P3, PT, R8, R5, RZ ;  /* 0x0000000508087210 */ /* 0x000fe20007f7e0ff */
[----:B------:R-:W-:Y:S01]  /*6acc0*/  STL [R1+0x2028], R13 ;  /* 0x0020280d01007387 */ /* 0x000fe20000100800 */
[----:B-1----:R-:W-:-:S03]  /*6acd0*/  IMAD.MOV.U32 R6, RZ, RZ, R13 ;  /* 0x000000ffff067224 */ /* 0x002fc600078e000d */
[----:B------:R-:W-:Y:S01]  /*6ace0*/  IMAD.X R11, R11, 0x1, R4, P3 ;  /* 0x000000010b0b7824 */ /* 0x000fe200018e0604 */
[----:B------:R1:W-:Y:S01]  /*6acf0*/  STL [R1+0x2024], R20 ;  /* 0x0020241401007387 */ /* 0x0003e20000100800 */
[----:B------:R-:W-:-:S03]  /*6ad00*/  IMAD.MOV.U32 R7, RZ, RZ, R20 ;  /* 0x000000ffff077224 */ /* 0x000fc600078e0014 */
        /* <DEDUP_REMOVED lines=15> */
[--C-:B------:R-:W-:Y:S01]  /*6ae00*/  IMAD.X R19, R19, 0x1, R4.reuse, P3 ;  /* 0x0000000113137824 */ /* 0x100fe200018e0604 */
[----:B----4-:R-:W-:Y:S01]  /*6ae10*/  IADD3 R10, P4, PT, R10, R5, RZ ;  /* 0x000000050a0a7210 */ /* 0x010fe20007f9e0ff */
[----:B------:R-:W-:Y:S04]  /*6ae20*/  STL [R1+0x2038], R18 ;  /* 0x0020381201007387 */ /* 0x000fe80000100800 */
[----:B---3--:R-:W-:Y:S01]  /*6ae30*/  IMAD.X R17, R17, 0x1, R4, P4 ;  /* 0x0000000111117824 */ /* 0x008fe200020e0604 */
[----:B------:R1:W-:Y:S01]  /*6ae40*/  STL [R1+0x2034], R19 ;  /* 0x0020341301007387 */ /* 0x0003e20000100800 */
[----:B------:R-:W-:-:S03]  /*6ae50*/  IMAD.MOV.U32 R7, RZ, RZ, R19 ;  /* 0x000000ffff077224 */ /* 0x000fc600078e0013 */
[----:B------:R-:W-:Y:S01]  /*6ae60*/  STL [R1+0x20a0], R10 ;  /* 0x0020a00a01007387 */ /* 0x000fe20000100800 */
[----:B------:R-:W-:-:S03]  /*6ae70*/  IMAD.MOV.U32 R6, RZ, RZ, R18 ;  /* 0x000000ffff067224 */ /* 0x000fc600078e0012 */
[----:B------:R3:W-:Y:S04]  /*6ae80*/  STL [R1+0x209c], R17 ;  /* 0x00209c1101007387 */ /* 0x0007e80000100800 */
[----:B-1----:R-:W4:Y:S04]  /*6ae90*/  LDL.LU R19, [R1+0x2124] ;  /* 0x0021240001137983 */ /* 0x002f280000300800 */
[----:B------:R-:W4:Y:S04]  /*6aea0*/  LDL.LU R18, [R1+0x2128] ;  /* 0x0021280001127983 */ /* 0x000f280000300800 */
[----:B------:R1:W-:Y:S02]  /*6aeb0*/  LDGSTS.E [R0+0x5300], desc[UR74][R6.64], P2 ;  /* 0x0530000006007fae */ /* 0x0003e400091a104a */
[----:B-1----:R-:W-:-:S02]  /*6aec0*/  IMAD.MOV.U32 R7, RZ, RZ, R17 ;  /* 0x000000ffff077224 */ /* 0x002fc400078e0011 */
[----:B------:R-:W-:Y:S01]  /*6aed0*/  IMAD.MOV.U32 R6, RZ, RZ, R10 ;  /* 0x000000ffff067224 */ /* 0x000fe200078e000a */
[----:B---3--:R-:W3:Y:S04]  /*6aee0*/  LDL.LU R17, [R1+0x212c] ;  /* 0x00212c0001117983 */ /* 0x008ee80000300800 */
[----:B------:R-:W3:Y:S04]  /*6aef0*/  LDL.LU R10, [R1+0x2130] ;  /* 0x00213000010a7983 */ /* 0x000ee80000300800 */
[----:B------:R1:W-:Y:S01]  /*6af00*/  LDGSTS.E [R0+0x6000], desc[UR74][R6.64], P1 ;  /* 0x0600000006007fae */ /* 0x0003e200089a104a */
[----:B------:R-:W-:-:S04]  /*6af10*/  IADD3 R15, P2, PT, R15, R5, RZ ;  /* 0x000000050f0f7210 */ /* 0x000fc80007f5e0ff */
[----:B------:R-:W-:Y:S01]  /*6af20*/  IADD3.X R21, PT, PT, R21, R4, RZ, P2, !PT ;  /* 0x0000000415157210 */ /* 0x000fe200017fe4ff */
[----:B------:R-:W-:Y:S01]  /*6af30*/  STL [R1+0x20a8], R15 ;  /* 0x0020a80f01007387 */ /* 0x000fe20000100800 */
[----:B-1----:R-:W-:-:S03]  /*6af40*/  IMAD.MOV.U32 R6, RZ, RZ, R15 ;  /* 0x000000ffff067224 */ /* 0x002fc600078e000f */
[----:B------:R-:W-:Y:S01]  /*6af50*/  IMAD.MOV.U32 R7, RZ, RZ, R21 ;  /* 0x000000ffff077224 */ /* 0x000fe200078e0015 */
[----:B------:R1:W-:Y:S01]  /*6af60*/  STL [R1+0x20a4], R21 ;  /* 0x0020a41501007387 */ /* 0x0003e20000100800 */
[----:B--2---:R-:W-:-:S03]  /*6af70*/  IADD3 R12, P3, PT, R12, R5, RZ ;  /* 0x000000050c0c7210 */ /* 0x004fc60007f7e0ff */
[----:B------:R2:W-:Y:S02]  /*6af80*/  LDGSTS.E [R0+0x6100], desc[UR74][R6.64], P1 ;  /* 0x0610000006007fae */ /* 0x0005e400089a104a */
[----:B------:R-:W-:Y:S02]  /*6af90*/  IMAD.X R14, R14, 0x1, R4, P3 ;  /* 0x000000010e0e7824 */ /* 0x000fe400018e0604 */
[----:B------:R-:W-:Y:S01]  /*6afa0*/  STL [R1+0x20b0], R12 ;  /* 0x0020b00c01007387 */ /* 0x000fe20000100800 */
[----:B------:R-:W-:-:S03]  /*6afb0*/  ISETP.GT.AND P2, PT, R9, 0x1c, PT ;  /* 0x0000001c0900780c */ /* 0x000fc60003f44270 */
[----:B------:R2:W-:Y:S02]  /*6afc0*/  STL [R1+0x20ac], R14 ;  /* 0x0020ac0e01007387 */ /* 0x0005e40000100800 */
[----:B--2---:R-:W-:Y:S02]  /*6afd0*/  IMAD.MOV.U32 R6, RZ, RZ, R12 ;  /* 0x000000ffff067224 */ /* 0x004fe400078e000c */
[----:B-1----:R-:W2:Y:S01]  /*6afe0*/  LDL.LU R21, [R1+0x2134] ;  /* 0x0021340001157983 */ /* 0x002ea20000300800 */
[----:B------:R-:W-:-:S03]  /*6aff0*/  IMAD.MOV.U32 R7, RZ, RZ, R14 ;  /* 0x000000ffff077224 */ /* 0x000fc600078e000e */
[----:B------:R-:W2:Y:S04]  /*6b000*/  LDL.LU R15, [R1+0x2138] ;  /* 0x00213800010f7983 */ /* 0x000ea80000300800 */
[----:B------:R-:W2:Y:S04]  /*6b010*/  LDL.LU R14, [R1+0x219c] ;  /* 0x00219c00010e7983 */ /* 0x000ea80000300800 */
[----:B------:R-:W2:Y:S04]  /*6b020*/  LDL.LU R12, [R1+0x21a0] ;  /* 0x0021a000010c7983 */ /* 0x000ea80000300800 */
[----:B------:R1:W-:Y:S02]  /*6b030*/  LDGSTS.E [R0+0x6200], desc[UR74][R6.64], P1 ;  /* 0x0620000006007fae */ /* 0x0003e400089a104a */
[----:B-1----:R-:W-:-:S02]  /*6b040*/  SEL R6, RZ, 0x4, !P2 ;  /* 0x00000004ff067807 */ /* 0x002fc40005000000 */
[----:B------:R-:W-:Y:S02]  /*6b050*/  IADD3 R13, P3, PT, R13, R5, RZ ;  /* 0x000000050d0d7210 */ /* 0x000fe40007f7e0ff */
[----:B------:R-:W-:-:S03]  /*6b060*/  SEL R6, R6, RZ, !P0 ;  /* 0x000000ff06067207 */ /* 0x000fc60004000000 */
[----:B------:R-:W-:Y:S01]  /*6b070*/  IMAD.X R20, R20, 0x1, R4, P3 ;  /* 0x0000000114147824 */ /* 0x000fe200018e0604 */
[----:B------:R-:W-:Y:S01]  /*6b080*/  ISETP.NE.U32.AND P2, PT, R6, RZ, PT ;  /* 0x000000ff0600720c */ /* 0x000fe20003f45070 */
[----:B------:R-:W-:Y:S01]  /*6b090*/  IMAD.MOV.U32 R6, RZ, RZ, R13 ;  /* 0x000000ffff067224 */ /* 0x000fe200078e000d */
[----:B------:R-:W-:Y:S01]  /*6b0a0*/  STL [R1+0x20b8], R13 ;  /* 0x0020b80d01007387 */ /* 0x000fe20000100800 */
[----:B------:R-:W-:Y:S01]  /*6b0b0*/  IMAD.MOV.U32 R7, RZ, RZ, R20 ;  /* 0x000000ffff077224 */ /* 0x000fe200078e0014 */
[----:B------:R-:W-:Y:S02]  /*6b0c0*/  IADD3 R8, P4, PT, R8, R5, RZ ;  /* 0x0000000508087210 */ /* 0x000fe40007f9e0ff */
[----:B------:R1:W-:Y:S03]  /*6b0d0*/  STL [R1+0x20b4], R20 ;  /* 0x0020b41401007387 */ /* 0x0003e60000100800 */
[----:B------:R-:W-:Y:S01]  /*6b0e0*/  IMAD.X R11, R11, 0x1, R4, P4 ;  /* 0x000000010b0b7824 */ /* 0x000fe200020e0604 */
        /* <DEDUP_REMOVED lines=11> */
[----:B------:R-:W-:Y:S02]  /*6b1a0*/  IMAD.X R19, R19, 0x1, R4, P1 ;  /* 0x0000000113137824 */ /* 0x000fe400008e0604 */
[----:B-1----:R-:W-:-:S03]  /*6b1b0*/  IMAD.MOV.U32 R6, RZ, RZ, R18 ;  /* 0x000000ffff067224 */ /* 0x002fc600078e0012 */
[----:B------:R-:W-:Y:S01]  /*6b1c0*/  MOV R7, R19 ;  /* 0x0000001300077202 */ /* 0x000fe20000000f00 */
[----:B------:R-:W-:Y:S01]  /*6b1d0*/  STL [R1+0x2128], R18 ;  /* 0x0021281201007387 */ /* 0x000fe20000100800 */
[----:B------:R-:W-:-:S03]  /*6b1e0*/  ISETP.GT.AND P1, PT, R9, 0x20, PT ;  /* 0x000000200900780c */ /* 0x000fc60003f24270 */
[----:B------:R1:W-:Y:S01]  /*6b1f0*/  LDGSTS.E [R0+0x7100], desc[UR74][R6.64], P2 ;  /* 0x0710000006007fae */ /* 0x0003e200091a104a */
[----:B---3--:R-:W-:-:S03]  /*6b200*/  IADD3 R10, P3, PT, R10, R5, RZ ;  /* 0x000000050a0a7210 */ /* 0x008fc60007f7e0ff */
[----:B------:R3:W-:Y:S02]  /*6b210*/  STL [R1+0x2124], R19 ;  /* 0x0021241301007387 */ /* 0x0007e40000100800 */
[----:B------:R-:W-:Y:S02]  /*6b220*/  IMAD.X R17, R17, 0x1, R4, P3 ;  /* 0x0000000111117824 */ /* 0x000fe400018e0604 */
[----:B------:R-:W-:Y:S01]  /*6b230*/  STL [R1+0x2130], R10 ;  /* 0x0021300a01007387 */ /* 0x000fe20000100800 */
[----:B-1----:R-:W-:Y:S02]  /*6b240*/  IMAD.MOV.U32 R6, RZ, RZ, R10 ;  /* 0x000000ffff067224 */ /* 0x002fe400078e000a */
[----:B------:R-:W-:Y:S01]  /*6b250*/  IMAD.MOV.U32 R7, RZ, RZ, R17 ;  /* 0x000000ffff077224 */ /* 0x000fe200078e0011 */
[----:B------:R1:W-:Y:S04]  /*6b260*/  STL [R1+0x212c], R17 ;  /* 0x00212c1101007387 */ /* 0x0003e80000100800 */
[----:B---3--:R-:W3:Y:S04]  /*6b270*/  LDL.LU R19, [R1+0x21b4] ;  /* 0x0021b40001137983 */ /* 0x008ee80000300800 */
[----:B------:R-:W4:Y:S04]  /*6b280*/  LDL.LU R18, [R1+0x21b8] ;  /* 0x0021b80001127983 */ /* 0x000f280000300800 */
[----:B-1----:R-:W3:Y:S04]  /*6b290*/  LDL.LU R17, [R1+0x221c] ;  /* 0x00221c0001117983 */ /* 0x002ee80000300800 */
[----:B------:R1:W-:Y:S04]  /*6b2a0*/  LDGSTS.E [R0+0x7200], desc[UR74][R6.64], P2 ;  /* 0x0720000006007fae */ /* 0x0003e800091a104a */
[----:B------:R-:W3:Y:S01]  /*6b2b0*/  LDL.LU R10, [R1+0x2220] ;  /* 0x00222000010a7983 */ /* 0x000ee20000300800 */
[----:B-1----:R-:W-:-:S04]  /*6b2c0*/  SEL R6, RZ, 0x4, !P1 ;  /* 0x00000004ff067807 */ /* 0x002fc80004800000 */
[----:B------:R-:W-:Y:S02]  /*6b2d0*/  SEL R6, R6, RZ, !P0 ;  /* 0x000000ff06067207 */ /* 0x000fe40004000000 */
[----:B--2---:R-:W-:Y:S02]  /*6b2e0*/  IADD3 R15, P3, PT, R15, R5, RZ ;  /* 0x000000050f0f7210 */ /* 0x004fe40007f7e0ff */
[----:B------:R-:W-:-:S03]  /*6b2f0*/  ISETP.NE.U32.AND P1, PT, R6, RZ, PT ;  /* 0x000000ff0600720c */ /* 0x000fc60003f25070 */
[----:B------:R-:W-:Y:S01]  /*6b300*/  IMAD.X R21, R21, 0x1, R4, P3 ;  /* 0x0000000115157824 */ /* 0x000fe200018e0604 */
[----:B------:R-:W-:Y:S01]  /*6b310*/  IADD3 R12, P4, PT, R12, R5, RZ ;  /* 0x000000050c0c7210 */ /* 0x000fe20007f9e0ff */
[----:B------:R-:W-:Y:S01]  /*6b320*/  STL [R1+0x2138], R15 ;  /* 0x0021380f01007387 */ /* 0x000fe20000100800 */
[----:B------:R-:W-:-:S03]  /*6b330*/  IMAD.MOV.U32 R6, RZ, RZ, R15 ;  /* 0x000000ffff067224 */ /* 0x000fc600078e000f */
        /* <DEDUP_REMOVED lines=35> */
[----:B----4-:R-:W-:-:S04]  /*6b570*/  IADD3 R18, P3, PT, R18, R5, RZ ;  /* 0x0000000512127210 */ /* 0x010fc80007f7e0ff */
[----:B---3--:R-:W-:Y:S01]  /*6b580*/  IADD3.X R19, PT, PT, R19, R4, RZ, P3, !PT ;  /* 0x0000000413137210 */ /* 0x008fe20001ffe4ff */
[----:B------:R-:W-:Y:S01]  /*6b590*/  STL [R1+0x21b8], R18 ;  /* 0x0021b81201007387 */ /* 0x000fe20000100800 */
[----:B------:R-:W-:-:S03]  /*6b5a0*/  IADD3 R10, P4, PT, R10, R5, RZ ;  /* 0x000000050a0a7210 */ /* 0x000fc60007f9e0ff */
[----:B------:R1:W-:Y:S01]  /*6b5b0*/  STL [R1+0x21b4], R19 ;  /* 0x0021b41301007387 */ /* 0x0003e20000100800 */
[----:B------:R-:W-:Y:S02]  /*6b5c0*/  IMAD.MOV.U32 R6, RZ, RZ, R18 ;  /* 0x000000ffff067224 */ /* 0x000fe400078e0012 */
[----:B------:R-:W-:Y:S01]  /*6b5d0*/  IMAD.X R17, R17, 0x1, R4, P4 ;  /* 0x0000000111117824 */ /* 0x000fe200020e0604 */
        /* <DEDUP_REMOVED lines=29> */
[----:B------:R1:W-:Y:S02]  /*6b7b0*/  LDGSTS.E [R0+0x9200], desc[UR74][R6.64], P2 ;  /* 0x0920000006007fae */ /* 0x0003e400091a104a */
[----:B-1----:R-:W-:-:S02]  /*6b7c0*/  SEL R6, RZ, 0x4, !P1 ;  /* 0x00000004ff067807 */ /* 0x002fc40004800000 */
[----:B------:R-:W-:Y:S02]  /*6b7d0*/  IADD3 R13, P3, PT, R13, R5, RZ ;  /* 0x000000050d0d7210 */ /* 0x000fe40007f7e0ff */
[----:B------:R-:W-:-:S03]  /*6b7e0*/  SEL R6, R6, RZ, !P0 ;  /* 0x000000ff06067207 */ /* 0x000fc60004000000 */
[--C-:B------:R-:W-:Y:S01]  /*6b7f0*/  IMAD.X R20, R20, 0x1, R4.reuse, P3 ;  /* 0x0000000114147824 */ /* 0x100fe200018e0604 */
[----:B------:R-:W-:Y:S01]  /*6b800*/  ISETP.NE.U32.AND P1, PT, R6, RZ, PT ;  /* 0x000000ff0600720c */ /* 0x000fe20003f25070 */
[----:B------:R-:W-:Y:S01]  /*6b810*/  STL [R1+0x2238], R13 ;  /* 0x0022380d01007387 */ /* 0x000fe20000100800 */
[----:B------:R-:W-:Y:S01]  /*6b820*/  IMAD.MOV.U32 R6, RZ, RZ, R13 ;  /* 0x000000ffff067224 */ /* 0x000fe200078e000d */
[----:B------:R-:W-:Y:S02]  /*6b830*/  IADD3 R8, P4, PT, R8, R5, RZ ;  /* 0x0000000508087210 */ /* 0x000fe40007f9e0ff */
[----:B------:R1:W-:Y:S01]  /*6b840*/  STL [R1+0x2234], R20 ;  /* 0x0022341401007387 */ /* 0x0003e20000100800 */
[----:B------:R-:W-:Y:S02]  /*6b850*/  MOV R7, R20 ;  /* 0x0000001400077202 */ /* 0x000fe40000000f00 */
[----:B------:R-:W-:Y:S01]  /*6b860*/  IMAD.X R11, R11, 0x1, R4, P4 ;  /* 0x000000010b0b7824 */ /* 0x000fe200020e0604 */
        /* <DEDUP_REMOVED lines=10> */
[----:B----4-:R-:W-:-:S05]  /*6b910*/  IADD3 R18, P2, PT, R18, R5, RZ ;  /* 0x0000000512127210 */ /* 0x010fca0007f5e0ff */
[----:B------:R-:W-:Y:S02]  /*6b920*/  IMAD.X R19, R19, 0x1, R4, P2 ;  /* 0x0000000113137824 */ /* 0x000fe400010e0604 */
[----:B-1----:R-:W-:Y:S02]  /*6b930*/  IMAD.MOV.U32 R6, RZ, RZ, R18 ;  /* 0x000000ffff067224 */ /* 0x002fe400078e0012 */
[----:B------:R-:W-:Y:S01]  /*6b940*/  IMAD.MOV.U32 R7, RZ, RZ, R19 ;  /* 0x000000ffff077224 */ /* 0x000fe200078e0013 */
[----:B------:R-:W-:Y:S04]  /*6b950*/  STL [R1+0x22a8], R18 ;  /* 0x0022a81201007387 */ /* 0x000fe80000100800 */
[----:B------:R1:W-:Y:S01]  /*6b960*/  STL [R1+0x22a4], R19 ;  /* 0x0022a41301007387 */ /* 0x0003e20000100800 */
[----:B---3--:R-:W-:-:S03]  /*6b970*/  IADD3 R10, P3, PT, R10, R5, RZ ;  /* 0x000000050a0a7210 */ /* 0x008fc60007f7e0ff */
[----:B------:R3:W-:Y:S02]  /*6b980*/  LDGSTS.E [R0+0xa100], desc[UR74][R6.64], P1 ;  /* 0x0a10000006007fae */ /* 0x0007e400089a104a */
[----:B------:R-:W-:Y:S02]  /*6b990*/  IMAD.X R17, R17, 0x1, R4, P3 ;  /* 0x0000000111117824 */ /* 0x000fe400018e0604 */
[----:B------:R-:W-:Y:S01]  /*6b9a0*/  STL [R1+0x22b0], R10 ;  /* 0x0022b00a01007387 */ /* 0x000fe20000100800 */
[----:B------:R-:W-:-:S03]  /*6b9b0*/  ISETP.GT.AND P2, PT, R9, 0x2c, PT ;  /* 0x0000002c0900780c */ /* 0x000fc60003f44270 */
[----:B------:R4:W-:Y:S01]  /*6b9c0*/  STL [R1+0x22ac], R17 ;  /* 0x0022ac1101007387 */ /* 0x0009e20000100800 */
[----:B---3--:R-:W-:-:S03]  /*6b9d0*/  IMAD.MOV.U32 R6, RZ, RZ, R10 ;  /* 0x000000ffff067224 */ /* 0x008fc600078e000a */
[----:B-1----:R-:W3:Y:S01]  /*6b9e0*/  LDL.LU R19, [R1+0x2334] ;  /* 0x0023340001137983 */ /* 0x002ee20000300800 */
[----:B------:R-:W-:-:S03]  /*6b9f0*/  IMAD.MOV.U32 R7, RZ, RZ, R17 ;  /* 0x000000ffff077224 */ /* 0x000fc600078e0011 */
[----:B------:R-:W3:Y:S04]  /*6ba00*/  LDL.LU R18, [R1+0x2338] ;  /* 0x0023380001127983 */ /* 0x000ee80000300800 */
[----:B----4-:R-:W4:Y:S04]  /*6ba10*/  LDL.LU R17, [R1+0x239c] ;  /* 0x00239c0001117983 */ /* 0x010f280000300800 */
[----:B------:R-:W4:Y:S04]  /*6ba20*/  LDL.LU R10, [R1+0x23a0] ;  /* 0x0023a000010a7983 */ /* 0x000f280000300800 */
[----:B------:R1:W-:Y:S02]  /*6ba30*/  LDGSTS.E [R0+0xa200], desc[UR74][R6.64], P1 ;  /* 0x0a20000006007fae */ /* 0x0003e400089a104a */
[----:B-1----:R-:W-:-:S02]  /*6ba40*/  SEL R6, RZ, 0x4, !P2 ;  /* 0x00000004ff067807 */ /* 0x002fc40005000000 */
[----:B------:R-:W-:Y:S02]  /*6ba50*/  IADD3 R15, P3, PT, R15, R5, RZ ;  /* 0x000000050f0f7210 */ /* 0x000fe40007f7e0ff */
[----:B------:R-:W-:-:S03]  /*6ba60*/  SEL R6, R6, RZ, !P0 ;  /* 0x000000ff06067207 */ /* 0x000fc60004000000 */
[--C-:B------:R-:W-:Y:S01]  /*6ba70*/  IMAD.X R21, R21, 0x1, R4.reuse, P3 ;  /* 0x0000000115157824 */ /* 0x100fe200018e0604 */
[----:B--2---:R-:W-:Y:S01]  /*6ba80*/  IADD3 R12, P4, PT, R12, R5, RZ ;  /* 0x000000050c0c7210 */ /* 0x004fe20007f9e0ff */
[----:B------:R-:W-:Y:S04]  /*6ba90*/  STL [R1+0x22b8], R15 ;  /* 0x0022b80f01007387 */ /* 0x000fe80000100800 */
[----:B------:R-:W-:Y:S01]  /*6baa0*/  IMAD.X R14, R14, 0x1, R4, P4 ;  /* 0x000000010e0e7824 */ /* 0x000fe200020e0604 */
[----:B------:R1:W-:Y:S01]  /*6bab0*/  STL [R1+0x22b4], R21 ;  /* 0x0022b41501007387 */ /* 0x0003e20000100800 */
[----:B------:R-:W-:Y:S01]  /*6bac0*/  ISETP.NE.U32.AND P2, PT, R6, RZ, PT ;  /* 0x000000ff0600720c */ /* 0x000fe20003f45070 */
[----:B------:R-:W-:Y:S02]  /*6bad0*/  IMAD.MOV.U32 R7, RZ, RZ, R21 ;  /* 0x000000ffff077224 */ /* 0x000fe400078e0015 */
        /* <DEDUP_REMOVED lines=8> */
[----:B--2---:R-:W2:Y:S04]  /*6bb60*/  LDL.LU R14, [R1+0x23ac] ;  /* 0x0023ac00010e7983 */ /* 0x004ea80000300800 */
[----:B------:R-:W2:Y:S04]  /*6bb70*/  LDL.LU R12, [R1+0x23b0] ;  /* 0x0023b000010c7983 */ /* 0x000ea80000300800 */
[----:B------:R1:W-:Y:S01]  /*6bb80*/  LDGSTS.E [R0+0xb000], desc[UR74][R6.64], P2 ;  /* 0x0b00000006007fae */ /* 0x0003e200091a104a */
[----:B------:R-:W-:-:S04]  /*6bb90*/  IADD3 R13, P1, PT, R13, R5, RZ ;  /* 0x000000050d0d7210 */ /* 0x000fc80007f3e0ff */
[----:B------:R-:W-:Y:S01]  /*6bba0*/  IADD3.X R20, PT, PT, R20, R4, RZ, P1, !PT ;  /* 0x0000000414147210 */ /* 0x000fe20000ffe4ff */
[----:B-1----:R-:W-:Y:S01]  /*6bbb0*/  IMAD.MOV.U32 R6, RZ, RZ, R13 ;  /* 0x000000ffff067224 */ /* 0x002fe200078e000d */
[----:B------:R-:W-:Y:S03]  /*6bbc0*/  STL [R1+0x2328], R13 ;  /* 0x0023280d01007387 */ /* 0x000fe60000100800 */
[----:B------:R-:W-:Y:S01]  /*6bbd0*/  IMAD.MOV.U32 R7, RZ, RZ, R20 ;  /* 0x000000ffff077224 */ /* 0x000fe200078e0014 */
[----:B------:R-:W-:Y:S01]  /*6bbe0*/  IADD3 R8, P3, PT, R8, R5, RZ ;  /* 0x0000000508087210 */ /* 0x000fe20007f7e0ff */
[----:B------:R1:W-:Y:S04]  /*6bbf0*/  STL [R1+0x2324], R20 ;  /* 0x0023241401007387 */ /* 0x0003e80000100800 */
        /* <DEDUP_REMOVED lines=15> */
[----:B---3--:R-:W-:-:S05]  /*6bcf0*/  IADD3 R18, P3, PT, R18, R5, RZ ;  /* 0x0000000512127210 */ /* 0x008fca0007f7e0ff */
[----:B------:R-:W-:Y:S01]  /*6bd00*/  IMAD.X R19, R19, 0x1, R4, P3 ;  /* 0x0000000113137824 */ /* 0x000fe200018e0604 */
[----:B----4-:R-:W-:Y:S01]  /*6bd10*/  IADD3 R10, P4, PT, R10, R5, RZ ;  /* 0x000000050a0a7210 */ /* 0x010fe20007f9e0ff */
[----:B------:R-:W-:Y:S01]  /*6bd20*/  STL [R1+0x2338], R18 ;  /* 0x0023381201007387 */ /* 0x000fe20000100800 */
[----:B------:R-:W-:-:S03]  /*6bd30*/  IMAD.MOV.U32 R6, RZ, RZ, R18 ;  /* 0x000000ffff067224 */ /* 0x000fc600078e0012 */
[----:B------:R-:W-:Y:S01]  /*6bd40*/  IMAD.X R17, R17, 0x1, R4, P4 ;  /* 0x0000000111117824 */ /* 0x000fe200020e0604 */
        /* <DEDUP_REMOVED lines=13> */
[----:B------:R-:W-:Y:S02]  /*6be20*/  IMAD.X R21, R21, 0x1, R4, P2 ;  /* 0x0000000115157824 */ /* 0x000fe400010e0604 */
[----:B-1----:R-:W-:-:S03]  /*6be30*/  IMAD.MOV.U32 R6, RZ, RZ, R15 ;  /* 0x000000ffff067224 */ /* 0x002fc600078e000f */
[----:B------:R-:W-:Y:S01]  /*6be40*/  MOV R7, R21 ;  /* 0x0000001500077202 */ /* 0x000fe20000000f00 */
[----:B------:R-:W-:Y:S01]  /*6be50*/  STL [R1+0x23a8], R15 ;  /* 0x0023a80f01007387 */ /* 0x000fe20000100800 */
[----:B------:R-:W-:-:S03]  /*6be60*/  ISETP.GT.AND P2, PT, R9, 0x34, PT ;  /* 0x000000340900780c */ /* 0x000fc60003f44270 */
[----:B------:R1:W-:Y:S01]  /*6be70*/  LDGSTS.E [R0+0xc100], desc[UR74][R6.64], P1 ;  /* 0x0c10000006007fae */ /* 0x0003e200089a104a */
[----:B--2---:R-:W-:-:S03]  /*6be80*/  IADD3 R12, P3, PT, R12, R5, RZ ;  /* 0x000000050c0c7210 */ /* 0x004fc60007f7e0ff */
[----:B------:R2:W-:Y:S02]  /*6be90*/  STL [R1+0x23a4], R21 ;  /* 0x0023a41501007387 */ /* 0x0005e40000100800 */
[----:B------:R-:W-:Y:S02]  /*6bea0*/  IMAD.X R14, R14, 0x1, R4, P3 ;  /* 0x000000010e0e7824 */ /* 0x000fe400018e0604 */
[----:B------:R-:W-:Y:S01]  /*6beb0*/  STL [R1+0x23b0], R12 ;  /* 0x0023b00c01007387 */ /* 0x000fe20000100800 */
[----:B-1----:R-:W-:Y:S02]  /*6bec0*/  IMAD.MOV.U32 R6, RZ, RZ, R12 ;  /* 0x000000ffff067224 */ /* 0x002fe400078e000c */
[----:B------:R-:W-:Y:S01]  /*6bed0*/  IMAD.MOV.U32 R7, RZ, RZ, R14 ;  /* 0x000000ffff077224 */ /* 0x000fe200078e000e */
[----:B------:R1:W-:Y:S04]  /*6bee0*/  STL [R1+0x23ac], R14 ;  /* 0x0023ac0e01007387 */ /* 0x0003e80000100800 */
[----:B--2---:R-:W2:Y:S04]  /*6bef0*/  LDL.LU R21, [R1+0x2434] ;  /* 0x0024340001157983 */ /* 0x004ea80000300800 */
[----:B------:R-:W2:Y:S04]  /*6bf00*/  LDL.LU R15, [R1+0x2438] ;  /* 0x00243800010f7983 */ /* 0x000ea80000300800 */
[----:B------:R1:W-:Y:S04]  /*6bf10*/  LDGSTS.E [R0+0xc200], desc[UR74][R6.64], P1 ;  /* 0x0c20000006007fae */ /* 0x0003e800089a104a */
[----:B-1----:R-:W2:Y:S04]  /*6bf20*/  LDL.LU R14, [R1+0x249c] ;  /* 0x00249c00010e7983 */ /* 0x002ea80000300800 */
[----:B------:R-:W2:Y:S01]  /*6bf30*/  LDL.LU R12, [R1+0x24a0] ;  /* 0x0024a000010c7983 */ /* 0x000ea20000300800 */
[----:B------:R-:W-:-:S04]  /*6bf40*/  SEL R6, RZ, 0x4, !P2 ;  /* 0x00000004ff067807 */ /* 0x000fc80005000000 */
[----:B------:R-:W-:-:S04]  /*6bf50*/  SEL R6, R6, RZ, !P0 ;  /* 0x000000ff06067207 */ /* 0x000fc80004000000 */
[----:B------:R-:W-:Y:S02]  /*6bf60*/  ISETP.NE.U32.AND P2, PT, R6, RZ, PT ;  /* 0x000000ff0600720c */ /* 0x000fe40003f45070 */
[----:B------:R-:W-:-:S05]  /*6bf70*/  IADD3 R13, P3, PT, R13, R5, RZ ;  /* 0x000000050d0d7210 */ /* 0x000fca0007f7e0ff */
        /* <DEDUP_REMOVED lines=9> */
[----:B-1----:R-:W2:Y:S04]  /*6c010*/  LDL.LU R20, [R1+0x24a4] ;  /* 0x0024a40001147983 */ /* 0x002ea80000300800 */
[----:B------:R-:W2:Y:S04]  /*6c020*/  LDL.LU R13, [R1+0x24a8] ;  /* 0x0024a800010d7983 */ /* 0x000ea80000300800 */
[----:B------:R1:W-:Y:S02]  /*6c030*/  LDGSTS.E [R0+0xc300], desc[UR74][R6.64], P1 ;  /* 0x0c30000006007fae */ /* 0x0003e400089a104a */
        /* <DEDUP_REMOVED lines=9> */
[----:B---3--:R-:W-:Y:S01]  /*6c0d0*/  IADD3 R10, P3, PT, R10, R5, RZ ;  /* 0x000000050a0a7210 */ /* 0x008fe20007f7e0ff */
[----:B------:R-:W-:Y:S04]  /*6c0e0*/  STL [R1+0x2428], R18 ;  /* 0x0024281201007387 */ /* 0x000fe80000100800 */
[----:B------:R-:W-:Y:S01]  /*6c0f0*/  IMAD.X R17, R17, 0x1, R4, P3 ;  /* 0x0000000111117824 */ /* 0x000fe200018e0604 */
[----:B------:R1:W-:Y:S04]  /*6c100*/  STL [R1+0x2424], R19 ;  /* 0x0024241301007387 */ /* 0x0003e80000100800 */
[----:B------:R3:W-:Y:S01]  /*6c110*/  STL [R1+0x2430], R10 ;  /* 0x0024300a01007387 */ /* 0x0007e20000100800 */
[----:B------:R-:W-:-:S03]  /*6c120*/  ISETP.GT.AND P1, PT, R9, 0x38, PT ;  /* 0x000000380900780c */ /* 0x000fc60003f24270 */
[----:B------:R4:W-:Y:S04]  /*6c130*/  LDGSTS.E [R0+0xd100], desc[UR74][R6.64], P2 ;  /* 0x0d10000006007fae */ /* 0x0009e800091a104a */
[----:B------:R3:W-:Y:S04]  /*6c140*/  STL [R1+0x242c], R17 ;  /* 0x00242c1101007387 */ /* 0x0007e80000100800 */
[----:B-1----:R-:W2:Y:S01]  /*6c150*/  LDL.LU R19, [R1+0x24b4] ;  /* 0x0024b40001137983 */ /* 0x002ea20000300800 */
[----:B----4-:R-:W-:Y:S02]  /*6c160*/  IMAD.MOV.U32 R6, RZ, RZ, R10 ;  /* 0x000000ffff067224 */ /* 0x010fe400078e000a */
[----:B------:R-:W-:Y:S01]  /*6c170*/  IMAD.MOV.U32 R7, RZ, RZ, R17 ;  /* 0x000000ffff077224 */ /* 0x000fe200078e0011 */
[----:B---3--:R-:W3:Y:S04]  /*6c180*/  LDL.LU R10, [R1+0x24b8] ;  /* 0x0024b800010a7983 */ /* 0x008ee80000300800 */
[----:B------:R1:W-:Y:S04]  /*6c190*/  LDGSTS.E [R0+0xd200], desc[UR74][R6.64], P2 ;  /* 0x0d20000006007fae */ /* 0x0003e800091a104a */
[----:B------:R-:W4:Y:S04]  /*6c1a0*/  LDL.LU R18, [R1+0x251c] ;  /* 0x00251c0001127983 */ /* 0x000f280000300800 */
[----:B------:R-:W4:Y:S01]  /*6c1b0*/  LDL.LU R17, [R1+0x2520] ;  /* 0x0025200001117983 */ /* 0x000f220000300800 */
[----:B-1----:R-:W-:-:S04]  /*6c1c0*/  SEL R6, RZ, 0x4, !P1 ;  /* 0x00000004ff067807 */ /* 0x002fc80004800000 */
[----:B------:R-:W-:Y:S02]  /*6c1d0*/  SEL R6, R6, RZ, !P0 ;  /* 0x000000ff06067207 */ /* 0x000fe40004000000 */
[----:B--2---:R-:W-:-:S04]  /*6c1e0*/  IADD3 R15, P3, PT, R15, R5, RZ ;  /* 0x000000050f0f7210 */ /* 0x004fc80007f7e0ff */
[----:B------:R-:W-:Y:S02]  /*6c1f0*/  IADD3.X R21, PT, PT, R21, R4, RZ, P3, !PT ;  /* 0x0000000415157210 */ /* 0x000fe40001ffe4ff */
[----:B------:R-:W-:Y:S01]  /*6c200*/  ISETP.NE.U32.AND P1, PT, R6, RZ, PT ;  /* 0x000000ff0600720c */ /* 0x000fe20003f25070 */
[----:B------:R-:W-:Y:S02]  /*6c210*/  IMAD.MOV.U32 R6, RZ, RZ, R15 ;  /* 0x000000ffff067224 */ /* 0x000fe400078e000f */
[----:B------:R-:W-:Y:S01]  /*6c220*/  IMAD.MOV.U32 R7, RZ, RZ, R21 ;  /* 0x000000ffff077224 */ /* 0x000fe200078e0015 */
[----:B------:R-:W-:-:S04]  /*6c230*/  IADD3 R12, P4, PT, R12, R5, RZ ;  /* 0x000000050c0c7210 */ /* 0x000fc80007f9e0ff */
[----:B------:R1:W-:Y:S01]  /*6c240*/  LDGSTS.E [R0+0xd300], desc[UR74][R6.64], P2 ;  /* 0x0d30000006007fae */ /* 0x0003e200091a104a */
[----:B------:R-:W-:-:S03]  /*6c250*/  IMAD.X R14, R14, 0x1, R4, P4 ;  /* 0x000000010e0e7824 */ /* 0x000fc600020e0604 */
[----:B------:R-:W-:Y:S04]  /*6c260*/  STL [R1+0x2438], R15 ;  /* 0x0024380f01007387 */ /* 0x000fe80000100800 */
[----:B------:R2:W-:Y:S01]  /*6c270*/  STL [R1+0x2434], R21 ;  /* 0x0024341501007387 */ /* 0x0005e20000100800 */
[----:B-1----:R-:W-:Y:S02]  /*6c280*/  IMAD.MOV.U32 R6, RZ, RZ, R12 ;  /* 0x000000ffff067224 */ /* 0x002fe400078e000c */
[----:B------:R-:W-:Y:S01]  /*6c290*/  IMAD.MOV.U32 R7, RZ, RZ, R14 ;  /* 0x000000ffff077224 */ /* 0x000fe200078e000e */
[----:B------:R-:W-:Y:S04]  /*6c2a0*/  STL [R1+0x24a0], R12 ;  /* 0x0024a00c01007387 */ /* 0x000fe80000100800 */
[----:B------:R1:W-:Y:S04]  /*6c2b0*/  STL [R1+0x249c], R14 ;  /* 0x00249c0e01007387 */ /* 0x0003e80000100800 */
[----:B--2---:R-:W2:Y:S04]  /*6c2c0*/  LDL.LU R21, [R1+0x2524] ;  /* 0x0025240001157983 */ /* 0x004ea80000300800 */
[----:B------:R-:W2:Y:S04]  /*6c2d0*/  LDL.LU R15, [R1+0x2528] ;  /* 0x00252800010f7983 */ /* 0x000ea80000300800 */
[----:B------:R1:W-:Y:S04]  /*6c2e0*/  LDGSTS.E [R0+0xe000], desc[UR74][R6.64], P1 ;  /* 0x0e00000006007fae */ /* 0x0003e800089a104a */
[----:B-1----:R-:W2:Y:S04]  /*6c2f0*/  LDL.LU R14, [R1+0x252c] ;  /* 0x00252c00010e7983 */ /* 0x002ea80000300800 */
[----:B------:R-:W2:Y:S01]  /*6c300*/  LDL.LU R12, [R1+0x2530] ;  /* 0x00253000010c7983 */ /* 0x000ea20000300800 */
[----:B------:R-:W-:-:S05]  /*6c310*/  IADD3 R13, P2, PT, R13, R5, RZ ;  /* 0x000000050d0d7210 */ /* 0x000fca0007f5e0ff */
[----:B------:R-:W-:Y:S02]  /*6c320*/  IMAD.X R20, R20, 0x1, R4, P2 ;  /* 0x0000000114147824 */ /* 0x000fe400010e0604 */
[----:B------:R-:W-:Y:S02]  /*6c330*/  IMAD.MOV.U32 R6, RZ, RZ, R13 ;  /* 0x000000ffff067224 */ /* 0x000fe400078e000d */
[----:B------:R-:W-:Y:S01]  /*6c340*/  IMAD.MOV.U32 R7, RZ, RZ, R20 ;  /* 0x000000ffff077224 */ /* 0x000fe200078e0014 */
[----:B------:R1:W-:Y:S04]  /*6c350*/  STL [R1+0x24a8], R13 ;  /* 0x0024a80d01007387 */ /* 0x0003e80000100800 */
[----:B------:R-:W-:Y:S04]  /*6c360*/  STL [R1+0x24a4], R20 ;  /* 0x0024a41401007387 */ /* 0x000fe80000100800 */
[----:B------:R1:W-:Y:S01]  /*6c370*/  LDGSTS.E [R0+0xe100], desc[UR74][R6.64], P1 ;  /* 0x0e10000006007fae */ /* 0x0003e200089a104a */
[----:B------:R-:W-:-:S05]  /*6c380*/  IADD3 R8, P3, PT, R8, R5, RZ ;  /* 0x0000000508087210 */ /* 0x000fca0007f7e0ff */
[----:B------:R-:W-:Y:S01]  /*6c390*/  IMAD.X R11, R11, 0x1, R4, P3 ;  /* 0x000000010b0b7824 */ /* 0x000fe200018e0604 */
[----:B------:R-:W-:Y:S03]  /*6c3a0*/  STL [R1+0x24b0], R8 ;  /* 0x0024b00801007387 */ /* 0x000fe60000100800 */
[----:B-1----:R-:W-:Y:S01]  /*6c3b0*/  IMAD.MOV.U32 R7, RZ, RZ, R11 ;  /* 0x000000ffff077224 */ /* 0x002fe200078e000b */
[----:B------:R1:W-:Y:S04]  /*6c3c0*/  STL [R1+0x24ac], R11 ;  /* 0x0024ac0b01007387 */ /* 0x0003e80000100800 */
[----:B------:R-:W2:Y:S04]  /*6c3d0*/  LDL.LU R13, [R1+0x2534] ;  /* 0x00253400010d7983 */ /* 0x000ea80000300800 */
[----:B-1----:R-:W2:Y:S01]  /*6c3e0*/  LDL.LU R11, [R1+0x2538] ;  /* 0x00253800010b7983 */ /* 0x002ea20000300800 */
[----:B------:R-:W-:Y:S01]  /*6c3f0*/  IMAD.MOV.U32 R6, RZ, RZ, R8 ;  /* 0x000000ffff067224 */ /* 0x000fe200078e0008 */
[----:B------:R-:W-:-:S02]  /*6c400*/  ISETP.GT.AND P2, PT, R9, 0x3c, PT ;  /* 0x0000003c0900780c */ /* 0x000fc40003f44270 */
[----:B------:R-:W2:Y:S04]  /*6c410*/  LDL.LU R8, [R1+0x27e0] ;  /* 0x0027e00001087983 */ /* 0x000ea80000300800 */
[----:B------:R1:W-:Y:S02]  /*6c420*/  LDGSTS.E [R0+0xe200], desc[UR74][R6.64], P1 ;  /* 0x0e20000006007fae */ /* 0x0003e400089a104a */
[----:B-1----:R-:W-:-:S04]  /*6c430*/  SEL R6, RZ, 0x4, !P2 ;  /* 0x00000004ff067807 */ /* 0x002fc80005000000 */
[----:B------:R-:W-:-:S04]  /*6c440*/  SEL R6, R6, RZ, !P0 ;  /* 0x000000ff06067207 */ /* 0x000fc80004000000 */
[----:B------:R-:W-:Y:S02]  /*6c450*/  ISETP.NE.U32.AND P2, PT, R6, RZ, PT ;  /* 0x000000ff0600720c */ /* 0x000fe40003f45070 */
[----:B---3--:R-:W-:-:S05]  /*6c460*/  IADD3 R10, P3, PT, R10, R5, RZ ;  /* 0x000000050a0a7210 */ /* 0x008fca0007f7e0ff */
[----:B------:R-:W-:Y:S01]  /*6c470*/  IMAD.X R19, R19, 0x1, R4, P3 ;  /* 0x0000000113137824 */ /* 0x000fe200018e0604 */
[----:B------:R1:W-:Y:S01]  /*6c480*/  STL [R1+0x24b8], R10 ;  /* 0x0024b80a01007387 */ /* 0x0003e20000100800 */
[----:B------:R-:W-:Y:S01]  /*6c490*/  IMAD.MOV.U32 R6, RZ, RZ, R10 ;  /* 0x000000ffff067224 */ /* 0x000fe200078e000a */
[----:B----4-:R-:W-:Y:S02]  /*6c4a0*/  IADD3 R17, P4, PT, R17, R5, RZ ;  /* 0x0000000511117210 */ /* 0x010fe40007f9e0ff */
[----:B------:R3:W-:Y:S04]  /*6c4b0*/  STL [R1+0x24b4], R19 ;  /* 0x0024b41301007387 */ /* 0x0007e80000100800 */
[----:B------:R-:W-:Y:S04]  /*6c4c0*/  STL [R1+0x2520], R17 ;  /* 0x0025201101007387 */ /* 0x000fe80000100800 */
[----:B-1----:R-:W4:Y:S01]  /*6c4d0*/  LDL.LU R10, [R1+0x27dc] ;  /* 0x0027dc00010a7983 */ /* 0x002f220000300800 */
[----:B------:R-:W-:Y:S01]  /*6c4e0*/  IMAD.X R18, R18, 0x1, R4, P4 ;  /* 0x0000000112127824 */ /* 0x000fe200020e0604 */
[----:B------:R-:W-:-:S04]  /*6c4f0*/  MOV R7, R19 ;  /* 0x0000001300077202 */ /* 0x000fc80000000f00 */
[----:B------:R1:W-:Y:S04]  /*6c500*/  STL [R1+0x251c], R18 ;  /* 0x00251c1201007387 */ /* 0x0003e80000100800 */
[----:B------:R1:W-:Y:S04]  /*6c510*/  LDGSTS.E [R0+0xe300], desc[UR74][R6.64], P1 ;  /* 0x0e30000006007fae */ /* 0x0003e800089a104a */
[----:B------:R-:W4:Y:S04]  /*6c520*/  LDL.LU R20, [R1+0x27e4] ;  /* 0x0027e40001147983 */ /* 0x000f280000300800 */
[----:B---3--:R-:W3:Y:S01]  /*6c530*/  LDL.LU R19, [R1+0x27e8] ;  /* 0x0027e80001137983 */ /* 0x008ee20000300800 */
[----:B-1----:R-:W-:-:S02]  /*6c540*/  IMAD.MOV.U32 R7, RZ, RZ, R18 ;  /* 0x000000ffff077224 */ /* 0x002fc400078e0012 */
[----:B------:R-:W-:Y:S01]  /*6c550*/  IMAD.MOV.U32 R6, RZ, RZ, R17 ;  /* 0x000000ffff067224 */ /* 0x000fe200078e0011 */
[----:B------:R-:W3:Y:S04]  /*6c560*/  LDL.LU R18, [R1+0x27ec] ;  /* 0x0027ec0001127983 */ /* 0x000ee80000300800 */
[----:B------:R-:W3:Y:S04]  /*6c570*/  LDL.LU R17, [R1+0x27f0] ;  /* 0x0027f00001117983 */ /* 0x000ee80000300800 */
[----:B------:R1:W-:Y:S01]  /*6c580*/  LDGSTS.E [R0+0xf000], desc[UR74][R6.64], P2 ;  /* 0x0f00000006007fae */ /* 0x0003e200091a104a */
[----:B--2---:R-:W-:-:S05]  /*6c590*/  IADD3 R15, P1, PT, R15, R5, RZ ;  /* 0x000000050f0f7210 */ /* 0x004fca0007f3e0ff */
[--C-:B------:R-:W-:Y:S01]  /*6c5a0*/  IMAD.X R21, R21, 0x1, R4.reuse, P1 ;  /* 0x0000000115157824 */ /* 0x100fe200008e0604 */
[----:B------:R-:W-:Y:S01]  /*6c5b0*/  IADD3 R12, P3, PT, R12, R5, RZ ;  /* 0x000000050c0c7210 */ /* 0x000fe20007f7e0ff */
[----:B-1----:R-:W-:Y:S01]  /*6c5c0*/  IMAD.MOV.U32 R6, RZ, RZ, R15 ;  /* 0x000000ffff067224 */ /* 0x002fe200078e000f */
[----:B------:R1:W-:Y:S01]  /*6c5d0*/  STL [R1+0x2528], R15 ;  /* 0x0025280f01007387 */ /* 0x0003e20000100800 */
[----:B------:R-:W-:Y:S02]  /*6c5e0*/  IMAD.MOV.U32 R7, RZ, RZ, R21 ;  /* 0x000000ffff077224 */ /* 0x000fe400078e0015 */
[----:B------:R-:W-:Y:S01]  /*6c5f0*/  IMAD.X R14, R14, 0x1, R4, P3 ;  /* 0x000000010e0e7824 */ /* 0x000fe200018e0604 */
[----:B------:R-:W-:Y:S04]  /*6c600*/  STL [R1+0x2524], R21 ;  /* 0x0025241501007387 */ /* 0x000fe80000100800 */
[----:B------:R2:W-:Y:S04]  /*6c610*/  STL [R1+0x2530], R12 ;  /* 0x0025300c01007387 */ /* 0x0005e80000100800 */
[----:B------:R2:W-:Y:S04]  /*6c620*/  STL [R1+0x252c], R14 ;  /* 0x00252c0e01007387 */ /* 0x0005e80000100800 */
[----:B------:R2:W-:Y:S04]  /*6c630*/  LDGSTS.E [R0+0xf100], desc[UR74][R6.64], P2 ;  /* 0x0f10000006007fae */ /* 0x0005e800091a104a */
[----:B-1----:R-:W3:Y:S01]  /*6c640*/  LDL.LU R15, [R1+0x27f8] ;  /* 0x0027f800010f7983 */ /* 0x002ee20000300800 */
[----:B--2---:R-:W-:-:S03]  /*6c650*/  IMAD.MOV.U32 R6, RZ, RZ, R12 ;  /* 0x000000ffff067224 */ /* 0x004fc600078e000c */
[----:B------:R-:W2:Y:S01]  /*6c660*/  LDL.LU R12, [R1+0x1e40] ;  /* 0x001e4000010c7983 */ /* 0x000ea20000300800 */
[----:B------:R-:W-:Y:S01]  /*6c670*/  IMAD.MOV.U32 R7, RZ, RZ, R14 ;  /* 0x000000ffff077224 */ /* 0x000fe200078e000e */
[----:B------:R-:W-:-:S04]  /*6c680*/  ISETP.GT.AND P1, PT, R9, 0x1, PT ;  /* 0x000000010900780c */ /* 0x000fc80003f24270 */
[----:B------:R1:W-:Y:S01]  /*6c690*/  LDGSTS.E [R0+0xf200], desc[UR74][R6.64], P2 ;  /* 0x0f20000006007fae */ /* 0x0003e200091a104a */
[----:B------:R-:W-:-:S05]  /*6c6a0*/  IADD3 R11, P3, PT, R11, R5, RZ ;  /* 0x000000050b0b7210 */ /* 0x000fca0007f7e0ff */
[----:B------:R-:W-:Y:S01]  /*6c6b0*/  IMAD.X R13, R13, 0x1, R4, P3 ;  /* 0x000000010d0d7824 */ /* 0x000fe200018e0604 */
[----:B------:R1:W-:Y:S04]  /*6c6c0*/  STL [R1+0x2538], R11 ;  /* 0x0025380b01007387 */ /* 0x0003e80000100800 */
[----:B------:R-:W-:Y:S04]  /*6c6d0*/  STL [R1+0x2534], R13 ;  /* 0x0025340d01007387 */ /* 0x000fe80000100800 */
[----:B------:R-:W2:Y:S04]  /*6c6e0*/  LDL.LU R23, [R1+0x27f4] ;  /* 0x0027f40001177983 */ /* 0x000ea80000300800 */
[----:B------:R-:W2:Y:S01]  /*6c6f0*/  LDL.LU R14, [R1+0x1e3c] ;  /* 0x001e3c00010e7983 */ /* 0x000ea20000300800 */
[----:B-1----:R-:W-:-:S04]  /*6c700*/  SEL R6, RZ, 0x4, !P1 ;  /* 0x00000004ff067807 */ /* 0x002fc80004800000 */
[----:B------:R-:W-:Y:S01]  /*6c710*/  SEL R6, R6, RZ, !P0 ;  /* 0x000000ff06067207 */ /* 0x000fe20004000000 */
[----:B------:R-:W-:-:S03]  /*6c720*/  IMAD.MOV.U32 R7, RZ, RZ, R13 ;  /* 0x000000ffff077224 */ /* 0x000fc600078e000d */
[----:B------:R-:W-:Y:S01]  /*6c730*/  ISETP.NE.U32.AND P1, PT, R6, RZ, PT ;  /* 0x000000ff0600720c */ /* 0x000fe20003f25070 */
[----:B------:R-:W-:-:S05]  /*6c740*/  IMAD.MOV.U32 R6, RZ, RZ, R11 ;  /* 0x000000ffff067224 */ /* 0x000fca00078e000b */
[----:B------:R1:W-:Y:S01]  /*6c750*/  LDGSTS.E [R0+0xf300], desc[UR74][R6.64], P2 ;  /* 0x0f30000006007fae */ /* 0x0003e200091a104a */
[----:B------:R-:W-:-:S05]  /*6c760*/  IADD3 R8, P2, PT, R8, R5, RZ ;  /* 0x0000000508087210 */ /* 0x000fca0007f5e0ff */
[----:B------:R-:W-:Y:S01]  /*6c770*/  STL [R1+0x27e0], R8 ;  /* 0x0027e00801007387 */ /* 0x000fe20000100800 */
[----:B-1----:R-:W-:-:S05]  /*6c780*/  LOP3.LUT R6, R57, 0x20, RZ, 0x3c, !PT ;  /* 0x0000002039067812 */ /* 0x002fca00078e3cff */
[----:B------:R-:W-:Y:S02]  /*6c790*/  VIADD R6, R6, UR6 ;  /* 0x0000000606067c36 */ /* 0x000fe40008000000 */
[----:B----4-:R-:W-:-:S05]  /*6c7a0*/  IMAD.X R10, R10, 0x1, R4, P2 ;  /* 0x000000010a0a7824 */ /* 0x010fca00010e0604 */
[----:B------:R1:W-:Y:S01]  /*6c7b0*/  STL [R1+0x27dc], R10 ;  /* 0x0027dc0a01007387 */ /* 0x0003e20000100800 */
[----:B------:R-:W-:-:S03]  /*6c7c0*/  IMAD.MOV.U32 R11, RZ, RZ, R10 ;  /* 0x000000ffff0b7224 */ /* 0x000fc600078e000a */
[----:B------:R-:W4:Y:S04]  /*6c7d0*/  LDL.LU R22, [R1+0x1e44] ;  /* 0x001e440001167983 */ /* 0x000f280000300800 */
[----:B------:R-:W4:Y:S01]  /*6c7e0*/  LDL.LU R21, [R1+0x1e48] ;  /* 0x001e480001157983 */ /* 0x000f220000300800 */
[----:B-1----:R-:W-:-:S03]  /*6c7f0*/  MOV R10, R8 ;  /* 0x00000008000a7202 */ /* 0x002fc60000000f00 */
[----:B------:R-:W4:Y:S04]  /*6c800*/  LDL.LU R13, [R1+0x1e4c] ;  /* 0x001e4c00010d7983 */ /* 0x000f280000300800 */
[----:B------:R-:W4:Y:S01]  /*6c810*/  LDL.LU R8, [R1+0x1e50] ;  /* 0x001e500001087983 */ /* 0x000f220000300800 */
[----:B---3--:R-:W-:-:S03]  /*6c820*/  IADD3 R19, P2, PT, R19, R5, RZ ;  /* 0x0000000513137210 */ /* 0x008fc60007f5e0ff */
[----:B------:R1:W-:Y:S01]  /*6c830*/  LDGSTS.E [R6+0x400], desc[UR74][R10.64], P1 ;  /* 0x004000000a067fae */ /* 0x0003e200089a104a */
[----:B------:R-:W-:Y:S01]  /*6c840*/  IADD3 R17, P3, PT, R17, R5, RZ ;  /* 0x0000000511117210 */ /* 0x000fe20007f7e0ff */
[--C-:B------:R-:W-:Y:S02]  /*6c850*/  IMAD.X R20, R20, 0x1, R4.reuse, P2 ;  /* 0x0000000114147824 */ /* 0x100fe400010e0604 */
[----:B------:R-:W-:Y:S02]  /*6c860*/  STL [R1+0x27e8], R19 ;  /* 0x0027e81301007387 */ /* 0x000fe40000100800 */
[----:B------:R-:W-:Y:S02]  /*6c870*/  IMAD.X R18, R18, 0x1, R4, P3 ;  /* 0x0000000112127824 */ /* 0x000fe400018e0604 */
[----:B------:R3:W-:Y:S01]  /*6c880*/  STL [R1+0x27e4], R20 ;  /* 0x0027e41401007387 */ /* 0x0007e20000100800 */
[----:B-1----:R-:W-:Y:S02]  /*6c890*/  IMAD.MOV.U32 R10, RZ, RZ, R19 ;  /* 0x000000ffff0a7224 */ /* 0x002fe400078e0013 */
[----:B------:R-:W-:Y:S01]  /*6c8a0*/  IMAD.MOV.U32 R11, RZ, RZ, R20 ;  /* 0x000000ffff0b7224 */ /* 0x000fe200078e0014 */
[----:B------:R-:W-:Y:S04]  /*6c8b0*/  STL [R1+0x27f0], R17 ;  /* 0x0027f01101007387 */ /* 0x000fe80000100800 */
[----:B------:R1:W-:Y:S04]  /*6c8c0*/  STL [R1+0x27ec], R18 ;  /* 0x0027ec1201007387 */ /* 0x0003e80000100800 */
[----:B---3--:R-:W3:Y:S04]  /*6c8d0*/  LDL.LU R20, [R1+0x1e54] ;  /* 0x001e540001147983 */ /* 0x008ee80000300800 */
[----:B------:R1:W-:Y:S04]  /*6c8e0*/  LDGSTS.E [R6+0x500], desc[UR74][R10.64], P1 ;  /* 0x005000000a067fae */ /* 0x0003e800089a104a */
[----:B------:R-:W3:Y:S01]  /*6c8f0*/  LDL.LU R19, [R1+0x1e58] ;  /* 0x001e580001137983 */ /* 0x000ee20000300800 */
[----:B-1----:R-:W-:-:S02]  /*6c900*/  IMAD.MOV.U32 R11, RZ, RZ, R18 ;  /* 0x000000ffff0b7224 */ /* 0x002fc400078e0012 */
[----:B------:R-:W-:Y:S01]  /*6c910*/  IMAD.MOV.U32 R10, RZ, RZ, R17 ;  /* 0x000000ffff0a7224 */ /* 0x000fe200078e0011 */
[----:B------:R-:W3:Y:S04]  /*6c920*/  LDL.LU R18, [R1+0x1ebc] ;  /* 0x001ebc0001127983 */ /* 0x000ee80000300800 */
[----:B------:R-:W3:Y:S04]  /*6c930*/  LDL.LU R17, [R1+0x1ec0] ;  /* 0x001ec00001117983 */ /* 0x000ee80000300800 */
[----:B------:R1:W-:Y:S01]  /*6c940*/  LDGSTS.E [R6+0x600], desc[UR74][R10.64], P1 ;  /* 0x006000000a067fae */ /* 0x0003e200089a104a */
[----:B------:R-:W-:-:S02]  /*6c950*/  IADD3 R15, P3, PT, R15, R5, RZ ;  /* 0x000000050f0f7210 */ /* 0x000fc40007f7e0ff */
[----:B--2---:R-:W-:-:S03]  /*6c960*/  IADD3 R12, P4, PT, R12, R5, RZ ;  /* 0x000000050c0c7210 */ /* 0x004fc60007f9e0ff */
[----:B------:R-:W-:Y:S01]  /*6c970*/  STL [R1+0x27f8], R15 ;  /* 0x0027f80f01007387 */ /* 0x000fe20000100800 */
[----:B-1----:R-:W-:Y:S02]  /*6c980*/  IMAD.MOV.U32 R10, RZ, RZ, R15 ;  /* 0x000000ffff0a7224 */ /* 0x002fe400078e000f */
[--C-:B------:R-:W-:Y:S02]  /*6c990*/  IMAD.X R23, R23, 0x1, R4.reuse, P3 ;  /* 0x0000000117177824 */ /* 0x100fe400018e0604 */
[----:B------:R-:W-:-:S03]  /*6c9a0*/  IMAD.X R14, R14, 0x1, R4, P4 ;  /* 0x000000010e0e7824 */ /* 0x000fc600020e0604 */
        /* <DEDUP_REMOVED lines=10> */
[----:B------:R-:W2:Y:S01]  /*6ca50*/  LDL.LU R12, [R1+0x1ed0] ;  /* 0x001ed000010c7983 */ /* 0x000ea20000300800 */
[----:B------:R-:W-:-:S04]  /*6ca60*/  ISETP.GT.AND P2, PT, R9, 0x5, PT ;  /* 0x000000050900780c */ /* 0x000fc80003f44270 */
[----:B------:R-:W-:-:S04]  /*6ca70*/  SEL R7, RZ, 0x4, !P2 ;  /* 0x00000004ff077807 */ /* 0x000fc80005000000 */
[----:B------:R-:W-:-:S04]  /*6ca80*/  SEL R7, R7, RZ, !P0 ;  /* 0x000000ff07077207 */ /* 0x000fc80004000000 */
[----:B------:R-:W-:-:S13]  /*6ca90*/  ISETP.NE.U32.AND P2, PT, R7, RZ, PT ;  /* 0x000000ff0700720c */ /* 0x000fda0003f45070 */
[----:B------:R1:W-:Y:S01]  /*6caa0*/  LDGSTS.E [R6+0x1400], desc[UR74][R10.64], P2 ;  /* 0x014000000a067fae */ /* 0x0003e200091a104a */
[----:B----4-:R-:W-:-:S05]  /*6cab0*/  IADD3 R21, P1, PT, R21, R5, RZ ;  /* 0x0000000515157210 */ /* 0x010fca0007f3e0ff */
[----:B------:R-:W-:Y:S01]  /*6cac0*/  IMAD.X R22, R22, 0x1, R4, P1 ;  /* 0x0000000116167824 */ /* 0x000fe200008e0604 */
[----:B------:R-:W-:-:S03]  /*6cad0*/  IADD3 R8, P3, PT, R8, R5, RZ ;  /* 0x0000000508087210 */ /* 0x000fc60007f7e0ff */
[----:B-1----:R-:W-:Y:S01]  /*6cae0*/  IMAD.MOV.U32 R11, RZ, RZ, R22 ;  /* 0x000000ffff0b7224 */ /* 0x002fe200078e0016 */
[----:B------:R-:W-:Y:S01]  /*6caf0*/  MOV R10, R21 ;  /* 0x00000015000a7202 */ /* 0x000fe20000000f00 */
[----:B------:R-:W-:Y:S01]  /*6cb00*/  STL [R1+0x1e48], R21 ;  /* 0x001e481501007387 */ /* 0x000fe20000100800 */
[----:B------:R-:W-:-:S03]  /*6cb10*/  IMAD.X R13, R13, 0x1, R4, P3 ;  /* 0x000000010d0d7824 */ /* 0x000fc600018e0604 */
[----:B------:R1:W-:Y:S04]  /*6cb20*/  STL [R1+0x1e44], R22 ;  /* 0x001e441601007387 */ /* 0x0003e80000100800 */
[----:B------:R-:W-:Y:S04]  /*6cb30*/  STL [R1+0x1e50], R8 ;  /* 0x001e500801007387 */ /* 0x000fe80000100800 */
[----:B------:R4:W-:Y:S04]  /*6cb40*/  STL [R1+0x1e4c], R13 ;  /* 0x001e4c0d01007387 */ /* 0x0009e80000100800 */
[----:B------:R4:W-:Y:S04]  /*6cb50*/  LDGSTS.E [R6+0x1500], desc[UR74][R10.64], P2 ;  /* 0x015000000a067fae */ /* 0x0009e800091a104a */
[----:B-1----:R-:W2:Y:S04]  /*6cb60*/  LDL.LU R22, [R1+0x1ed4] ;  /* 0x001ed40001167983 */ /* 0x002ea80000300800 */
[----:B------:R-:W2:Y:S01]  /*6cb70*/  LDL.LU R21, [R1+0x1ed8] ;  /* 0x001ed80001157983 */ /* 0x000ea20000300800 */
[----:B----4-:R-:W-:-:S02]  /*6cb80*/  IMAD.MOV.U32 R11, RZ, RZ, R13 ;  /* 0x000000ffff0b7224 */ /* 0x010fc400078e000d */
[----:B------:R-:W-:Y:S01]  /*6cb90*/  IMAD.MOV.U32 R10, RZ, RZ, R8 ;  /* 0x000000ffff0a7224 */ /* 0x000fe200078e0008 */
[----:B------:R-:W4:Y:S01]  /*6cba0*/  LDL.LU R13, [R1+0x1f3c] ;  /* 0x001f3c00010d7983 */ /* 0x000f220000300800 */
[----:B------:R-:W-:-:S03]  /*6cbb0*/  ISETP.GT.AND P1, PT, R9, 0x9, PT ;  /* 0x000000090900780c */ /* 0x000fc60003f24270 */
[----:B------:R-:W4:Y:S01]  /*6cbc0*/  LDL.LU R8, [R1+0x1f40] ;  /* 0x001f400001087983 */ /* 0x000f220000300800 */
[-C--:B---3--:R-:W-:Y:S02]  /*6cbd0*/  IADD3 R19, P3, PT, R19, R5.reuse, RZ ;  /* 0x0000000513137210 */ /* 0x088fe40007f7e0ff */
[----:B------:R-:W-:Y:S01]  /*6cbe0*/  SEL R7, RZ, 0x4, !P1 ;  /* 0x00000004ff077807 */ /* 0x000fe20004800000 */
[----:B------:R1:W-:Y:S02]  /*6cbf0*/  LDGSTS.E [R6+0x1600], desc[UR74][R10.64], P2 ;  /* 0x016000000a067fae */ /* 0x0003e400091a104a */
[----:B------:R-:W-:Y:S01]  /*6cc00*/  IMAD.X R20, R20, 0x1, R4, P3 ;  /* 0x0000000114147824 */ /* 0x000fe200018e0604 */
[----:B------:R-:W-:Y:S02]  /*6cc10*/  SEL R7, R7, RZ, !P0 ;  /* 0x000000ff07077207 */ /* 0x000fe40004000000 */
[----:B------:R-:W-:Y:S01]  /*6cc20*/  IADD3 R17, P4, PT, R17, R5, RZ ;  /* 0x0000000511117210 */ /* 0x000fe20007f9e0ff */
[----:B------:R-:W-:Y:S01]  /*6cc30*/  STL [R1+0x1e58], R19 ;  /* 0x001e581301007387 */ /* 0x000fe20000100800 */
[----:B------:R-:W-:Y:S01]  /*6cc40*/  ISETP.NE.U32.AND P1, PT, R7, RZ, PT ;  /* 0x000000ff0700720c */ /* 0x000fe20003f25070 */
[----:B-1----:R-:W-:-:S02]  /*6cc50*/  IMAD.MOV.U32 R10, RZ, RZ, R19 ;  /* 0x000000ffff0a7224 */ /* 0x002fc400078e0013 */
[----:B------:R-:W-:Y:S02]  /*6cc60*/  IMAD.X R18, R18, 0x1, R4, P4 ;  /* 0x0000000112127824 */ /* 0x000fe400020e0604 */
[----:B------:R-:W-:Y:S01]  /*6cc70*/  IMAD.MOV.U32 R11, RZ, RZ, R20 ;  /* 0x000000ffff0b7224 */ /* 0x000fe200078e0014 */
[----:B------:R1:W-:Y:S04]  /*6cc80*/  STL [R1+0x1e54], R20 ;  /* 0x001e541401007387 */ /* 0x0003e80000100800 */
[----:B------:R-:W-:Y:S04]  /*6cc90*/  STL [R1+0x1ec0], R17 ;  /* 0x001ec01101007387 */ /* 0x000fe80000100800 */
[----:B------:R3:W-:Y:S04]  /*6cca0*/  STL [R1+0x1ebc], R18 ;  /* 0x001ebc1201007387 */ /* 0x0007e80000100800 */
[----:B------:R3:W-:Y:S04]  /*6ccb0*/  LDGSTS.E [R6+0x1700], desc[UR74][R10.64], P2 ;  /* 0x017000000a067fae */ /* 0x0007e800091a104a */
[----:B-1----:R-:W4:Y:S04]  /*6ccc0*/  LDL.LU R20, [R1+0x1f44] ;  /* 0x001f440001147983 */ /* 0x002f280000300800 */
[----:B------:R-:W4:Y:S01]  /*6ccd0*/  LDL.LU R19, [R1+0x1f48] ;  /* 0x001f480001137983 */ /* 0x000f220000300800 */
[----:B---3--:R-:W-:-:S02]  /*6cce0*/  IMAD.MOV.U32 R11, RZ, RZ, R18 ;  /* 0x000000ffff0b7224 */ /* 0x008fc400078e0012 */
[----:B------:R-:W-:Y:S01]  /*6ccf0*/  IMAD.MOV.U32 R10, RZ, RZ, R17 ;  /* 0x000000ffff0a7224 */ /* 0x000fe200078e0011 */
[----:B------:R-:W3:Y:S04]  /*6cd00*/  LDL.LU R18, [R1+0x1f4c] ;  /* 0x001f4c0001127983 */ /* 0x000ee80000300800 */
        /* <DEDUP_REMOVED lines=11> */
[----:B------:R2:W-:Y:S04]  /*6cdc0*/  STL [R1+0x1ecc], R14 ;  /* 0x001ecc0e01007387 */ /* 0x0005e80000100800 */
[----:B------:R2:W-:Y:S04]  /*6cdd0*/  LDGSTS.E [R6+0x2500], desc[UR74][R10.64], P1 ;  /* 0x025000000a067fae */ /* 0x0005e800089a104a */
[----:B-1----:R-:W3:Y:S04]  /*6cde0*/  LDL.LU R23, [R1+0x1f54] ;  /* 0x001f540001177983 */ /* 0x002ee80000300800 */
[----:B------:R-:W3:Y:S01]  /*6cdf0*/  LDL.LU R15, [R1+0x1f58] ;  /* 0x001f5800010f7983 */ /* 0x000ee20000300800 */
[----:B--2---:R-:W-:Y:S01]  /*6ce00*/  MOV R11, R14 ;  /* 0x0000000e000b7202 */ /* 0x004fe20000000f00 */
[----:B------:R-:W-:-:S02]  /*6ce10*/  IMAD.MOV.U32 R10, RZ, RZ, R12 ;  /* 0x000000ffff0a7224 */ /* 0x000fc400078e000c */
[----:B------:R-:W2:Y:S04]  /*6ce20*/  LDL.LU R14, [R1+0x1fbc] ;  /* 0x001fbc00010e7983 */ /* 0x000ea80000300800 */
[----:B------:R-:W2:Y:S01]  /*6ce30*/  LDL.LU R12, [R1+0x1fc0] ;  /* 0x001fc000010c7983 */ /* 0x000ea20000300800 */
[----:B------:R-:W-:-:S03]  /*6ce40*/  ISETP.GT.AND P2, PT, R9, 0xd, PT ;  /* 0x0000000d0900780c */ /* 0x000fc60003f44270 */
[----:B------:R1:W-:Y:S01]  /*6ce50*/  LDGSTS.E [R6+0x2600], desc[UR74][R10.64], P1 ;  /* 0x026000000a067fae */ /* 0x0003e200089a104a */
[----:B------:R-:W-:-:S04]  /*6ce60*/  SEL R7, RZ, 0x4, !P2 ;  /* 0x00000004ff077807 */ /* 0x000fc80005000000 */
[----:B------:R-:W-:-:S04]  /*6ce70*/  SEL R7, R7, RZ, !P0 ;  /* 0x000000ff07077207 */ /* 0x000fc80004000000 */
[----:B------:R-:W-:Y:S02]  /*6ce80*/  ISETP.NE.U32.AND P2, PT, R7, RZ, PT ;  /* 0x000000ff0700720c */ /* 0x000fe40003f45070 */
[----:B------:R-:W-:-:S05]  /*6ce90*/  IADD3 R21, P3, PT, R21, R5, RZ ;  /* 0x0000000515157210 */ /* 0x000fca0007f7e0ff */
[----:B------:R-:W-:Y:S01]  /*6cea0*/  IMAD.X R22, R22, 0x1, R4, P3 ;  /* 0x0000000116167824 */ /* 0x000fe200018e0604 */
[----:B----4-:R-:W-:Y:S01]  /*6ceb0*/  IADD3 R8, P4, PT, R8, R5, RZ ;  /* 0x0000000508087210 */ /* 0x010fe20007f9e0ff */
        /* <DEDUP_REMOVED lines=12> */
[----:B----4-:R-:W4:Y:S04]  /*6cf80*/  LDL.LU R13, [R1+0x1fcc] ;  /* 0x001fcc00010d7983 */ /* 0x010f280000300800 */
[----:B------:R-:W4:Y:S01]  /*6cf90*/  LDL.LU R8, [R1+0x1fd0] ;  /* 0x001fd00001087983 */ /* 0x000f220000300800 */
[----:B------:R-:W-:-:S03]  /*6cfa0*/  IADD3 R19, P1, PT, R19, R5, RZ ;  /* 0x0000000513137210 */ /* 0x000fc60007f3e0ff */
[----:B------:R1:W-:Y:S02]  /*6cfb0*/  LDGSTS.E [R6+0x3400], desc[UR74][R10.64], P2 ;  /* 0x034000000a067fae */ /* 0x0003e400091a104a */
[--C-:B------:R-:W-:Y:S01]  /*6cfc0*/  IMAD.X R20, R20, 0x1, R4.reuse, P1 ;  /* 0x0000000114147824 */ /* 0x100fe200008e0604 */
[----:B---3--:R-:W-:Y:S01]  /*6cfd0*/  IADD3 R17, P3, PT, R17, R5, RZ ;  /* 0x0000000511117210 */ /* 0x008fe20007f7e0ff */
[----:B------:R-:W-:Y:S04]  /*6cfe0*/  STL [R1+0x1f48], R19 ;  /* 0x001f481301007387 */ /* 0x000fe80000100800 */
[----:B------:R-:W-:Y:S01]  /*6cff0*/  IMAD.X R18, R18, 0x1, R4, P3 ;  /* 0x0000000112127824 */ /* 0x000fe200018e0604 */
[----:B------:R3:W-:Y:S01]  /*6d000*/  STL [R1+0x1f44], R20 ;  /* 0x001f441401007387 */ /* 0x0007e20000100800 */
[----:B-1----:R-:W-:-:S02]  /*6d010*/  IMAD.MOV.U32 R10, RZ, RZ, R19 ;  /* 0x000000ffff0a7224 */ /* 0x002fc400078e0013 */
        /* <DEDUP_REMOVED lines=11> */
[----:B------:R-:W-:-:S05]  /*6d0d0*/  IADD3 R15, P3, PT, R15, R5, RZ ;  /* 0x000000050f0f7210 */ /* 0x000fca0007f7e0ff */
[--C-:B------:R-:W-:Y:S01]  /*6d0e0*/  IMAD.X R23, R23, 0x1, R4.reuse, P3 ;  /* 0x0000000117177824 */ /* 0x100fe200018e0604 */
[----:B--2---:R-:W-:Y:S01]  /*6d0f0*/  IADD3 R12, P4, PT, R12, R5, RZ ;  /* 0x000000050c0c7210 */ /* 0x004fe20007f9e0ff */
[----:B------:R-:W-:Y:S01]  /*6d100*/  STL [R1+0x1f58], R15 ;  /* 0x001f580f01007387 */ /* 0x000fe20000100800 */
[----:B-1----:R-:W-:Y:S01]  /*6d110*/  MOV R10, R15 ;  /* 0x0000000f000a7202 */ /* 0x002fe20000000f00 */
[----:B------:R-:W-:Y:S02]  /*6d120*/  IMAD.MOV.U32 R11, RZ, RZ, R23 ;  /* 0x000000ffff0b7224 */ /* 0x000fe400078e0017 */
[----:B------:R-:W-:Y:S01]  /*6d130*/  IMAD.X R14, R14, 0x1, R4, P4 ;  /* 0x000000010e0e7824 */ /* 0x000fe200020e0604 */
[----:B------:R1:W-:Y:S04]  /*6d140*/  STL [R1+0x1f54], R23 ;  /* 0x001f541701007387 */ /* 0x0003e80000100800 */
        /* <DEDUP_REMOVED lines=14> */
[----:B------:R-:W-:-:S05]  /*6d230*/  IADD3 R21, P2, PT, R21, R5, RZ ;  /* 0x0000000515157210 */ /* 0x000fca0007f5e0ff */
[----:B------:R-:W-:Y:S01]  /*6d240*/  IMAD.X R22, R22, 0x1, R4, P2 ;  /* 0x0000000116167824 */ /* 0x000fe200010e0604 */
[----:B------:R-:W-:Y:S01]  /*6d250*/  STL [R1+0x1fc8], R21 ;  /* 0x001fc81501007387 */ /* 0x000fe20000100800 */
[----:B-1----:R-:W-:Y:S02]  /*6d260*/  IMAD.MOV.U32 R10, RZ, RZ, R21 ;  /* 0x000000ffff0a7224 */ /* 0x002fe400078e0015 */
[----:B------:R-:W-:Y:S01]  /*6d270*/  IMAD.MOV.U32 R11, RZ, RZ, R22 ;  /* 0x000000ffff0b7224 */ /* 0x000fe200078e0016 */
[----:B----4-:R-:W-:Y:S01]  /*6d280*/  IADD3 R8, P3, PT, R8, R5, RZ ;  /* 0x0000000508087210 */ /* 0x010fe20007f7e0ff */
[----:B------:R1:W-:Y:S04]  /*6d290*/  STL [R1+0x1fc4], R22 ;  /* 0x001fc41601007387 */ /* 0x0003e80000100800 */
[----:B------:R-:W-:Y:S01]  /*6d2a0*/  IMAD.X R13, R13, 0x1, R4, P3 ;  /* 0x000000010d0d7824 */ /* 0x000fe200018e0604 */
        /* <DEDUP_REMOVED lines=10> */
[----:B------:R-:W-:Y:S02]  /*6d350*/  SEL R7, RZ, 0x4, !P2 ;  /* 0x00000004ff077807 */ /* 0x000fe40005000000 */
[----:B---3--:R-:W-:Y:S01]  /*6d360*/  IADD3 R19, P3, PT, R19, R5, RZ ;  /* 0x0000000513137210 */ /* 0x008fe20007f7e0ff */
[----:B------:R1:W-:Y:S01]  /*6d370*/  LDGSTS.E [R6+0x4600], desc[UR74][R10.64], P1 ;  /* 0x046000000a067fae */ /* 0x0003e200089a104a */
[----:B------:R-:W-:-:S03]  /*6d380*/  SEL R7, R7, RZ, !P0 ;  /* 0x000000ff07077207 */ /* 0x000fc60004000000 */
[----:B------:R-:W-:Y:S01]  /*6d390*/  IMAD.X R20, R20, 0x1, R4, P3 ;  /* 0x0000000114147824 */ /* 0x000fe200018e0604 */
[----:B------:R-:W-:Y:S01]  /*6d3a0*/  ISETP.NE.U32.AND P2, PT, R7, RZ, PT ;  /* 0x000000ff0700720c */ /* 0x000fe20003f45070 */
[----:B------:R-:W-:Y:S01]  /*6d3b0*/  STL [R1+0x1fd8], R19 ;  /* 0x001fd81301007387 */ /* 0x000fe20000100800 */
[----:B------:R-:W-:Y:S01]  /*6d3c0*/  IADD3 R17, P4, PT, R17, R5, RZ ;  /* 0x0000000511117210 */ /* 0x000fe20007f9e0ff */
[----:B-1----:R-:W-:Y:S02]  /*6d3d0*/  IMAD.MOV.U32 R10, RZ, RZ, R19 ;  /* 0x000000ffff0a7224 */ /* 0x002fe400078e0013 */
[----:B------:R-:W-:Y:S02]  /*6d3e0*/  IMAD.MOV.U32 R11, RZ, RZ, R20 ;  /* 0x000000ffff0b7224 */ /* 0x000fe400078e0014 */
[----:B------:R-:W-:Y:S01]  /*6d3f0*/  IMAD.X R18, R18, 0x1, R4, P4 ;  /* 0x0000000112127824 */ /* 0x000fe200020e0604 */
[----:B------:R1:W-:Y:S04]  /*6d400*/  STL [R1+0x1fd4], R20 ;  /* 0x001fd41401007387 */ /* 0x0003e80000100800 */
[----:B------:R-:W-:Y:S04]  /*6d410*/  STL [R1+0x2040], R17 ;  /* 0x0020401101007387 */ /* 0x000fe80000100800 */
[----:B------:R3:W-:Y:S04]  /*6d420*/  STL [R1+0x203c], R18 ;  /* 0x00203c1201007387 */ /* 0x0007e80000100800 */
[----:B------:R3:W-:Y:S04]  /*6d430*/  LDGSTS.E [R6+0x4700], desc[UR74][R10.64], P1 ;  /* 0x047000000a067fae */ /* 0x0007e800089a104a */
[----:B-1----:R-:W4:Y:S04]  /*6d440*/  LDL.LU R20, [R1+0x20c4] ;  /* 0x0020c40001147983 */ /* 0x002f280000300800 */
[----:B------:R-:W4:Y:S01]  /*6d450*/  LDL.LU R19, [R1+0x20c8] ;  /* 0x0020c80001137983 */ /* 0x000f220000300800 */
[----:B---3--:R-:W-:Y:S01]  /*6d460*/  MOV R11, R18 ;  /* 0x00000012000b7202 */ /* 0x008fe20000000f00 */
[----:B------:R-:W-:-:S02]  /*6d470*/  IMAD.MOV.U32 R10, RZ, RZ, R17 ;  /* 0x000000ffff0a7224 */ /* 0x000fc400078e0011 */
        /* <DEDUP_REMOVED lines=16> */
[----:B--2---:R-:W-:-:S02]  /*6d580*/  IMAD.MOV.U32 R11, RZ, RZ, R14 ;  /* 0x000000ffff0b7224 */ /* 0x004fc400078e000e */
[----:B------:R-:W-:Y:S01]  /*6d590*/  IMAD.MOV.U32 R10, RZ, RZ, R12 ;  /* 0x000000ffff0a7224 */ /* 0x000fe200078e000c */
        /* <DEDUP_REMOVED lines=26> */
[----:B------:R-:W-:Y:S01]  /*6d740*/  IMAD.X R20, R20, 0x1, R4, P2 ;  /* 0x0000000114147824 */ /* 0x000fe200010e0604 */
[----:B---3--:R-:W-:Y:S01]  /*6d750*/  IADD3 R17, P3, PT, R17, R5, RZ ;  /* 0x0000000511117210 */ /* 0x008fe20007f7e0ff */
[----:B------:R-:W-:Y:S01]  /*6d760*/  STL [R1+0x20c8], R19 ;  /* 0x0020c81301007387 */ /* 0x000fe20000100800 */
[----:B-1----:R-:W-:-:S03]  /*6d770*/  MOV R10, R19 ;  /* 0x00000013000a7202 */ /* 0x002fc60000000f00 */
        /* <DEDUP_REMOVED lines=14> */
[----:B------:R-:W-:Y:S01]  /*6d860*/  IMAD.X R23, R23, 0x1, R4, P3 ;  /* 0x0000000117177824 */ /* 0x000fe200018e0604 */
[----:B--2---:R-:W-:Y:S01]  /*6d870*/  IADD3 R12, P4, PT, R12, R5, RZ ;  /* 0x000000050c0c7210 */ /* 0x004fe20007f9e0ff */
[----:B------:R-:W-:Y:S01]  /*6d880*/  STL [R1+0x20d8], R15 ;  /* 0x0020d80f01007387 */ /* 0x000fe20000100800 */
[----:B-1----:R-:W-:-:S03]  /*6d890*/  IMAD.MOV.U32 R10, RZ, RZ, R15 ;  /* 0x000000ffff0a7224 */ /* 0x002fc600078e000f */
        /* <DEDUP_REMOVED lines=30> */
[----:B----4-:R-:W-:Y:S01]  /*6da80*/  MOV R11, R13 ;  /* 0x0000000d000b7202 */ /* 0x010fe20000000f00 */
[----:B------:R-:W-:-:S02]  /*6da90*/  IMAD.MOV.U32 R10, RZ, RZ, R8 ;  /* 0x000000ffff0a7224 */ /* 0x000fc400078e0008 */
[----:B------:R-:W4:Y:S01]  /*6daa0*/  LDL.LU R13, [R1+0x223c] ;  /* 0x00223c00010d7983 */ /* 0x000f220000300800 */
[----:B------:R-:W-:-:S03]  /*6dab0*/  ISETP.GT.AND P1, PT, R9, 0x21, PT ;  /* 0x000000210900780c */ /* 0x000fc60003f24270 */
[----:B------:R-:W4:Y:S01]  /*6dac0*/  LDL.LU R8, [R1+0x2240] ;  /* 0x0022400001087983 */ /* 0x000f220000300800 */
[----:B------:R-:W-:-:S03]  /*6dad0*/  SEL R7, RZ, 0x4, !P1 ;  /* 0x00000004ff077807 */ /* 0x000fc60004800000 */
[----:B------:R1:W-:Y:S01]  /*6dae0*/  LDGSTS.E [R6+0x7600], desc[UR74][R10.64], P2 ;  /* 0x076000000a067fae */ /* 0x0003e200091a104a */
[----:B------:R-:W-:Y:S02]  /*6daf0*/  IADD3 R19, P3, PT, R19, R5, RZ ;  /* 0x0000000513137210 */ /* 0x000fe40007f7e0ff */
[----:B------:R-:W-:-:S03]  /*6db00*/  SEL R7, R7, RZ, !P0 ;  /* 0x000000ff07077207 */ /* 0x000fc60004000000 */
[----:B------:R-:W-:Y:S01]  /*6db10*/  IMAD.X R20, R20, 0x1, R4, P3 ;  /* 0x0000000114147824 */ /* 0x000fe200018e0604 */
[----:B------:R-:W-:Y:S01]  /*6db20*/  ISETP.NE.U32.AND P1, PT, R7, RZ, PT ;  /* 0x000000ff0700720c */ /* 0x000fe20003f25070 */
[----:B------:R-:W-:Y:S01]  /*6db30*/  STL [R1+0x2158], R19 ;  /* 0x0021581301007387 */ /* 0x000fe20000100800 */
[----:B-1----:R-:W-:Y:S01]  /*6db40*/  IMAD.MOV.U32 R10, RZ, RZ, R19 ;  /* 0x000000ffff0a7224 */ /* 0x002fe200078e0013 */
[----:B---3--:R-:W-:Y:S01]  /*6db50*/  IADD3 R17, P4, PT, R17, R5, RZ ;  /* 0x0000000511117210 */ /* 0x008fe20007f9e0ff */
[----:B------:R-:W-:Y:S01]  /*6db60*/  IMAD.MOV.U32 R11, RZ, RZ, R20 ;  /* 0x000000ffff0b7224 */ /* 0x000fe200078e0014 */
[----:B------:R1:W-:Y:S03]  /*6db70*/  STL [R1+0x2154], R20 ;  /* 0x0021541401007387 */ /* 0x0003e60000100800 */
[----:B------:R-:W-:Y:S01]  /*6db80*/  IMAD.X R18, R18, 0x1, R4, P4 ;  /* 0x0000000112127824 */ /* 0x000fe200020e0604 */
        /* <DEDUP_REMOVED lines=36> */
[----:B-1----:R-:W-:Y:S01]  /*6ddd0*/  MOV R10, R21 ;  /* 0x00000015000a7202 */ /* 0x002fe20000000f00 */
[----:B------:R-:W-:Y:S02]  /*6dde0*/  IMAD.MOV.U32 R11, RZ, RZ, R22 ;  /* 0x000000ffff0b7224 */ /* 0x000fe400078e0016 */
        /* <DEDUP_REMOVED lines=16> */
[----:B-1----:R-:W-:-:S03]  /*6def0*/  IMAD.MOV.U32 R10, RZ, RZ, R19 ;  /* 0x000000ffff0a7224 */ /* 0x002fc600078e0013 */
        /* <DEDUP_REMOVED lines=26> */
[----:B-1----:R-:W-:Y:S01]  /*6e0a0*/  MOV R11, R14 ;  /* 0x0000000e000b7202 */ /* 0x002fe20000000f00 */
[----:B------:R-:W-:-:S02]  /*6e0b0*/  IMAD.MOV.U32 R10, RZ, RZ, R12 ;  /* 0x000000ffff0a7224 */ /* 0x000fc400078e000c */
        /* <DEDUP_REMOVED lines=49> */
[----:B-1----:R-:W-:Y:S01]  /*6e3d0*/  MOV R10, R15 ;  /* 0x0000000f000a7202 */ /* 0x002fe20000000f00 */
[----:B------:R-:W-:Y:S01]  /*6e3e0*/  STL [R1+0x2348], R15 ;  /* 0x0023480f01007387 */ /* 0x000fe20000100800 */
[----:B--2---:R-:W-:Y:S01]  /*6e3f0*/  IADD3 R12, P3, PT, R12, R5, RZ ;  /* 0x000000050c0c7210 */ /* 0x004fe20007f7e0ff */
[----:B------:R-:W-:Y:S02]  /*6e400*/  IMAD.MOV.U32 R11, RZ, RZ, R23 ;  /* 0x000000ffff0b7224 */ /* 0x000fe400078e0017 */
[----:B------:R1:W-:Y:S02]  /*6e410*/  STL [R1+0x2344], R23 ;  /* 0x0023441701007387 */ /* 0x0003e40000100800 */
[----:B------:R-:W-:Y:S02]  /*6e420*/  IMAD.X R14, R14, 0x1, R4, P3 ;  /* 0x000000010e0e7824 */ /* 0x000fe400018e0604 */
        /* <DEDUP_REMOVED lines=38> */
[----:B-1----:R-:W-:-:S03]  /*6e690*/  IMAD.MOV.U32 R11, RZ, RZ, R20 ;  /* 0x000000ffff0b7224 */ /* 0x002fc600078e0014 */
[----:B------:R-:W-:Y:S01]  /*6e6a0*/  STL [R1+0x23d0], R17 ;  /* 0x0023d01101007387 */ /* 0x000fe20000100800 */
[----:B------:R-:W-:-:S03]  /*6e6b0*/  IMAD.MOV.U32 R10, RZ, RZ, R19 ;  /* 0x000000ffff0a7224 */ /* 0x000fc600078e0013 */
[----:B------:R1:W-:Y:S04]  /*6e6c0*/  STL [R1+0x23cc], R18 ;  /* 0x0023cc1201007387 */ /* 0x0003e80000100800 */
[----:B---3--:R-:W3:Y:S04]  /*6e6d0*/  LDL.LU R20, [R1+0x2454] ;  /* 0x0024540001147983 */ /* 0x008ee80000300800 */
[----:B------:R-:W3:Y:S04]  /*6e6e0*/  LDL.LU R19, [R1+0x2458] ;  /* 0x0024580001137983 */ /* 0x000ee80000300800 */
[----:B------:R1:W-:Y:S02]  /*6e6f0*/  LDGSTS.E [R6+0xc500], desc[UR74][R10.64], P1 ;  /* 0x0c5000000a067fae */ /* 0x0003e400089a104a */
[----:B-1----:R-:W-:Y:S01]  /*6e700*/  IMAD.MOV.U32 R10, RZ, RZ, R17 ;  /* 0x000000ffff0a7224 */ /* 0x002fe200078e0011 */
[----:B------:R-:W-:-:S02]  /*6e710*/  MOV R11, R18 ;  /* 0x00000012000b7202 */ /* 0x000fc40000000f00 */
[----:B------:R-:W3:Y:S04]  /*6e720*/  LDL.LU R18, [R1+0x24bc] ;  /* 0x0024bc0001127983 */ /* 0x000ee80000300800 */
        /* <DEDUP_REMOVED lines=25> */
[----:B------:R-:W-:Y:S02]  /*6e8c0*/  IMAD.X R22, R22, 0x1, R4, P1 ;  /* 0x0000000116167824 */ /* 0x000fe400008e0604 */
[----:B-1----:R-:W-:Y:S01]  /*6e8d0*/  IMAD.MOV.U32 R10, RZ, RZ, R21 ;  /* 0x000000ffff0a7224 */ /* 0x002fe200078e0015 */
[----:B------:R-:W-:Y:S01]  /*6e8e0*/  STL [R1+0x2448], R21 ;  /* 0x0024481501007387 */ /* 0x000fe20000100800 */
[----:B------:R-:W-:-:S03]  /*6e8f0*/  IMAD.MOV.U32 R11, RZ, RZ, R22 ;  /* 0x000000ffff0b7224 */ /* 0x000fc600078e0016 */
[----:B------:R1:W-:Y:S04]  /*6e900*/  STL [R1+0x2444], R22 ;  /* 0x0024441601007387 */ /* 0x0003e80000100800 */
[----:B------:R1:W-:Y:S01]  /*6e910*/  LDGSTS.E [R6+0xd500], desc[UR74][R10.64], P2 ;  /* 0x0d5000000a067fae */ /* 0x0003e200091a104a */
[----:B----4-:R-:W-:-:S05]  /*6e920*/  IADD3 R8, P3, PT, R8, R5, RZ ;  /* 0x0000000508087210 */ /* 0x010fca0007f7e0ff */
[----:B------:R-:W-:Y:S01]  /*6e930*/  IMAD.X R13, R13, 0x1, R4, P3 ;  /* 0x000000010d0d7824 */ /* 0x000fe200018e0604 */
[----:B------:R-:W-:Y:S03]  /*6e940*/  STL [R1+0x2450], R8 ;  /* 0x0024500801007387 */ /* 0x000fe60000100800 */
[----:B-1----:R-:W-:Y:S01]  /*6e950*/  IMAD.MOV.U32 R11, RZ, RZ, R13 ;  /* 0x000000ffff0b7224 */ /* 0x002fe200078e000d */
[----:B------:R1:W-:Y:S04]  /*6e960*/  STL [R1+0x244c], R13 ;  /* 0x00244c0d01007387 */ /* 0x0003e80000100800 */
[----:B------:R-:W4:Y:S01]  /*6e970*/  LDL.LU R22, [R1+0x24d4] ;  /* 0x0024d40001167983 */ /* 0x000f220000300800 */
[----:B------:R-:W-:Y:S01]  /*6e980*/  ISETP.GT.AND P1, PT, R9, 0x39, PT ;  /* 0x000000390900780c */ /* 0x000fe20003f24270 */
[----:B------:R-:W-:-:S02]  /*6e990*/  IMAD.MOV.U32 R10, RZ, RZ, R8 ;  /* 0x000000ffff0a7224 */ /* 0x000fc400078e0008 */
[----:B-1----:R-:W4:Y:S04]  /*6e9a0*/  LDL.LU R13, [R1+0x24d8] ;  /* 0x0024d800010d7983 */ /* 0x002f280000300800 */
[----:B------:R-:W4:Y:S04]  /*6e9b0*/  LDL.LU R21, [R1+0x253c] ;  /* 0x00253c0001157983 */ /* 0x000f280000300800 */
[----:B------:R-:W4:Y:S01]  /*6e9c0*/  LDL.LU R8, [R1+0x2540] ;  /* 0x0025400001087983 */ /* 0x000f220000300800 */
[----:B------:R-:W-:-:S03]  /*6e9d0*/  SEL R7, RZ, 0x4, !P1 ;  /* 0x00000004ff077807 */ /* 0x000fc60004800000 */
[----:B------:R1:W-:Y:S01]  /*6e9e0*/  LDGSTS.E [R6+0xd600], desc[UR74][R10.64], P2 ;  /* 0x0d6000000a067fae */ /* 0x0003e200091a104a */
[----:B------:R-:W-:Y:S02]  /*6e9f0*/  SEL R7, R7, RZ, !P0 ;  /* 0x000000ff07077207 */ /* 0x000fe40004000000 */
[----:B---3--:R-:W-:-:S05]  /*6ea00*/  IADD3 R19, P3, PT, R19, R5, RZ ;  /* 0x0000000513137210 */ /* 0x008fca0007f7e0ff */
[----:B------:R-:W-:Y:S01]  /*6ea10*/  IMAD.X R20, R20, 0x1, R4, P3 ;  /* 0x0000000114147824 */ /* 0x000fe200018e0604 */
[----:B-1----:R-:W-:Y:S02]  /*6ea20*/  MOV R10, R19 ;  /* 0x00000013000a7202 */ /* 0x002fe40000000f00 */
[----:B------:R-:W-:Y:S01]  /*6ea30*/  ISETP.NE.U32.AND P1, PT, R7, RZ, PT ;  /* 0x000000ff0700720c */ /* 0x000fe20003f25070 */
[----:B------:R-:W-:Y:S01]  /*6ea40*/  IMAD.MOV.U32 R11, RZ, RZ, R20 ;  /* 0x000000ffff0b7224 */ /* 0x000fe200078e0014 */
[----:B------:R-:W-:Y:S04]  /*6ea50*/  STL [R1+0x2458], R19 ;  /* 0x0024581301007387 */ /* 0x000fe80000100800 */
[----:B------:R1:W-:Y:S01]  /*6ea60*/  LDGSTS.E [R6+0xd700], desc[UR74][R10.64], P2 ;  /* 0x0d7000000a067fae */ /* 0x0003e200091a104a */
[----:B------:R-:W-:-:S05]  /*6ea70*/  IADD3 R17, P4, PT, R17, R5, RZ ;  /* 0x0000000511117210 */ /* 0x000fca0007f9e0ff */
[----:B------:R-:W-:Y:S02]  /*6ea80*/  IMAD.X R18, R18, 0x1, R4, P4 ;  /* 0x0000000112127824 */ /* 0x000fe400020e0604 */
[----:B-1----:R-:W-:Y:S01]  /*6ea90*/  IMAD.MOV.U32 R10, RZ, RZ, R17 ;  /* 0x000000ffff0a7224 */ /* 0x002fe200078e0011 */
[----:B------:R1:W-:Y:S01]  /*6eaa0*/  STL [R1+0x2454], R20 ;  /* 0x0024541401007387 */ /* 0x0003e20000100800 */
[----:B------:R-:W-:-:S03]  /*6eab0*/  IMAD.MOV.U32 R11, RZ, RZ, R18 ;  /* 0x000000ffff0b7224 */ /* 0x000fc600078e0012 */
[----:B------:R-:W-:Y:S04]  /*6eac0*/  STL [R1+0x24c0], R17 ;  /* 0x0024c01101007387 */ /* 0x000fe80000100800 */
[----:B------:R3:W-:Y:S04]  /*6ead0*/  STL [R1+0x24bc], R18 ;  /* 0x0024bc1201007387 */ /* 0x0007e80000100800 */
[----:B------:R3:W-:Y:S04]  /*6eae0*/  LDGSTS.E [R6+0xe400], desc[UR74][R10.64], P1 ;  /* 0x0e4000000a067fae */ /* 0x0007e800089a104a */
[----:B-1----:R-:W4:Y:S04]  /*6eaf0*/  LDL.LU R20, [R1+0x2544] ;  /* 0x0025440001147983 */ /* 0x002f280000300800 */
[----:B------:R-:W4:Y:S04]  /*6eb00*/  LDL.LU R19, [R1+0x2548] ;  /* 0x0025480001137983 */ /* 0x000f280000300800 */
[----:B---3--:R-:W3:Y:S04]  /*6eb10*/  LDL.LU R18, [R1+0x254c] ;  /* 0x00254c0001127983 */ /* 0x008ee80000300800 */
[----:B------:R-:W3:Y:S01]  /*6eb20*/  LDL.LU R17, [R1+0x2550] ;  /* 0x0025500001117983 */ /* 0x000ee20000300800 */
[----:B------:R-:W-:-:S05]  /*6eb30*/  IADD3 R15, P2, PT, R15, R5, RZ ;  /* 0x000000050f0f7210 */ /* 0x000fca0007f5e0ff */
[----:B------:R-:W-:Y:S02]  /*6eb40*/  IMAD.X R23, R23, 0x1, R4, P2 ;  /* 0x0000000117177824 */ /* 0x000fe400010e0604 */
[----:B------:R-:W-:Y:S01]  /*6eb50*/  IMAD.MOV.U32 R10, RZ, RZ, R15 ;  /* 0x000000ffff0a7224 */ /* 0x000fe200078e000f */
[----:B------:R1:W-:Y:S01]  /*6eb60*/  STL [R1+0x24c8], R15 ;  /* 0x0024c80f01007387 */ /* 0x0003e20000100800 */
[----:B------:R-:W-:-:S03]  /*6eb70*/  IMAD.MOV.U32 R11, RZ, RZ, R23 ;  /* 0x000000ffff0b7224 */ /* 0x000fc600078e0017 */
[----:B------:R-:W-:Y:S04]  /*6eb80*/  STL [R1+0x24c4], R23 ;  /* 0x0024c41701007387 */ /* 0x000fe80000100800 */
[----:B------:R1:W-:Y:S01]  /*6eb90*/  LDGSTS.E [R6+0xe500], desc[UR74][R10.64], P1 ;  /* 0x0e5000000a067fae */ /* 0x0003e200089a104a */
[----:B--2---:R-:W-:-:S05]  /*6eba0*/  IADD3 R12, P3, PT, R12, R5, RZ ;  /* 0x000000050c0c7210 */ /* 0x004fca0007f7e0ff */
[----:B------:R-:W-:Y:S01]  /*6ebb0*/  IMAD.X R14, R14, 0x1, R4, P3 ;  /* 0x000000010e0e7824 */ /* 0x000fe200018e0604 */
[----:B------:R-:W-:Y:S03]  /*6ebc0*/  STL [R1+0x24d0], R12 ;  /* 0x0024d00c01007387 */ /* 0x000fe60000100800 */
[----:B-1----:R-:W-:Y:S01]  /*6ebd0*/  IMAD.MOV.U32 R11, RZ, RZ, R14 ;  /* 0x000000ffff0b7224 */ /* 0x002fe200078e000e */
[----:B------:R1:W-:Y:S04]  /*6ebe0*/  STL [R1+0x24cc], R14 ;  /* 0x0024cc0e01007387 */ /* 0x0003e80000100800 */
[----:B------:R-:W2:Y:S04]  /*6ebf0*/  LDL.LU R15, [R1+0x2554] ;  /* 0x00255400010f7983 */ /* 0x000ea80000300800 */
[----:B-1----:R-:W2:Y:S01]  /*6ec00*/  LDL.LU R14, [R1+0x2558] ;  /* 0x00255800010e7983 */ /* 0x002ea20000300800 */
[----:B------:R-:W-:-:S03]  /*6ec10*/  IMAD.MOV.U32 R10, RZ, RZ, R12 ;  /* 0x000000ffff0a7224 */ /* 0x000fc600078e000c */
[----:B------:R-:W2:Y:S01]  /*6ec20*/  LDL.LU R12, [R1+0x2800] ;  /* 0x00280000010c7983 */ /* 0x000ea20000300800 */
[----:B------:R-:W-:-:S03]  /*6ec30*/  ISETP.GT.AND P2, PT, R9, 0x3d, PT ;  /* 0x0000003d0900780c */ /* 0x000fc60003f44270 */
[----:B------:R1:W-:Y:S01]  /*6ec40*/  LDGSTS.E [R6+0xe600], desc[UR74][R10.64], P1 ;  /* 0x0e6000000a067fae */ /* 0x0003e200089a104a */
[----:B------:R-:W-:-:S04]  /*6ec50*/  SEL R7, RZ, 0x4, !P2 ;  /* 0x00000004ff077807 */ /* 0x000fc80005000000 */
[----:B------:R-:W-:-:S04]  /*6ec60*/  SEL R7, R7, RZ, !P0 ;  /* 0x000000ff07077207 */ /* 0x000fc80004000000 */
[----:B------:R-:W-:Y:S02]  /*6ec70*/  ISETP.NE.U32.AND P2, PT, R7, RZ, PT ;  /* 0x000000ff0700720c */ /* 0x000fe40003f45070 */
[-C--:B----4-:R-:W-:Y:S02]  /*6ec80*/  IADD3 R13, P3, PT, R13, R5.reuse, RZ ;  /* 0x000000050d0d7210 */ /* 0x090fe40007f7e0ff */
[----:B------:R-:W-:-:S03]  /*6ec90*/  IADD3 R8, P4, PT, R8, R5, RZ ;  /* 0x0000000508087210 */ /* 0x000fc60007f9e0ff */
[----:B------:R-:W-:Y:S01]  /*6eca0*/  IMAD.X R22, R22, 0x1, R4, P3 ;  /* 0x0000000116167824 */ /* 0x000fe200018e0604 */
[----:B------:R4:W-:Y:S01]  /*6ecb0*/  STL [R1+0x24d8], R13 ;  /* 0x0024d80d01007387 */ /* 0x0009e20000100800 */
[----:B-1----:R-:W-:-:S03]  /*6ecc0*/  IMAD.MOV.U32 R10, RZ, RZ, R13 ;  /* 0x000000ffff0a7224 */ /* 0x002fc600078e000d */
[----:B------:R1:W-:Y:S04]  /*6ecd0*/  STL [R1+0x24d4], R22 ;  /* 0x0024d41601007387 */ /* 0x0003e80000100800 */
[----:B------:R-:W-:Y:S04]  /*6ece0*/  STL [R1+0x2540], R8 ;  /* 0x0025400801007387 */ /* 0x000fe80000100800 */
[----:B----4-:R-:W4:Y:S01]  /*6ecf0*/  LDL.LU R13, [R1+0x27fc] ;  /* 0x0027fc00010d7983 */ /* 0x010f220000300800 */
[----:B------:R-:W-:Y:S02]  /*6ed00*/  IMAD.X R21, R21, 0x1, R4, P4 ;  /* 0x0000000115157824 */ /* 0x000fe400020e0604 */
[----:B------:R-:W-:-:S03]  /*6ed10*/  IMAD.MOV.U32 R11, RZ, RZ, R22 ;  /* 0x000000ffff0b7224 */ /* 0x000fc600078e0016 */
[----:B------:R1:W-:Y:S04]  /*6ed20*/  STL [R1+0x253c], R21 ;  /* 0x00253c1501007387 */ /* 0x0003e80000100800 */
[----:B------:R-:W4:Y:S04]  /*6ed30*/  LDL.LU R23, [R1+0x2804] ;  /* 0x0028040001177983 */ /* 0x000f280000300800 */
[----:B------:R1:W-:Y:S04]  /*6ed40*/  LDGSTS.E [R6+0xe700], desc[UR74][R10.64], P1 ;  /* 0x0e7000000a067fae */ /* 0x0003e800089a104a */
[----:B-1----:R-:W4:Y:S01]  /*6ed50*/  LDL.LU R22, [R1+0x2808] ;  /* 0x0028080001167983 */ /* 0x002f220000300800 */
[----:B------:R-:W-:Y:S01]  /*6ed60*/  MOV R11, R21 ;  /* 0x00000015000b7202 */ /* 0x000fe20000000f00 */
[----:B------:R-:W-:-:S02]  /*6ed70*/  IMAD.MOV.U32 R10, RZ, RZ, R8 ;  /* 0x000000ffff0a7224 */ /* 0x000fc400078e0008 */
[----:B------:R-:W4:Y:S04]  /*6ed80*/  LDL.LU R21, [R1+0x280c] ;  /* 0x00280c0001157983 */ /* 0x000f280000300800 */
[----:B------:R-:W4:Y:S04]  /*6ed90*/  LDL.LU R8, [R1+0x2810] ;  /* 0x0028100001087983 */ /* 0x000f280000300800 */
[----:B------:R1:W-:Y:S01]  /*6eda0*/  LDGSTS.E [R6+0xf400], desc[UR74][R10.64], P2 ;  /* 0x0f4000000a067fae */ /* 0x0003e200091a104a */
[-C--:B------:R-:W-:Y:S02]  /*6edb0*/  IADD3 R19, P1, PT, R19, R5.reuse, RZ ;  /* 0x0000000513137210 */ /* 0x080fe40007f3e0ff */
[----:B---3--:R-:W-:-:S03]  /*6edc0*/  IADD3 R17, P3, PT, R17, R5, RZ ;  /* 0x0000000511117210 */ /* 0x008fc60007f7e0ff */
[--C-:B------:R-:W-:Y:S02]  /*6edd0*/  IMAD.X R20, R20, 0x1, R4.reuse, P1 ;  /* 0x0000000114147824 */ /* 0x100fe400008e0604 */
[----:B-1----:R-:W-:Y:S02]  /*6ede0*/  IMAD.MOV.U32 R10, RZ, RZ, R19 ;  /* 0x000000ffff0a7224 */ /* 0x002fe400078e0013 */
[----:B------:R-:W-:Y:S02]  /*6edf0*/  IMAD.X R18, R18, 0x1, R4, P3 ;  /* 0x0000000112127824 */ /* 0x000fe400018e0604 */
[----:B------:R-:W-:Y:S01]  /*6ee00*/  IMAD.MOV.U32 R11, RZ, RZ, R20 ;  /* 0x000000ffff0b7224 */ /* 0x000fe200078e0014 */
[----:B------:R1:W-:Y:S04]  /*6ee10*/  STL [R1+0x2548], R19 ;  /* 0x0025481301007387 */ /* 0x0003e80000100800 */
[----:B------:R-:W-:Y:S04]  /*6ee20*/  STL [R1+0x2544], R20 ;  /* 0x0025441401007387 */ /* 0x000fe80000100800 */
[----:B------:R3:W-:Y:S04]  /*6ee30*/  STL [R1+0x2550], R17 ;  /* 0x0025501101007387 */ /* 0x0007e80000100800 */
[----:B------:R2:W-:Y:S04]  /*6ee40*/  STL [R1+0x254c], R18 ;  /* 0x00254c1201007387 */ /* 0x0005e80000100800 */
[----:B------:R3:W-:Y:S04]  /*6ee50*/  LDGSTS.E [R6+0xf500], desc[UR74][R10.64], P2 ;  /* 0x0f5000000a067fae */ /* 0x0007e800091a104a */
[----:B-1----:R-:W4:Y:S01]  /*6ee60*/  LDL.LU R19, [R1+0x2818] ;  /* 0x0028180001137983 */ /* 0x002f220000300800 */
[----:B---3--:R-:W-:-:S03]  /*6ee70*/  IMAD.MOV.U32 R10, RZ, RZ, R17 ;  /* 0x000000ffff0a7224 */ /* 0x008fc600078e0011 */
[----:B------:R-:W3:Y:S01]  /*6ee80*/  LDL.LU R17, [R1+0x1e60] ;  /* 0x001e600001117983 */ /* 0x000ee20000300800 */
[----:B------:R-:W-:-:S05]  /*6ee90*/  IMAD.MOV.U32 R11, RZ, RZ, R18 ;  /* 0x000000ffff0b7224 */ /* 0x000fca00078e0012 */
[----:B------:R1:W-:Y:S01]  /*6eea0*/  LDGSTS.E [R6+0xf600], desc[UR74][R10.64], P2 ;  /* 0x0f6000000a067fae */ /* 0x0003e200091a104a */
[----:B--2---:R-:W-:-:S05]  /*6eeb0*/  IADD3 R14, P3, PT, R14, R5, RZ ;  /* 0x000000050e0e7210 */ /* 0x004fca0007f7e0ff */
[----:B------:R-:W-:Y:S01]  /*6eec0*/  IMAD.X R15, R15, 0x1, R4, P3 ;  /* 0x000000010f0f7824 */ /* 0x000fe200018e0604 */
[----:B------:R-:W-:Y:S04]  /*6eed0*/  STL [R1+0x2558], R14 ;  /* 0x0025580e01007387 */ /* 0x000fe80000100800 */
[----:B------:R2:W-:Y:S04]  /*6eee0*/  STL [R1+0x2554], R15 ;  /* 0x0025540f01007387 */ /* 0x0005e80000100800 */
[----:B------:R-:W3:Y:S04]  /*6eef0*/  LDL.LU R20, [R1+0x2814] ;  /* 0x0028140001147983 */ /* 0x000ee80000300800 */
[----:B------:R-:W3:Y:S01]  /*6ef00*/  LDL.LU R18, [R1+0x1e5c] ;  /* 0x001e5c0001127983 */ /* 0x000ee20000300800 */
[----:B-1----:R-:W-:-:S02]  /*6ef10*/  IMAD.MOV.U32 R10, RZ, RZ, R14 ;  /* 0x000000ffff0a7224 */ /* 0x002fc400078e000e */
[----:B------:R-:W-:-:S05]  /*6ef20*/  IMAD.MOV.U32 R11, RZ, RZ, R15 ;  /* 0x000000ffff0b7224 */ /* 0x000fca00078e000f */
[----:B------:R1:W-:Y:S01]  /*6ef30*/  LDGSTS.E [R6+0xf700], desc[UR74][R10.64], P2 ;  /* 0x0f7000000a067fae */ /* 0x0003e200091a104a */
[----:B------:R-:W-:Y:S02]  /*6ef40*/  IADD3 R12, P2, PT, R12, R5, RZ ;  /* 0x000000050c0c7210 */ /* 0x000fe40007f5e0ff */
[----:B------:R-:W-:-:S04]  /*6ef50*/  ISETP.GT.AND P1, PT, R9, 0x2, PT ;  /* 0x000000020900780c */ /* 0x000fc80003f24270 */
[----:B------:R-:W-:Y:S01]  /*6ef60*/  SEL R7, RZ, 0x4, !P1 ;  /* 0x00000004ff077807 */ /* 0x000fe20004800000 */
[----:B------:R-:W-:Y:S03]  /*6ef70*/  STL [R1+0x2800], R12 ;  /* 0x0028000c01007387 */ /* 0x000fe60000100800 */
[----:B------:R-:W-:Y:S01]  /*6ef80*/  SEL R7, R7, RZ, !P0 ;  /* 0x000000ff07077207 */ /* 0x000fe20004000000 */
[----:B-1----:R-:W-:-:S03]  /*6ef90*/  IMAD.MOV.U32 R10, RZ, RZ, R12 ;  /* 0x000000ffff0a7224 */ /* 0x002fc600078e000c */
[----:B------:R-:W-:Y:S02]  /*6efa0*/  ISETP.NE.U32.AND P1, PT, R7, RZ, PT ;  /* 0x000000ff0700720c */ /* 0x000fe40003f25070 */
[----:B------:R-:W-:-:S05]  /*6efb0*/  LOP3.LUT R7, R57, 0x40, RZ, 0x3c, !PT ;  /* 0x0000004039077812 */ /* 0x000fca00078e3cff */
[----:B------:R-:W-:Y:S02]  /*6efc0*/  VIADD R7, R7, UR6 ;  /* 0x0000000607077c36 */ /* 0x000fe40008000000 */
[----:B----4-:R-:W-:-:S05]  /*6efd0*/  IMAD.X R13, R13, 0x1, R4, P2 ;  /* 0x000000010d0d7824 */ /* 0x010fca00010e0604 */
[----:B------:R1:W-:Y:S04]  /*6efe0*/  STL [R1+0x27fc], R13 ;  /* 0x0027fc0d01007387 */ /* 0x0003e80000100800 */
[----:B--2---:R-:W2:Y:S01]  /*6eff0*/  LDL.LU R15, [R1+0x1e64] ;  /* 0x001e6400010f7983 */ /* 0x004ea20000300800 */
[----:B------:R-:W-:-:S03]  /*6f000*/  IMAD.MOV.U32 R11, RZ, RZ, R13 ;  /* 0x000000ffff0b7224 */ /* 0x000fc600078e000d */
[----:B------:R-:W4:Y:S01]  /*6f010*/  LDL.LU R14, [R1+0x1e68] ;  /* 0x001e6800010e7983 */ /* 0x000f220000300800 */
[----:B------:R-:W-:-:S03]  /*6f020*/  IADD3 R22, P2, PT, R22, R5, RZ ;  /* 0x0000000516167210 */ /* 0x000fc60007f5e0ff */
[----:B------:R1:W-:Y:S04]  /*6f030*/  LDGSTS.E [R7+0x800], desc[UR74][R10.64], P1 ;  /* 0x008000000a077fae */ /* 0x0003e800089a104a */
[----:B-1----:R-:W2:Y:S04]  /*6f040*/  LDL.LU R13, [R1+0x1e6c] ;  /* 0x001e6c00010d7983 */ /* 0x002ea80000300800 */
[----:B------:R-:W2:Y:S01]  /*6f050*/  LDL.LU R12, [R1+0x1e70] ;  /* 0x001e7000010c7983 */ /* 0x000ea20000300800 */
[----:B------:R-:W-:-:S03]  /*6f060*/  IMAD.X R23, R23, 0x1, R4, P2 ;  /* 0x0000000117177824 */ /* 0x000fc600010e0604 */
[----:B------:R-:W-:Y:S01]  /*6f070*/  STL [R1+0x2808], R22 ;  /* 0x0028081601007387 */ /* 0x000fe20000100800 */
[----:B------:R-:W-:-:S03]  /*6f080*/  IADD3 R8, P3, PT, R8, R5, RZ ;  /* 0x0000000508087210 */ /* 0x000fc60007f7e0ff */
[----:B------:R1:W-:Y:S01]  /*6f090*/  STL [R1+0x2804], R23 ;  /* 0x0028041701007387 */ /* 0x0003e20000100800 */
[----:B------:R-:W-:Y:S01]  /*6f0a0*/  IADD3.X R21, PT, PT, R21, R4, RZ, P3, !PT ;  /* 0x0000000415157210 */ /* 0x000fe20001ffe4ff */
[----:B------:R-:W-:Y:S02]  /*6f0b0*/  IMAD.MOV.U32 R10, RZ, RZ, R22 ;  /* 0x000000ffff0a7224 */ /* 0x000fe400078e0016 */
[----:B------:R-:W-:Y:S01]  /*6f0c0*/  IMAD.MOV.U32 R11, RZ, RZ, R23 ;  /* 0x000000ffff0b7224 */ /* 0x000fe200078e0017 */
[----:B------:R-:W-:Y:S04]  /*6f0d0*/  STL [R1+0x2810], R8 ;  /* 0x0028100801007387 */ /* 0x000fe80000100800 */
[----:B------:R1:W-:Y:S04]  /*6f0e0*/  STL [R1+0x280c], R21 ;  /* 0x00280c1501007387 */ /* 0x0003e80000100800 */
[----:B------:R-:W2:Y:S04]  /*6f0f0*/  LDL.LU R24, [R1+0x1e74] ;  /* 0x001e740001187983 */ /* 0x000ea80000300800 */
[----:B-1----:R-:W2:Y:S04]  /*6f100*/  LDL.LU R23, [R1+0x1e78] ;  /* 0x001e780001177983 */ /* 0x002ea80000300800 */
[----:B------:R1:W-:Y:S04]  /*6f110*/  LDGSTS.E [R7+0x900], desc[UR74][R10.64], P1 ;  /* 0x009000000a077fae */ /* 0x0003e800089a104a */
[----:B------:R-:W2:Y:S01]  /*6f120*/  LDL.LU R22, [R1+0x1edc] ;  /* 0x001edc0001167983 */ /* 0x000ea20000300800 */
[----:B-1----:R-:W-:-:S02]  /*6f130*/  IMAD.MOV.U32 R11, RZ, RZ, R21 ;  /* 0x000000ffff0b7224 */ /* 0x002fc400078e0015 */
[----:B------:R-:W-:Y:S01]  /*6f140*/  IMAD.MOV.U32 R10, RZ, RZ, R8 ;  /* 0x000000ffff0a7224 */ /* 0x000fe200078e0008 */
[----:B------:R-:W2:Y:S04]  /*6f150*/  LDL.LU R21, [R1+0x1ee0] ;  /* 0x001ee00001157983 */ /* 0x000ea80000300800 */
[----:B------:R1:W-:Y:S01]  /*6f160*/  LDGSTS.E [R7+0xa00], desc[UR74][R10.64], P1 ;  /* 0x00a000000a077fae */ /* 0x0003e200089a104a */
[-C--:B------:R-:W-:Y:S02]  /*6f170*/  IADD3 R19, P3, PT, R19, R5.reuse, RZ ;  /* 0x0000000513137210 */ /* 0x080fe40007f7e0ff */
[----:B---3--:R-:W-:-:S03]  /*6f180*/  IADD3 R17, P4, PT, R17, R5, RZ ;  /* 0x0000000511117210 */ /* 0x008fc60007f9e0ff */
[----:B------:R-:W-:Y:S01]  /*6f190*/  STL [R1+0x2818], R19 ;  /* 0x0028181301007387 */ /* 0x000fe20000100800 */
[----:B-1----:R-:W-:Y:S02]  /*6f1a0*/  IMAD.MOV.U32 R10, RZ, RZ, R19 ;  /* 0x000000ffff0a7224 */ /* 0x002fe400078e0013 */
[--C-:B------:R-:W-:Y:S02]  /*6f1b0*/  IMAD.X R20, R20, 0x1, R4.reuse, P3 ;  /* 0x0000000114147824 */ /* 0x100fe400018e0604 */
[----:B------:R-:W-:Y:S02]  /*6f1c0*/  IMAD.X R18, R18, 0x1, R4, P4 ;  /* 0x0000000112127824 */ /* 0x000fe400020e0604 */
[----:B------:R-:W-:Y:S01]  /*6f1d0*/  IMAD.MOV.U32 R11, RZ, RZ, R20 ;  /* 0x000000ffff0b7224 */ /* 0x000fe200078e0014 */
[----:B------:R1:W-:Y:S04]  /*6f1e0*/  STL [R1+0x2814], R20 ;  /* 0x0028141401007387 */ /* 0x0003e80000100800 */
[----:B------:R-:W-:Y:S04]  /*6f1f0*/  STL [R1+0x1e60], R17 ;  /* 0x001e601101007387 */ /* 0x000fe80000100800 */
[----:B------:R3:W-:Y:S04]  /*6f200*/  STL [R1+0x1e5c], R18 ;  /* 0x001e5c1201007387 */ /* 0x0007e80000100800 */
[----:B------:R3:W-:Y:S04]  /*6f210*/  LDGSTS.E [R7+0xb00], desc[UR74][R10.64], P1 ;  /* 0x00b000000a077fae */ /* 0x0007e800089a104a */
[----:B-1----:R-:W2:Y:S04]  /*6f220*/  LDL.LU R20, [R1+0x1ee4] ;  /* 0x001ee40001147983 */ /* 0x002ea80000300800 */
[----:B------:R-:W2:Y:S01]  /*6f230*/  LDL.LU R19, [R1+0x1ee8] ;  /* 0x001ee80001137983 */ /* 0x000ea20000300800 */
[----:B---3--:R-:W-:-:S02]  /*6f240*/  IMAD.MOV.U32 R11, RZ, RZ, R18 ;  /* 0x000000ffff0b7224 */ /* 0x008fc400078e0012 */
[----:B------:R-:W-:Y:S01]  /*6f250*/  IMAD.MOV.U32 R10, RZ, RZ, R17 ;  /* 0x000000ffff0a7224 */ /* 0x000fe200078e0011 */
[----:B------:R-:W3:Y:S04]  /*6f260*/  LDL.LU R18, [R1+0x1eec] ;  /* 0x001eec0001127983 */ /* 0x000ee80000300800 */
[----:B------:R-:W3:Y:S01]  /*6f270*/  LDL.LU R17, [R1+0x1ef0] ;  /* 0x001ef00001117983 */ /* 0x000ee20000300800 */
[----:B------:R-:W-:-:S04]  /*6f280*/  ISETP.GT.AND P2, PT, R9, 0x6, PT ;  /* 0x000000060900780c */ /* 0x000fc80003f44270 */
[----:B------:R-:W-:-:S04]  /*6f290*/  SEL R8, RZ, 0x4, !P2 ;  /* 0x00000004ff087807 */ /* 0x000fc80005000000 */
[----:B------:R-:W-:-:S04]  /*6f2a0*/  SEL R8, R8, RZ, !P0 ;  /* 0x000000ff08087207 */ /* 0x000fc80004000000 */
[----:B------:R-:W-:-:S13]  /*6f2b0*/  ISETP.NE.U32.AND P2, PT, R8, RZ, PT ;  /* 0x000000ff0800720c */ /* 0x000fda0003f45070 */
[----:B------:R1:W-:Y:S01]  /*6f2c0*/  LDGSTS.E [R7+0x1800], desc[UR74][R10.64], P2 ;  /* 0x018000000a077fae */ /* 0x0003e200091a104a */
[-C--:B----4-:R-:W-:Y:S02]  /*6f2d0*/  IADD3 R14, P1, PT, R14, R5.reuse, RZ ;  /* 0x000000050e0e7210 */ /* 0x090fe40007f3e0ff */
[----:B--2---:R-:W-:-:S03]  /*6f2e0*/  IADD3 R12, P3, PT, R12, R5, RZ ;  /* 0x000000050c0c7210 */ /* 0x004fc60007f7e0ff */
[----:B------:R-:W-:Y:S01]  /*6f2f0*/  IMAD.X R15, R15, 0x1, R4, P1 ;  /* 0x000000010f0f7824 */ /* 0x000fe200008e0604 */
[----:B------:R-:W-:Y:S01]  /*6f300*/  STL [R1+0x1e68], R14 ;  /* 0x001e680e01007387 */ /* 0x000fe20000100800 */
[----:B-1----:R-:W-:Y:S02]  /*6f310*/  IMAD.MOV.U32 R10, RZ, RZ, R14 ;  /* 0x000000ffff0a7224 */ /* 0x002fe400078e000e */
[----:B------:R-:W-:Y:S02]  /*6f320*/  IMAD.X R13, R13, 0x1, R4, P3 ;  /* 0x000000010d0d7824 */ /* 0x000fe400018e0604 */
[----:B------:R-:W-:Y:S01]  /*6f330*/  IMAD.MOV.U32 R11, RZ, RZ, R15 ;  /* 0x000000ffff0b7224 */ /* 0x000fe200078e000f */
[----:B------:R1:W-:Y:S04]  /*6f340*/  STL [R1+0x1e64], R15 ;  /* 0x001e640f01007387 */ /* 0x0003e80000100800 */
[----:B------:R-:W-:Y:S04]  /*6f350*/  STL [R1+0x1e70], R12 ;  /* 0x001e700c01007387 */ /* 0x000fe80000100800 */
[----:B------:R2:W-:Y:S04]  /*6f360*/  STL [R1+0x1e6c], R13 ;  /* 0x001e6c0d01007387 */ /* 0x0005e80000100800 */
[----:B------:R4:W-:Y:S04]  /*6f370*/  LDGSTS.E [R7+0x1900], desc[UR74][R10.64], P2 ;  /* 0x019000000a077fae */ /* 0x0009e800091a104a */
[----:B-1----:R-:W3:Y:S04]  /*6f380*/  LDL.LU R15, [R1+0x1ef4] ;  /* 0x001ef400010f7983 */ /* 0x002ee80000300800 */
[----:B------:R-:W3:Y:S01]  /*6f390*/  LDL.LU R14, [R1+0x1ef8] ;  /* 0x001ef800010e7983 */ /* 0x000ee20000300800 */
[----:B----4-:R-:W-:Y:S01]  /*6f3a0*/  IMAD.MOV.U32 R11, RZ, RZ, R13 ;  /* 0x000000ffff0b7224 */ /* 0x010fe200078e000d */
[----:B------:R-:W-:-:S02]  /*6f3b0*/  MOV R10, R12 ;  /* 0x0000000c000a7202 */ /* 0x000fc40000000f00 */
[----:B--2---:R-:W2:Y:S04]  /*6f3c0*/  LDL.LU R13, [R1+0x1f5c] ;  /* 0x001f5c00010d7983 */ /* 0x004ea80000300800 */
[----:B------:R-:W4:Y:S01]  /*6f3d0*/  LDL.LU R12, [R1+0x1f60] ;  /* 0x001f6000010c7983 */ /* 0x000f220000300800 */
[----:B------:R-:W-:Y:S02]  /*6f3e0*/  ISETP.GT.AND P1, PT, R9, 0xa, PT ;  /* 0x0000000a0900780c */ /* 0x000fe40003f24270 */
[----:B------:R-:W-:Y:S01]  /*6f3f0*/  IADD3 R23, P3, PT, R23, R5, RZ ;  /* 0x0000000517177210 */ /* 0x000fe20007f7e0ff */
[----:B------:R1:W-:Y:S01]  /*6f400*/  LDGSTS.E [R7+0x1a00], desc[UR74][R10.64], P2 ;  /* 0x01a000000a077fae */ /* 0x0003e200091a104a */
[----:B------:R-:W-:-:S03]  /*6f410*/  SEL R8, RZ, 0x4, !P1 ;  /* 0x00000004ff087807 */ /* 0x000fc60004800000 */
[--C-:B------:R-:W-:Y:S01]  /*6f420*/  IMAD.X R24, R24, 0x1, R4.reuse, P3 ;  /* 0x0000000118187824 */ /* 0x100fe200018e0604 */
[----:B------:R-:W-:Y:S02]  /*6f430*/  IADD3 R21, P4, PT, R21, R5, RZ ;  /* 0x0000000515157210 */ /* 0x000fe40007f9e0ff */
[----:B------:R-:W-:Y:S01]  /*6f440*/  SEL R8, R8, RZ, !P0 ;  /* 0x000000ff08087207 */ /* 0x000fe20004000000 */
[----:B------:R-:W-:Y:S02]  /*6f450*/  STL [R1+0x1e78], R23 ;  /* 0x001e781701007387 */ /* 0x000fe40000100800 */
[----:B------:R-:W-:Y:S02]  /*6f460*/  IMAD.X R22, R22, 0x1, R4, P4 ;  /* 0x0000000116167824 */ /* 0x000fe400020e0604 */
[----:B-1----:R-:W-:Y:S02]  /*6f470*/  IMAD.MOV.U32 R10, RZ, RZ, R23 ;  /* 0x000000ffff0a7224 */ /* 0x002fe400078e0017 */
[----:B------:R-:W-:Y:S01]  /*6f480*/  IMAD.MOV.U32 R11, RZ, RZ, R24 ;  /* 0x000000ffff0b7224 */ /* 0x000fe200078e0018 */
[----:B------:R-:W-:Y:S01]  /*6f490*/  ISETP.NE.U32.AND P1, PT, R8, RZ, PT ;  /* 0x000000ff0800720c */ /* 0x000fe20003f25070 */
        /* <DEDUP_REMOVED lines=11> */
[----:B------:R-:W-:-:S05]  /*6f550*/  IADD3 R19, P2, PT, R19, R5, RZ ;  /* 0x0000000513137210 */ /* 0x000fca0007f5e0ff */
[----:B------:R-:W-:Y:S01]  /*6f560*/  IMAD.X R20, R20, 0x1, R4, P2 ;  /* 0x0000000114147824 */ /* 0x000fe200010e0604 */
[----:B---3--:R-:W-:Y:S01]  /*6f570*/  IADD3 R17, P3, PT, R17, R5, RZ ;  /* 0x0000000511117210 */ /* 0x008fe20007f7e0ff */
[----:B-1----:R-:W-:Y:S02]  /*6f580*/  IMAD.MOV.U32 R10, RZ, RZ, R19 ;  /* 0x000000ffff0a7224 */ /* 0x002fe400078e0013 */
[----:B------:R-:W-:Y:S01]  /*6f590*/  IMAD.MOV.U32 R11, RZ, RZ, R20 ;  /* 0x000000ffff0b7224 */ /* 0x000fe200078e0014 */
        /* <DEDUP_REMOVED lines=21> */
[----:B-1----:R-:W-:Y:S02]  /*6f6f0*/  IMAD.MOV.U32 R10, RZ, RZ, R14 ;  /* 0x000000ffff0a7224 */ /* 0x002fe400078e000e */
[----:B--2---:R-:W-:Y:S01]  /*6f700*/  IADD3.X R13, PT, PT, R13, R4, RZ, P4, !PT ;  /* 0x000000040d0d7210 */ /* 0x004fe200027fe4ff */
[----:B------:R-:W-:Y:S01]  /*6f710*/  IMAD.MOV.U32 R11, RZ, RZ, R15 ;  /* 0x000000ffff0b7224 */ /* 0x000fe200078e000f */
[----:B------:R1:W-:Y:S04]  /*6f720*/  STL [R1+0x1ef4], R15 ;  /* 0x001ef40f01007387 */ /* 0x0003e80000100800 */
[----:B------:R-:W-:Y:S04]  /*6f730*/  STL [R1+0x1f60], R12 ;  /* 0x001f600c01007387 */ /* 0x000fe80000100800 */
[----:B------:R2:W-:Y:S04]  /*6f740*/  STL [R1+0x1f5c], R13 ;  /* 0x001f5c0d01007387 */ /* 0x0005e80000100800 */
[----:B------:R4:W-:Y:S04]  /*6f750*/  LDGSTS.E [R7+0x2b00], desc[UR74][R10.64], P1 ;  /* 0x02b000000a077fae */ /* 0x0009e800089a104a */
[----:B-1----:R-:W3:Y:S04]  /*6f760*/  LDL.LU R15, [R1+0x1fe4] ;  /* 0x001fe400010f7983 */ /* 0x002ee80000300800 */
[----:B------:R-:W3:Y:S01]  /*6f770*/  LDL.LU R14, [R1+0x1fe8] ;  /* 0x001fe800010e7983 */ /* 0x000ee20000300800 */
[----:B----4-:R-:W-:-:S02]  /*6f780*/  IMAD.MOV.U32 R11, RZ, RZ, R13 ;  /* 0x000000ffff0b7224 */ /* 0x010fc400078e000d */
[----:B------:R-:W-:Y:S01]  /*6f790*/  IMAD.MOV.U32 R10, RZ, RZ, R12 ;  /* 0x000000ffff0a7224 */ /* 0x000fe200078e000c */
[----:B--2---:R-:W2:Y:S04]  /*6f7a0*/  LDL.LU R13, [R1+0x1fec] ;  /* 0x001fec00010d7983 */ /* 0x004ea80000300800 */
[----:B------:R-:W4:Y:S04]  /*6f7b0*/  LDL.LU R12, [R1+0x1ff0] ;  /* 0x001ff000010c7983 */ /* 0x000f280000300800 */
[----:B------:R1:W-:Y:S01]  /*6f7c0*/  LDGSTS.E [R7+0x3800], desc[UR74][R10.64], P2 ;  /* 0x038000000a077fae */ /* 0x0003e200091a104a */
[----:B------:R-:W-:-:S02]  /*6f7d0*/  IADD3 R23, P1, PT, R23, R5, RZ ;  /* 0x0000000517177210 */ /* 0x000fc40007f3e0ff */
[----:B------:R-:W-:-:S03]  /*6f7e0*/  IADD3 R21, P3, PT, R21, R5, RZ ;  /* 0x0000000515157210 */ /* 0x000fc60007f7e0ff */
[--C-:B------:R-:W-:Y:S01]  /*6f7f0*/  IMAD.X R24, R24, 0x1, R4.reuse, P1 ;  /* 0x0000000118187824 */ /* 0x100fe200008e0604 */
[----:B------:R-:W-:Y:S01]  /*6f800*/  STL [R1+0x1f68], R23 ;  /* 0x001f681701007387 */ /* 0x000fe20000100800 */
[----:B------:R-:W-:Y:S02]  /*6f810*/  IMAD.X R22, R22, 0x1, R4, P3 ;  /* 0x0000000116167824 */ /* 0x000fe400018e0604 */
[----:B-1----:R-:W-:Y:S02]  /*6f820*/  IMAD.MOV.U32 R10, RZ, RZ, R23 ;  /* 0x000000ffff0a7224 */ /* 0x002fe400078e0017 */
[----:B------:R-:W-:Y:S01]  /*6f830*/  IMAD.MOV.U32 R11, RZ, RZ, R24 ;  /* 0x000000ffff0b7224 */ /* 0x000fe200078e0018 */
        /* <DEDUP_REMOVED lines=11> */
[----:B------:R-:W-:-:S02]  /*6f8f0*/  IADD3 R19, P3, PT, R19, R5, RZ ;  /* 0x0000000513137210 */ /* 0x000fc40007f7e0ff */
[----:B---3--:R-:W-:-:S03]  /*6f900*/  IADD3 R17, P4, PT, R17, R5, RZ ;  /* 0x0000000511117210 */ /* 0x008fc60007f9e0ff */
[--C-:B------:R-:W-:Y:S01]  /*6f910*/  IMAD.X R20, R20, 0x1, R4.reuse, P3 ;  /* 0x0000000114147824 */ /* 0x100fe200018e0604 */
        /* <DEDUP_REMOVED lines=10> */
[----:B---3--:R-:W-:Y:S01]  /*6f9c0*/  IMAD.MOV.U32 R11, RZ, RZ, R18 ;  /* 0x000000ffff0b7224 */ /* 0x008fe200078e0012 */
[----:B------:R-:W-:-:S02]  /*6f9d0*/  MOV R10, R17 ;  /* 0x00000011000a7202 */ /* 0x000fc40000000f00 */
[----:B------:R-:W3:Y:S04]  /*6f9e0*/  LDL.LU R18, [R1+0x206c] ;  /* 0x00206c0001127983 */ /* 0x000ee80000300800 */
[----:B------:R-:W3:Y:S01]  /*6f9f0*/  LDL.LU R17, [R1+0x2070] ;  /* 0x0020700001117983 */ /* 0x000ee20000300800 */
[----:B------:R-:W-:-:S04]  /*6fa00*/  ISETP.GT.AND P1, PT, R9, 0x12, PT ;  /* 0x000000120900780c */ /* 0x000fc80003f24270 */
[----:B------:R-:W-:-:S04]  /*6fa10*/  SEL R8, RZ, 0x4, !P1 ;  /* 0x00000004ff087807 */ /* 0x000fc80004800000 */
[----:B------:R-:W-:-:S04]  /*6fa20*/  SEL R8, R8, RZ, !P0 ;  /* 0x000000ff08087207 */ /* 0x000fc80004000000 */
[----:B------:R-:W-:-:S13]  /*6fa30*/  ISETP.NE.U32.AND P1, PT, R8, RZ, PT ;  /* 0x000000ff0800720c */ /* 0x000fda0003f25070 */
[----:B------:R1:W-:Y:S01]  /*6fa40*/  LDGSTS.E [R7+0x4800], desc[UR74][R10.64], P1 ;  /* 0x048000000a077fae */ /* 0x0003e200089a104a */
[----:B------:R-:W-:-:S05]  /*6fa50*/  IADD3 R14, P2, PT, R14, R5, RZ ;  /* 0x000000050e0e7210 */ /* 0x000fca0007f5e0ff */
[----:B------:R-:W-:Y:S01]  /*6fa60*/  IMAD.X R15, R15, 0x1, R4, P2 ;  /* 0x000000010f0f7824 */ /* 0x000fe200010e0604 */
[----:B----4-:R-:W-:Y:S01]  /*6fa70*/  IADD3 R12, P3, PT, R12, R5, RZ ;  /* 0x000000050c0c7210 */ /* 0x010fe20007f7e0ff */
[----:B-1----:R-:W-:Y:S02]  /*6fa80*/  IMAD.MOV.U32 R10, RZ, RZ, R14 ;  /* 0x000000ffff0a7224 */ /* 0x002fe400078e000e */
[----:B------:R-:W-:Y:S01]  /*6fa90*/  IMAD.MOV.U32 R11, RZ, RZ, R15 ;  /* 0x000000ffff0b7224 */ /* 0x000fe200078e000f */
[----:B------:R-:W-:Y:S01]  /*6faa0*/  STL [R1+0x1fe8], R14 ;  /* 0x001fe80e01007387 */ /* 0x000fe20000100800 */
[----:B--2---:R-:W-:-:S03]  /*6fab0*/  IMAD.X R13, R13, 0x1, R4, P3 ;  /* 0x000000010d0d7824 */ /* 0x004fc600018e0604 */
        /* <DEDUP_REMOVED lines=9> */
[----:B------:R-:W4:Y:S01]  /*6fb50*/  LDL.LU R12, [R1+0x20e0] ;  /* 0x0020e000010c7983 */ /* 0x000f220000300800 */
[----:B------:R-:W-:-:S03]  /*6fb60*/  ISETP.GT.AND P2, PT, R9, 0x16, PT ;  /* 0x000000160900780c */ /* 0x000fc60003f44270 */
[----:B------:R1:W-:Y:S01]  /*6fb70*/  LDGSTS.E [R7+0x4a00], desc[UR74][R10.64], P1 ;  /* 0x04a000000a077fae */ /* 0x0003e200089a104a */
[----:B------:R-:W-:Y:S02]  /*6fb80*/  IADD3 R23, P3, PT, R23, R5, RZ ;  /* 0x0000000517177210 */ /* 0x000fe40007f7e0ff */
[----:B------:R-:W-:-:S03]  /*6fb90*/  SEL R8, RZ, 0x4, !P2 ;  /* 0x00000004ff087807 */ /* 0x000fc60005000000 */
[----:B------:R-:W-:Y:S01]  /*6fba0*/  IMAD.X R24, R24, 0x1, R4, P3 ;  /* 0x0000000118187824 */ /* 0x000fe200018e0604 */
[----:B------:R-:W-:Y:S02]  /*6fbb0*/  IADD3 R21, P4, PT, R21, R5, RZ ;  /* 0x0000000515157210 */ /* 0x000fe40007f9e0ff */
[----:B------:R-:W-:Y:S01]  /*6fbc0*/  SEL R8, R8, RZ, !P0 ;  /* 0x000000ff08087207 */ /* 0x000fe20004000000 */
[----:B-1----:R-:W-:Y:S02]  /*6fbd0*/  IMAD.MOV.U32 R10, RZ, RZ, R23 ;  /* 0x000000ffff0a7224 */ /* 0x002fe400078e0017 */
[----:B------:R-:W-:Y:S02]  /*6fbe0*/  IMAD.MOV.U32 R11, RZ, RZ, R24 ;  /* 0x000000ffff0b7224 */ /* 0x000fe400078e0018 */
[----:B------:R-:W-:Y:S01]  /*6fbf0*/  IMAD.X R22, R22, 0x1, R4, P4 ;  /* 0x0000000116167824 */ /* 0x000fe200020e0604 */
[----:B------:R-:W-:Y:S01]  /*6fc00*/  ISETP.NE.U32.AND P2, PT, R8, RZ, PT ;  /* 0x000000ff0800720c */ /* 0x000fe20003f45070 */
        /* <DEDUP_REMOVED lines=15> */
[----:B------:R-:W-:Y:S01]  /*6fd00*/  STL [R1+0x2068], R19 ;  /* 0x0020681301007387 */ /* 0x000fe20000100800 */
[----:B-1----:R-:W-:Y:S02]  /*6fd10*/  IMAD.MOV.U32 R10, RZ, RZ, R19 ;  /* 0x000000ffff0a7224 */ /* 0x002fe400078e0013 */
[----:B------:R-:W-:Y:S01]  /*6fd20*/  IADD3.X R18, PT, PT, R18, R4, RZ, P3, !PT ;  /* 0x0000000412127210 */ /* 0x000fe20001ffe4ff */
        /* <DEDUP_REMOVED lines=16> */
[-C--:B------:R-:W-:Y:S02]  /*6fe30*/  IADD3 R14, P3, PT, R14, R5.reuse, RZ ;  /* 0x000000050e0e7210 */ /* 0x080fe40007f7e0ff */
[----:B----4-:R-:W-:-:S03]  /*6fe40*/  IADD3 R12, P4, PT, R12, R5, RZ ;  /* 0x000000050c0c7210 */ /* 0x010fc60007f9e0ff */
[----:B------:R-:W-:Y:S01]  /*6fe50*/  IMAD.X R15, R15, 0x1, R4, P3 ;  /* 0x000000010f0f7824 */ /* 0x000fe200018e0604 */
[----:B------:R-:W-:Y:S01]  /*6fe60*/  STL [R1+0x2078], R14 ;  /* 0x0020780e01007387 */ /* 0x000fe20000100800 */
[----:B-1----:R-:W-:Y:S02]  /*6fe70*/  IMAD.MOV.U32 R10, RZ, RZ, R14 ;  /* 0x000000ffff0a7224 */ /* 0x002fe400078e000e */
[----:B--2---:R-:W-:Y:S02]  /*6fe80*/  IMAD.X R13, R13, 0x1, R4, P4 ;  /* 0x000000010d0d7824 */ /* 0x004fe400020e0604 */
        /* <DEDUP_REMOVED lines=16> */
[----:B------:R-:W-:-:S03]  /*6ff90*/  IMAD.X R22, R22, 0x1, R4, P3 ;  /* 0x0000000116167824 */ /* 0x000fc600018e0604 */
[----:B------:R1:W-:Y:S02]  /*6ffa0*/  STL [R1+0x20e4], R24 ;  /* 0x0020e41801007387 */ /* 0x0003e40000100800 */
[----:B-1----:R-:W-:Y:S02]  /*6ffb0*/  IMAD.MOV.U32 R10, RZ, RZ, R23 ;  /* 0x000000ffff0a7224 */ /* 0x002fe400078e0017 */
[----:B------:R-:W-:Y:S01]  /*6ffc0*/  IMAD.MOV.U32 R11, RZ, RZ, R24 ;  /* 0x000000ffff0b7224 */ /* 0x000fe200078e0018 */
[----:B------:R-:W-:Y:S04]  /*6ffd0*/  STL [R1+0x20f0], R21 ;  /* 0x0020f01501007387 */ /* 0x000fe80000100800 */
[----:B------:R1:W-:Y:S04]  /*6ffe0*/  STL [R1+0x20ec], R22 ;  /* 0x0020ec1601007387 */ /* 0x0003e80000100800 */
[----:B------:R1:W-:Y:S04]  /*6fff0*/  LDGSTS.E [R7+0x6900], desc[UR74][R10.64], P1 ;  /* 0x069000000a077fae */ /* 0x0003e800089a104a */
[----:B------:R-:W2:Y:S04]  /*70000*/  LDL.LU R24, [R1+0x2174] ;  /* 0x0021740001187983 */ /* 0x000ea80000300800 */
[----:B------:R-:W2:Y:S01]  /*70010*/  LDL.LU R23, [R1+0x2178] ;  /* 0x0021780001177983 */ /* 0x000ea20000300800 */
[----:B-1----:R-:W-:Y:S01]  /*70020*/  IMAD.MOV.U32 R11, RZ, RZ, R22 ;  /* 0x000000ffff0b7224 */ /* 0x002fe200078e0016 */
[----:B------:R-:W-:-:S02]  /*70030*/  MOV R10, R21 ;  /* 0x00000015000a7202 */ /* 0x000fc40000000f00 */
        /* <DEDUP_REMOVED lines=44> */
[----:B------:R-:W-:Y:S02]  /*70300*/  SEL R8, RZ, 0x4, !P1 ;  /* 0x00000004ff087807 */ /* 0x000fe40004800000 */
[----:B------:R-:W-:Y:S02]  /*70310*/  IADD3 R23, P3, PT, R23, R5, RZ ;  /* 0x0000000517177210 */ /* 0x000fe40007f7e0ff */
[----:B------:R-:W-:-:S03]  /*70320*/  SEL R8, R8, RZ, !P0 ;  /* 0x000000ff08087207 */ /* 0x000fc60004000000 */
[----:B------:R-:W-:Y:S01]  /*70330*/  IMAD.X R24, R24, 0x1, R4, P3 ;  /* 0x0000000118187824 */ /* 0x000fe200018e0604 */
[----:B------:R-:W-:Y:S01]  /*70340*/  IADD3 R21, P4, PT, R21, R5, RZ ;  /* 0x0000000515157210 */ /* 0x000fe20007f9e0ff */
[----:B-1----:R-:W-:Y:S02]  /*70350*/  IMAD.MOV.U32 R10, RZ, RZ, R23 ;  /* 0x000000ffff0a7224 */ /* 0x002fe400078e0017 */
[----:B------:R-:W-:Y:S01]  /*70360*/  IMAD.MOV.U32 R11, RZ, RZ, R24 ;  /* 0x000000ffff0b7224 */ /* 0x000fe200078e0018 */
[----:B------:R-:W-:Y:S02]  /*70370*/  IADD3.X R22, PT, PT, R22, R4, RZ, P4, !PT ;  /* 0x0000000416167210 */ /* 0x000fe400027fe4ff */
        /* <DEDUP_REMOVED lines=51> */
[----:B------:R-:W4:Y:S04]  /*706b0*/  LDL.LU R12, [R1+0x22f0] ;  /* 0x0022f000010c7983 */ /* 0x000f280000300800 */
[----:B------:R1:W-:Y:S01]  /*706c0*/  LDGSTS.E [R7+0x9800], desc[UR74][R10.64], P2 ;  /* 0x098000000a077fae */ /* 0x0003e200091a104a */
[-C--:B------:R-:W-:Y:S02]  /*706d0*/  IADD3 R23, P1, PT, R23, R5.reuse, RZ ;  /* 0x0000000517177210 */ /* 0x080fe40007f3e0ff */
[----:B------:R-:W-:-:S03]  /*706e0*/  IADD3 R21, P3, PT, R21, R5, RZ ;  /* 0x0000000515157210 */ /* 0x000fc60007f7e0ff */
        /* <DEDUP_REMOVED lines=64> */
[----:B------:R-:W-:Y:S01]  /*70af0*/  STL [R1+0x22f8], R23 ;  /* 0x0022f81701007387 */ /* 0x000fe20000100800 */
[----:B------:R-:W-:Y:S01]  /*70b00*/  IMAD.X R22, R22, 0x1, R4, P4 ;  /* 0x0000000116167824 */ /* 0x000fe200020e0604 */
[----:B------:R-:W-:Y:S02]  /*70b10*/  ISETP.NE.U32.AND P2, PT, R8, RZ, PT ;  /* 0x000000ff0800720c */ /* 0x000fe40003f45070 */
        /* <DEDUP_REMOVED lines=15> */
[----:B------:R-:W-:-:S03]  /*70c10*/  IMAD.X R18, R18, 0x1, R4, P3 ;  /* 0x0000000112127824 */ /* 0x000fc600018e0604 */
[----:B------:R3:W-:Y:S01]  /*70c20*/  STL [R1+0x2364], R20 ;  /* 0x0023641401007387 */ /* 0x0007e20000100800 */
[----:B-1----:R-:W-:Y:S02]  /*70c30*/  IMAD.MOV.U32 R10, RZ, RZ, R19 ;  /* 0x000000ffff0a7224 */ /* 0x002fe400078e0013 */
[----:B------:R-:W-:Y:S01]  /*70c40*/  IMAD.MOV.U32 R11, RZ, RZ, R20 ;  /* 0x000000ffff0b7224 */ /* 0x000fe200078e0014 */
[----:B------:R-:W-:Y:S04]  /*70c50*/  STL [R1+0x2370], R17 ;  /* 0x0023701101007387 */ /* 0x000fe80000100800 */
[----:B------:R1:W-:Y:S04]  /*70c60*/  STL [R1+0x236c], R18 ;  /* 0x00236c1201007387 */ /* 0x0003e80000100800 */
[----:B------:R1:W-:Y:S04]  /*70c70*/  LDGSTS.E [R7+0xb900], desc[UR74][R10.64], P2 ;  /* 0x0b9000000a077fae */ /* 0x0003e800091a104a */
[----:B---3--:R-:W3:Y:S04]  /*70c80*/  LDL.LU R20, [R1+0x23f4] ;  /* 0x0023f40001147983 */ /* 0x008ee80000300800 */
[----:B------:R-:W3:Y:S01]  /*70c90*/  LDL.LU R19, [R1+0x23f8] ;  /* 0x0023f80001137983 */ /* 0x000ee20000300800 */
[----:B-1----:R-:W-:Y:S01]  /*70ca0*/  IMAD.MOV.U32 R11, RZ, RZ, R18 ;  /* 0x000000ffff0b7224 */ /* 0x002fe200078e0012 */
[----:B------:R-:W-:-:S02]  /*70cb0*/  MOV R10, R17 ;  /* 0x00000011000a7202 */ /* 0x000fc40000000f00 */
        /* <DEDUP_REMOVED lines=38> */
[----:B-1----:R-:W-:-:S02]  /*70f20*/  IMAD.MOV.U32 R10, RZ, RZ, R21 ;  /* 0x000000ffff0a7224 */ /* 0x002fc400078e0015 */
[----:B------:R-:W-:Y:S02]  /*70f30*/  IMAD.MOV.U32 R11, RZ, RZ, R22 ;  /* 0x000000ffff0b7224 */ /* 0x000fe400078e0016 */
[----:B------:R-:W2:Y:S04]  /*70f40*/  LDL.LU R22, [R1+0x24dc] ;  /* 0x0024dc0001167983 */ /* 0x000ea80000300800 */
[----:B------:R1:W-:Y:S04]  /*70f50*/  LDGSTS.E [R7+0xca00], desc[UR74][R10.64], P1 ;  /* 0x0ca000000a077fae */ /* 0x0003e800089a104a */
[----:B------:R-:W2:Y:S01]  /*70f60*/  LDL.LU R21, [R1+0x24e0] ;  /* 0x0024e00001157983 */ /* 0x000ea20000300800 */
[----:B---3--:R-:W-:-:S05]  /*70f70*/  IADD3 R19, P3, PT, R19, R5, RZ ;  /* 0x0000000513137210 */ /* 0x008fca0007f7e0ff */
[----:B------:R-:W-:Y:S01]  /*70f80*/  IMAD.X R20, R20, 0x1, R4, P3 ;  /* 0x0000000114147824 */ /* 0x000fe200018e0604 */
[----:B------:R-:W-:Y:S01]  /*70f90*/  IADD3 R17, P4, PT, R17, R5, RZ ;  /* 0x0000000511117210 */ /* 0x000fe20007f9e0ff */
[----:B-1----:R-:W-:Y:S02]  /*70fa0*/  IMAD.MOV.U32 R10, RZ, RZ, R19 ;  /* 0x000000ffff0a7224 */ /* 0x002fe400078e0013 */
[----:B------:R-:W-:Y:S01]  /*70fb0*/  IMAD.MOV.U32 R11, RZ, RZ, R20 ;  /* 0x000000ffff0b7224 */ /* 0x000fe200078e0014 */
[----:B------:R-:W-:Y:S01]  /*70fc0*/  IADD3.X R18, PT, PT, R18, R4, RZ, P4, !PT ;  /* 0x0000000412127210 */ /* 0x000fe200027fe4ff */
[----:B------:R-:W-:Y:S04]  /*70fd0*/  STL [R1+0x23f8], R19 ;  /* 0x0023f81301007387 */ /* 0x000fe80000100800 */
[----:B------:R1:W-:Y:S04]  /*70fe0*/  STL [R1+0x23f4], R20 ;  /* 0x0023f41401007387 */ /* 0x0003e80000100800 */
[----:B------:R-:W-:Y:S04]  /*70ff0*/  STL [R1+0x2460], R17 ;  /* 0x0024601101007387 */ /* 0x000fe80000100800 */
[----:B------:R3:W-:Y:S04]  /*71000*/  LDGSTS.E [R7+0xcb00], desc[UR74][R10.64], P1 ;  /* 0x0cb000000a077fae */ /* 0x0007e800089a104a */
[----:B------:R3:W-:Y:S04]  /*71010*/  STL [R1+0x245c], R18 ;  /* 0x00245c1201007387 */ /* 0x0007e80000100800 */
        /* <DEDUP_REMOVED lines=11> */
[-C--:B------:R-:W-:Y:S02]  /*710d0*/  IADD3 R14, P1, PT, R14, R5.reuse, RZ ;  /* 0x000000050e0e7210 */ /* 0x080fe40007f3e0ff */
[----:B----4-:R-:W-:-:S03]  /*710e0*/  IADD3 R12, P3, PT, R12, R5, RZ ;  /* 0x000000050c0c7210 */ /* 0x010fc60007f7e0ff */
[--C-:B------:R-:W-:Y:S01]  /*710f0*/  IMAD.X R15, R15, 0x1, R4.reuse, P1 ;  /* 0x000000010f0f7824 */ /* 0x100fe200008e0604 */
[----:B------:R-:W-:Y:S01]  /*71100*/  STL [R1+0x2468], R14 ;  /* 0x0024680e01007387 */ /* 0x000fe20000100800 */
[----:B--2---:R-:W-:-:S03]  /*71110*/  IMAD.X R13, R13, 0x1, R4, P3 ;  /* 0x000000010d0d7824 */ /* 0x004fc600018e0604 */
[----:B------:R2:W-:Y:S04]  /*71120*/  STL [R1+0x2464], R15 ;  /* 0x0024640f01007387 */ /* 0x0005e80000100800 */
[----:B------:R-:W-:Y:S01]  /*71130*/  STL [R1+0x2470], R12 ;  /* 0x0024700c01007387 */ /* 0x000fe20000100800 */
[----:B-1----:R-:W-:Y:S02]  /*71140*/  IMAD.MOV.U32 R10, RZ, RZ, R14 ;  /* 0x000000ffff0a7224 */ /* 0x002fe400078e000e */
[----:B------:R-:W-:Y:S01]  /*71150*/  IMAD.MOV.U32 R11, RZ, RZ, R15 ;  /* 0x000000ffff0b7224 */ /* 0x000fe200078e000f */
[----:B------:R1:W-:Y:S04]  /*71160*/  STL [R1+0x246c], R13 ;  /* 0x00246c0d01007387 */ /* 0x0003e80000100800 */
[----:B------:R4:W-:Y:S04]  /*71170*/  LDGSTS.E [R7+0xd900], desc[UR74][R10.64], P2 ;  /* 0x0d9000000a077fae */ /* 0x0009e800091a104a */
[----:B--2---:R-:W2:Y:S04]  /*71180*/  LDL.LU R15, [R1+0x24f4] ;  /* 0x0024f400010f7983 */ /* 0x004ea80000300800 */
[----:B------:R-:W2:Y:S01]  /*71190*/  LDL.LU R14, [R1+0x24f8] ;  /* 0x0024f800010e7983 */ /* 0x000ea20000300800 */
[----:B------:R-:W-:Y:S01]  /*711a0*/  ISETP.GT.AND P1, PT, R9, 0x3a, PT ;  /* 0x0000003a0900780c */ /* 0x000fe20003f24270 */
[----:B----4-:R-:W-:-:S02]  /*711b0*/  IMAD.MOV.U32 R11, RZ, RZ, R13 ;  /* 0x000000ffff0b7224 */ /* 0x010fc400078e000d */
[----:B------:R-:W-:Y:S01]  /*711c0*/  IMAD.MOV.U32 R10, RZ, RZ, R12 ;  /* 0x000000ffff0a7224 */ /* 0x000fe200078e000c */
[----:B-1----:R-:W4:Y:S04]  /*711d0*/  LDL.LU R13, [R1+0x255c] ;  /* 0x00255c00010d7983 */ /* 0x002f280000300800 */
[----:B------:R-:W4:Y:S01]  /*711e0*/  LDL.LU R12, [R1+0x2560] ;  /* 0x00256000010c7983 */ /* 0x000f220000300800 */
[----:B------:R-:W-:Y:S02]  /*711f0*/  IADD3 R23, P3, PT, R23, R5, RZ ;  /* 0x0000000517177210 */ /* 0x000fe40007f7e0ff */
[----:B------:R-:W-:Y:S01]  /*71200*/  SEL R8, RZ, 0x4, !P1 ;  /* 0x00000004ff087807 */ /* 0x000fe20004800000 */
[----:B------:R1:W-:Y:S02]  /*71210*/  LDGSTS.E [R7+0xda00], desc[UR74][R10.64], P2 ;  /* 0x0da000000a077fae */ /* 0x0003e400091a104a */
[----:B------:R-:W-:Y:S01]  /*71220*/  IMAD.X R24, R24, 0x1, R4, P3 ;  /* 0x0000000118187824 */ /* 0x000fe200018e0604 */
[----:B------:R-:W-:-:S02]  /*71230*/  SEL R8, R8, RZ, !P0 ;  /* 0x000000ff08087207 */ /* 0x000fc40004000000 */
[----:B------:R-:W-:Y:S01]  /*71240*/  IADD3 R21, P4, PT, R21, R5, RZ ;  /* 0x0000000515157210 */ /* 0x000fe20007f9e0ff */
[----:B-1----:R-:W-:Y:S02]  /*71250*/  IMAD.MOV.U32 R10, RZ, RZ, R23 ;  /* 0x000000ffff0a7224 */ /* 0x002fe400078e0017 */
[----:B------:R-:W-:Y:S01]  /*71260*/  IMAD.MOV.U32 R11, RZ, RZ, R24 ;  /* 0x000000ffff0b7224 */ /* 0x000fe200078e0018 */
[----:B------:R-:W-:Y:S01]  /*71270*/  ISETP.NE.U32.AND P1, PT, R8, RZ, PT ;  /* 0x000000ff0800720c */ /* 0x000fe20003f25070 */
[----:B------:R-:W-:Y:S01]  /*71280*/  IMAD.X R22, R22, 0x1, R4, P4 ;  /* 0x0000000116167824 */ /* 0x000fe200020e0604 */
[----:B------:R-:W-:Y:S04]  /*71290*/  STL [R1+0x2478], R23 ;  /* 0x0024781701007387 */ /* 0x000fe80000100800 */
[----:B------:R1:W-:Y:S04]  /*712a0*/  LDGSTS.E [R7+0xdb00], desc[UR74][R10.64], P2 ;  /* 0x0db000000a077fae */ /* 0x0003e800091a104a */
[----:B------:R1:W-:Y:S04]  /*712b0*/  STL [R1+0x2474], R24 ;  /* 0x0024741801007387 */ /* 0x0003e80000100800 */
[----:B------:R-:W-:Y:S04]  /*712c0*/  STL [R1+0x24e0], R21 ;  /* 0x0024e01501007387 */ /* 0x000fe80000100800 */
[----:B------:R1:W-:Y:S04]  /*712d0*/  STL [R1+0x24dc], R22 ;  /* 0x0024dc1601007387 */ /* 0x0003e80000100800 */
[----:B-1----:R-:W4:Y:S01]  /*712e0*/  LDL.LU R24, [R1+0x2564] ;  /* 0x0025640001187983 */ /* 0x002f220000300800 */
[----:B------:R-:W-:Y:S01]  /*712f0*/  MOV R10, R21 ;  /* 0x00000015000a7202 */ /* 0x000fe20000000f00 */
[----:B------:R-:W-:-:S02]  /*71300*/  IMAD.MOV.U32 R11, RZ, RZ, R22 ;  /* 0x000000ffff0b7224 */ /* 0x000fc400078e0016 */
[----:B------:R-:W4:Y:S04]  /*71310*/  LDL.LU R23, [R1+0x2568] ;  /* 0x0025680001177983 */ /* 0x000f280000300800 */
[----:B------:R-:W4:Y:S04]  /*71320*/  LDL.LU R22, [R1+0x256c] ;  /* 0x00256c0001167983 */ /* 0x000f280000300800 */
[----:B------:R-:W4:Y:S04]  /*71330*/  LDL.LU R21, [R1+0x2570] ;  /* 0x0025700001157983 */ /* 0x000f280000300800 */
[----:B------:R1:W-:Y:S01]  /*71340*/  LDGSTS.E [R7+0xe800], desc[UR74][R10.64], P1 ;  /* 0x0e8000000a077fae */ /* 0x0003e200089a104a */
[----:B------:R-:W-:-:S02]  /*71350*/  IADD3 R19, P2, PT, R19, R5, RZ ;  /* 0x0000000513137210 */ /* 0x000fc40007f5e0ff */
[----:B---3--:R-:W-:-:S03]  /*71360*/  IADD3 R17, P3, PT, R17, R5, RZ ;  /* 0x0000000511117210 */ /* 0x008fc60007f7e0ff */
[--C-:B------:R-:W-:Y:S01]  /*71370*/  IMAD.X R20, R20, 0x1, R4.reuse, P2 ;  /* 0x0000000114147824 */ /* 0x100fe200010e0604 */
[----:B------:R-:W-:Y:S01]  /*71380*/  STL [R1+0x24e8], R19 ;  /* 0x0024e81301007387 */ /* 0x000fe20000100800 */
[----:B------:R-:W-:-:S03]  /*71390*/  IMAD.X R18, R18, 0x1, R4, P3 ;  /* 0x0000000112127824 */ /* 0x000fc600018e0604 */
[----:B------:R3:W-:Y:S04]  /*713a0*/  STL [R1+0x24e4], R20 ;  /* 0x0024e41401007387 */ /* 0x0007e80000100800 */
[----:B------:R3:W-:Y:S01]  /*713b0*/  STL [R1+0x24f0], R17 ;  /* 0x0024f01101007387 */ /* 0x0007e20000100800 */
[----:B-1----:R-:W-:Y:S02]  /*713c0*/  IMAD.MOV.U32 R11, RZ, RZ, R20 ;  /* 0x000000ffff0b7224 */ /* 0x002fe400078e0014 */
[----:B------:R-:W-:Y:S01]  /*713d0*/  IMAD.MOV.U32 R10, RZ, RZ, R19 ;  /* 0x000000ffff0a7224 */ /* 0x000fe200078e0013 */
[----:B------:R1:W-:Y:S04]  /*713e0*/  STL [R1+0x24ec], R18 ;  /* 0x0024ec1201007387 */ /* 0x0003e80000100800 */
[----:B------:R1:W-:Y:S04]  /*713f0*/  LDGSTS.E [R7+0xe900], desc[UR74][R10.64], P1 ;  /* 0x0e9000000a077fae */ /* 0x0003e800089a104a */
[----:B---3--:R-:W3:Y:S04]  /*71400*/  LDL.LU R20, [R1+0x2574] ;  /* 0x0025740001147983 */ /* 0x008ee80000300800 */
[----:B------:R-:W3:Y:S01]  /*71410*/  LDL.LU R19, [R1+0x2578] ;  /* 0x0025780001137983 */ /* 0x000ee20000300800 */
[----:B------:R-:W-:Y:S01]  /*71420*/  ISETP.GT.AND P2, PT, R9, 0x3e, PT ;  /* 0x0000003e0900780c */ /* 0x000fe20003f44270 */
[----:B-1----:R-:W-:-:S02]  /*71430*/  IMAD.MOV.U32 R10, RZ, RZ, R17 ;  /* 0x000000ffff0a7224 */ /* 0x002fc400078e0011 */
[----:B------:R-:W3:Y:S01]  /*71440*/  LDL.LU R17, [R1+0x281c] ;  /* 0x00281c0001117983 */ /* 0x000ee20000300800 */
[----:B------:R-:W-:Y:S01]  /*71450*/  IMAD.MOV.U32 R11, RZ, RZ, R18 ;  /* 0x000000ffff0b7224 */ /* 0x000fe200078e0012 */
[----:B------:R-:W-:-:S04]  /*71460*/  SEL R8, RZ, 0x4, !P2 ;  /* 0x00000004ff087807 */ /* 0x000fc80005000000 */
[----:B------:R1:W-:Y:S01]  /*71470*/  LDGSTS.E [R7+0xea00], desc[UR74][R10.64], P1 ;  /* 0x0ea000000a077fae */ /* 0x0003e200089a104a */
[----:B------:R-:W-:-:S04]  /*71480*/  SEL R8, R8, RZ, !P0 ;  /* 0x000000ff08087207 */ /* 0x000fc80004000000 */
[----:B------:R-:W-:Y:S02]  /*71490*/  ISETP.NE.U32.AND P2, PT, R8, RZ, PT ;  /* 0x000000ff0800720c */ /* 0x000fe40003f45070 */
[----:B--2---:R-:W-:-:S05]  /*714a0*/  IADD3 R14, P3, PT, R14, R5, RZ ;  /* 0x000000050e0e7210 */ /* 0x004fca0007f7e0ff */
[----:B------:R-:W-:Y:S01]  /*714b0*/  IMAD.X R15, R15, 0x1, R4, P3 ;  /* 0x000000010f0f7824 */ /* 0x000fe200018e0604 */
[----:B------:R-:W-:Y:S01]  /*714c0*/  STL [R1+0x24f8], R14 ;  /* 0x0024f80e01007387 */ /* 0x000fe20000100800 */
[----:B----4-:R-:W-:-:S03]  /*714d0*/  IADD3 R12, P4, PT, R12, R5, RZ ;  /* 0x000000050c0c7210 */ /* 0x010fc60007f9e0ff */
[----:B------:R2:W-:Y:S04]  /*714e0*/  STL [R1+0x24f4], R15 ;  /* 0x0024f40f01007387 */ /* 0x0005e80000100800 */
[----:B------:R-:W-:Y:S04]  /*714f0*/  STL [R1+0x2560], R12 ;  /* 0x0025600c01007387 */ /* 0x000fe80000100800 */
[----:B------:R-:W4:Y:S01]  /*71500*/  LDL.LU R18, [R1+0x27b4] ;  /* 0x0027b40001127983 */ /* 0x000f220000300800 */
[----:B------:R-:W-:Y:S02]  /*71510*/  IMAD.X R13, R13, 0x1, R4, P4 ;  /* 0x000000010d0d7824 */ /* 0x000fe400020e0604 */
[----:B-1----:R-:W-:-:S02]  /*71520*/  IMAD.MOV.U32 R10, RZ, RZ, R14 ;  /* 0x000000ffff0a7224 */ /* 0x002fc400078e000e */
[----:B------:R-:W-:Y:S01]  /*71530*/  IMAD.MOV.U32 R11, RZ, RZ, R15 ;  /* 0x000000ffff0b7224 */ /* 0x000fe200078e000f */
[----:B------:R1:W-:Y:S04]  /*71540*/  STL [R1+0x255c], R13 ;  /* 0x00255c0d01007387 */ /* 0x0003e80000100800 */
[----:B--2---:R-:W2:Y:S04]  /*71550*/  LDL.LU R15, [R1+0x27ac] ;  /* 0x0027ac00010f7983 */ /* 0x004ea80000300800 */
[----:B------:R-:W2:Y:S04]  /*71560*/  LDL.LU R14, [R1+0x27b8] ;  /* 0x0027b800010e7983 */ /* 0x000ea80000300800 */
[----:B------:R1:W-:Y:S02]  /*71570*/  LDGSTS.E [R7+0xeb00], desc[UR74][R10.64], P1 ;  /* 0x0eb000000a077fae */ /* 0x0003e400089a104a */
[----:B-1----:R-:W-:-:S02]  /*71580*/  IMAD.MOV.U32 R11, RZ, RZ, R13 ;  /* 0x000000ffff0b7224 */ /* 0x002fc400078e000d */
[----:B------:R-:W-:Y:S01]  /*71590*/  IMAD.MOV.U32 R10, RZ, RZ, R12 ;  /* 0x000000ffff0a7224 */ /* 0x000fe200078e000c */
[----:B------:R-:W2:Y:S04]  /*715a0*/  LDL.LU R13, [R1+0x27a4] ;  /* 0x0027a400010d7983 */ /* 0x000ea80000300800 */
[----:B------:R-:W2:Y:S04]  /*715b0*/  LDL.LU R12, [R1+0x27b0] ;  /* 0x0027b000010c7983 */ /* 0x000ea80000300800 */
[----:B------:R1:W-:Y:S01]  /*715c0*/  LDGSTS.E [R7+0xf800], desc[UR74][R10.64], P2 ;  /* 0x0f8000000a077fae */ /* 0x0003e200091a104a */
[----:B------:R-:W-:-:S02]  /*715d0*/  IADD3 R23, P1, PT, R23, R5, RZ ;  /* 0x0000000517177210 */ /* 0x000fc40007f3e0ff */
[----:B------:R-:W-:-:S03]  /*715e0*/  IADD3 R21, P3, PT, R21, R5, RZ ;  /* 0x0000000515157210 */ /* 0x000fc60007f7e0ff */
[----:B------:R-:W-:Y:S01]  /*715f0*/  IMAD.X R24, R24, 0x1, R4, P1 ;  /* 0x0000000118187824 */ /* 0x000fe200008e0604 */
[----:B------:R-:W-:Y:S01]  /*71600*/  IADD3.X R22, PT, PT, R22, R4, RZ, P3, !PT ;  /* 0x0000000416167210 */ /* 0x000fe20001ffe4ff */
[----:B-1----:R-:W-:Y:S01]  /*71610*/  IMAD.MOV.U32 R10, RZ, RZ, R23 ;  /* 0x000000ffff0a7224 */ /* 0x002fe200078e0017 */
[----:B------:R1:W-:Y:S01]  /*71620*/  STL [R1+0x2568], R23 ;  /* 0x0025681701007387 */ /* 0x0003e20000100800 */
[----:B------:R-:W-:-:S03]  /*71630*/  IMAD.MOV.U32 R11, RZ, RZ, R24 ;  /* 0x000000ffff0b7224 */ /* 0x000fc600078e0018 */
[----:B------:R-:W-:Y:S04]  /*71640*/  STL [R1+0x2564], R24 ;  /* 0x0025641801007387 */ /* 0x000fe80000100800 */
[----:B------:R1:W-:Y:S04]  /*71650*/  STL [R1+0x2570], R21 ;  /* 0x0025701501007387 */ /* 0x0003e80000100800 */
[----:B------:R3:W-:Y:S04]  /*71660*/  STL [R1+0x256c], R22 ;  /* 0x00256c1601007387 */ /* 0x0007e80000100800 */
[----:B------:R1:W-:Y:S04]  /*71670*/  LDGSTS.E [R7+0xf900], desc[UR74][R10.64], P2 ;  /* 0x0f9000000a077fae */ /* 0x0003e800091a104a */
[----:B-1----:R-:W2:Y:S01]  /*71680*/  LDL.LU R23, [R1+0x27a8] ;  /* 0x0027a80001177983 */ /* 0x002ea20000300800 */
[----:B------:R-:W-:-:S03]  /*71690*/  IMAD.MOV.U32 R10, RZ, RZ, R21 ;  /* 0x000000ffff0a7224 */ /* 0x000fc600078e0015 */
[----:B------:R-:W2:Y:S01]  /*716a0*/  LDL.LU R21, [R1+0x1e80] ;  /* 0x001e800001157983 */ /* 0x000ea20000300800 */
[----:B------:R-:W-:-:S05]  /*716b0*/  IMAD.MOV.U32 R11, RZ, RZ, R22 ;  /* 0x000000ffff0b7224 */ /* 0x000fca00078e0016 */
[----:B------:R1:W-:Y:S01]  /*716c0*/  LDGSTS.E [R7+0xfa00], desc[UR74][R10.64], P2 ;  /* 0x0fa000000a077fae */ /* 0x0003e200091a104a */
[----:B---3--:R-:W-:-:S05]  /*716d0*/  IADD3 R19, P3, PT, R19, R5, RZ ;  /* 0x0000000513137210 */ /* 0x008fca0007f7e0ff */
[----:B------:R-:W-:Y:S01]  /*716e0*/  IMAD.X R20, R20, 0x1, R4, P3 ;  /* 0x0000000114147824 */ /* 0x000fe200018e0604 */
[----:B------:R-:W-:Y:S04]  /*716f0*/  STL [R1+0x2578], R19 ;  /* 0x0025781301007387 */ /* 0x000fe80000100800 */
[----:B------:R3:W-:Y:S04]  /*71700*/  STL [R1+0x2574], R20 ;  /* 0x0025741401007387 */ /* 0x0007e80000100800 */
[----:B------:R-:W2:Y:S04]  /*71710*/  LDL.LU R24, [R1+0x1e18] ;  /* 0x001e180001187983 */ /* 0x000ea80000300800 */
[----:B------:R-:W2:Y:S01]  /*71720*/  LDL.LU R22, [R1+0x1e7c] ;  /* 0x001e7c0001167983 */ /* 0x000ea20000300800 */
[----:B-1----:R-:W-:-:S02]  /*71730*/  IMAD.MOV.U32 R10, RZ, RZ, R19 ;  /* 0x000000ffff0a7224 */ /* 0x002fc400078e0013 */
[----:B------:R-:W-:Y:S01]  /*71740*/  IMAD.MOV.U32 R11, RZ, RZ, R20 ;  /* 0x000000ffff0b7224 */ /* 0x000fe200078e0014 */
[----:B------:R-:W-:-:S04]  /*71750*/  ISETP.GT.AND P1, PT, R9, 0x3, PT ;  /* 0x000000030900780c */ /* 0x000fc80003f24270 */
[----:B------:R1:W-:Y:S01]  /*71760*/  LDGSTS.E [R7+0xfb00], desc[UR74][R10.64], P2 ;  /* 0x0fb000000a077fae */ /* 0x0003e200091a104a */
[----:B------:R-:W-:Y:S02]  /*71770*/  IADD3 R17, P2, PT, R17, R5, RZ ;  /* 0x0000000511117210 */ /* 0x000fe40007f5e0ff */
[----:B------:R-:W-:-:S04]  /*71780*/  SEL R8, RZ, 0x4, !P1 ;  /* 0x00000004ff087807 */ /* 0x000fc80004800000 */
[----:B------:R-:W-:Y:S01]  /*71790*/  SEL R8, R8, RZ, !P0 ;  /* 0x000000ff08087207 */ /* 0x000fe20004000000 */
[----:B------:R-:W-:Y:S03]  /*717a0*/  STL [R1+0x281c], R17 ;  /* 0x00281c1101007387 */ /* 0x000fe60000100800 */
[----:B------:R-:W-:Y:S02]  /*717b0*/  ISETP.NE.U32.AND P1, PT, R8, RZ, PT ;  /* 0x000000ff0800720c */ /* 0x000fe40003f25070 */
[----:B------:R-:W-:Y:S01]  /*717c0*/  LOP3.LUT R8, R57, 0x60, RZ, 0x3c, !PT ;  /* 0x0000006039087812 */ /* 0x000fe200078e3cff */
[----:B-1----:R-:W-:-:S04]  /*717d0*/  IMAD.MOV.U32 R10, RZ, RZ, R17 ;  /* 0x000000ffff0a7224 */ /* 0x002fc800078e0011 */
[----:B------:R-:W-:Y:S02]  /*717e0*/  VIADD R8, R8, UR6 ;  /* 0x0000000608087c36 */ /* 0x000fe40008000000 */
[----:B----4-:R-:W-:-:S05]  /*717f0*/  IMAD.X R18, R18, 0x1, R4, P2 ;  /* 0x0000000112127824 */ /* 0x010fca00010e0604 */
[----:B------:R1:W-:Y:S04]  /*71800*/  STL [R1+0x27b4], R18 ;  /* 0x0027b41201007387 */ /* 0x0003e80000100800 */
[----:B---3--:R-:W3:Y:S04]  /*71810*/  LDL.LU R20, [R1+0x1e84] ;  /* 0x001e840001147983 */ /* 0x008ee80000300800 */
[----:B------:R-:W4:Y:S01]  /*71820*/  LDL.LU R19, [R1+0x1e88] ;  /* 0x001e880001137983 */ /* 0x000f220000300800 */
[----:B------:R-:W-:Y:S01]  /*71830*/  IMAD.MOV.U32 R11, RZ, RZ, R18 ;  /* 0x000000ffff0b7224 */ /* 0x000fe200078e0012 */
[----:B--2---:R-:W-:-:S04]  /*71840*/  IADD3 R14, P2, PT, R14, R5, RZ ;  /* 0x000000050e0e7210 */ /* 0x004fc80007f5e0ff */
[----:B------:R2:W-:Y:S04]  /*71850*/  LDGSTS.E [R8+0xc00], desc[UR74][R10.64], P1 ;  /* 0x00c000000a087fae */ /* 0x0005e800089a104a */
[----:B-1----:R-:W3:Y:S04]  /*71860*/  LDL.LU R18, [R1+0x1e8c] ;  /* 0x001e8c0001127983 */ /* 0x002ee80000300800 */
[----:B------:R-:W3:Y:S01]  /*71870*/  LDL.LU R17, [R1+0x1e90] ;  /* 0x001e900001117983 */ /* 0x000ee20000300800 */
[----:B------:R-:W-:-:S03]  /*71880*/  IMAD.X R15, R15, 0x1, R4, P2 ;  /* 0x000000010f0f7824 */ /* 0x000fc600010e0604 */
[----:B------:R-:W-:Y:S01]  /*71890*/  STL [R1+0x27b8], R14 ;  /* 0x0027b80e01007387 */ /* 0x000fe20000100800 */
[----:B------:R-:W-:Y:S01]  /*718a0*/  IADD3 R12, P3, PT, R12, R5, RZ ;  /* 0x000000050c0c7210 */ /* 0x000fe20007f7e0ff */
[----:B--2---:R-:W-:Y:S01]  /*718b0*/  IMAD.MOV.U32 R10, RZ, RZ, R14 ;  /* 0x000000ffff0a7224 */ /* 0x004fe200078e000e */
[----:B------:R-:W-:-:S03]  /*718c0*/  MOV R11, R15 ;  /* 0x0000000f000b7202 */ /* 0x000fc60000000f00 */
[----:B------:R-:W-:Y:S01]  /*718d0*/  IMAD.X R13, R13, 0x1, R4, P3 ;  /* 0x000000010d0d7824 */ /* 0x000fe200018e0604 */
[----:B------:R1:W-:Y:S04]  /*718e0*/  STL [R1+0x27ac], R15 ;  /* 0x0027ac0f01007387 */ /* 0x0003e80000100800 */
[----:B------:R-:W-:Y:S04]  /*718f0*/  STL [R1+0x27b0], R12 ;  /* 0x0027b00c01007387 */ /* 0x000fe80000100800 */
[----:B------:R2:W-:Y:S04]  /*71900*/  LDGSTS.E [R8+0xd00], desc[UR74][R10.64], P1 ;  /* 0x00d000000a087fae */ /* 0x0005e800089a104a */
[----:B------:R2:W-:Y:S01]  /*71910*/  STL [R1+0x27a4], R13 ;  /* 0x0027a40d01007387 */ /* 0x0005e20000100800 */
[----:B------:R-:W-:-:S03]  /*71920*/  ISETP.GT.AND P2, PT, R9, 0x7, PT ;  /* 0x000000070900780c */ /* 0x000fc60003f44270 */
[----:B-1----:R-:W3:Y:S04]  /*71930*/  LDL.LU R15, [R1+0x1e94] ;  /* 0x001e9400010f7983 */ /* 0x002ee80000300800 */
[----:B------:R-:W3:Y:S01]  /*71940*/  LDL.LU R14, [R1+0x1e98] ;  /* 0x001e9800010e7983 */ /* 0x000ee20000300800 */
[----:B--2---:R-:W-:Y:S02]  /*71950*/  IMAD.MOV.U32 R10, RZ, RZ, R12 ;  /* 0x000000ffff0a7224 */ /* 0x004fe400078e000c */
[----:B------:R-:W-:Y:S02]  /*71960*/  IMAD.MOV.U32 R11, RZ, RZ, R13 ;  /* 0x000000ffff0b7224 */ /* 0x000fe400078e000d */
[----:B------:R-:W2:Y:S04]  /*71970*/  LDL.LU R13, [R1+0x1efc] ;  /* 0x001efc00010d7983 */ /* 0x000ea80000300800 */
[----:B------:R-:W2:Y:S04]  /*71980*/  LDL.LU R12, [R1+0x1f00] ;  /* 0x001f0000010c7983 */ /* 0x000ea80000300800 */
[----:B------:R1:W-:Y:S01]  /*71990*/  LDGSTS.E [R8+0xe00], desc[UR74][R10.64], P1 ;  /* 0x00e000000a087fae */ /* 0x0003e200089a104a */
[----:B------:R-:W-:-:S02]  /*719a0*/  IADD3 R23, P3, PT, R23, R5, RZ ;  /* 0x0000000517177210 */ /* 0x000fc40007f7e0ff */
[----:B-1----:R-:W-:Y:S02]  /*719b0*/  SEL R10, RZ, 0x4, !P2 ;  /* 0x00000004ff0a7807 */ /* 0x002fe40005000000 */
[----:B------:R-:W-:Y:S02]  /*719c0*/  IADD3 R21, P4, PT, R21, R5, RZ ;  /* 0x0000000515157210 */ /* 0x000fe40007f9e0ff */
[----:B------:R-:W-:Y:S01]  /*719d0*/  SEL R10, R10, RZ, !P0 ;  /* 0x000000ff0a0a7207 */ /* 0x000fe20004000000 */
[----:B------:R-:W-:Y:S03]  /*719e0*/  STL [R1+0x27a8], R23 ;  /* 0x0027a81701007387 */ /* 0x000fe60000100800 */
[----:B------:R-:W-:Y:S01]  /*719f0*/  ISETP.NE.U32.AND P2, PT, R10, RZ, PT ;  /* 0x000000ff0a00720c */ /* 0x000fe20003f45070 */
[----:B------:R-:W-:Y:S02]  /*71a00*/  IMAD.MOV.U32 R10, RZ, RZ, R23 ;  /* 0x000000ffff0a7224 */ /* 0x000fe400078e0017 */
[----:B------:R-:W-:-:S02]  /*71a10*/  IMAD.X R24, R24, 0x1, R4, P3 ;  /* 0x0000000118187824 */ /* 0x000fc400018e0604 */
        /* <DEDUP_REMOVED lines=14> */
[----:B---3--:R-:W-:Y:S01]  /*71b00*/  IMAD.X R20, R20, 0x1, R4, P1 ;  /* 0x0000000114147824 */ /* 0x008fe200008e0604 */
[----:B------:R-:W-:Y:S01]  /*71b10*/  IADD3 R17, P3, PT, R17, R5, RZ ;  /* 0x0000000511117210 */ /* 0x000fe20007f7e0ff */
[----:B-1----:R-:W-:Y:S02]  /*71b20*/  IMAD.MOV.U32 R10, RZ, RZ, R19 ;  /* 0x000000ffff0a7224 */ /* 0x002fe400078e0013 */
[----:B------:R-:W-:Y:S01]  /*71b30*/  IMAD.MOV.U32 R11, RZ, RZ, R20 ;  /* 0x000000ffff0b7224 */ /* 0x000fe200078e0014 */
[----:B------:R-:W-:Y:S01]  /*71b40*/  STL [R1+0x1e88], R19 ;  /* 0x001e881301007387 */ /* 0x000fe20000100800 */
[----:B------:R-:W-:-:S03]  /*71b50*/  IMAD.X R18, R18, 0x1, R4, P3 ;  /* 0x0000000112127824 */ /* 0x000fc600018e0604 */
[----:B------:R1:W-:Y:S04]  /*71b60*/  STL [R1+0x1e84], R20 ;  /* 0x001e841401007387 */ /* 0x0003e80000100800 */
[----:B------:R-:W-:Y:S04]  /*71b70*/  STL [R1+0x1e90], R17 ;  /* 0x001e901101007387 */ /* 0x000fe80000100800 */
[----:B------:R3:W-:Y:S04]  /*71b80*/  STL [R1+0x1e8c], R18 ;  /* 0x001e8c1201007387 */ /* 0x0007e80000100800 */
[----:B------:R4:W-:Y:S01]  /*71b90*/  LDGSTS.E [R8+0x1d00], desc[UR74][R10.64], P2 ;  /* 0x01d000000a087fae */ /* 0x0009e200091a104a */
[----:B------:R-:W-:-:S03]  /*71ba0*/  ISETP.GT.AND P1, PT, R9, 0xb, PT ;  /* 0x0000000b0900780c */ /* 0x000fc60003f24270 */
[----:B-1----:R-:W2:Y:S04]  /*71bb0*/  LDL.LU R20, [R1+0x1f14] ;  /* 0x001f140001147983 */ /* 0x002ea80000300800 */
[----:B------:R-:W2:Y:S01]  /*71bc0*/  LDL.LU R19, [R1+0x1f18] ;  /* 0x001f180001137983 */ /* 0x000ea20000300800 */
[----:B----4-:R-:W-:Y:S02]  /*71bd0*/  IMAD.MOV.U32 R10, RZ, RZ, R17 ;  /* 0x000000ffff0a7224 */ /* 0x010fe400078e0011 */
[----:B------:R-:W-:Y:S02]  /*71be0*/  IMAD.MOV.U32 R11, RZ, RZ, R18 ;  /* 0x000000ffff0b7224 */ /* 0x000fe400078e0012 */
[----:B---3--:R-:W3:Y:S04]  /*71bf0*/  LDL.LU R18, [R1+0x1f7c] ;  /* 0x001f7c0001127983 */ /* 0x008ee80000300800 */
[----:B------:R-:W4:Y:S04]  /*71c00*/  LDL.LU R17, [R1+0x1f80] ;  /* 0x001f800001117983 */ /* 0x000f280000300800 */
[----:B------:R1:W-:Y:S01]  /*71c10*/  LDGSTS.E [R8+0x1e00], desc[UR74][R10.64], P2 ;  /* 0x01e000000a087fae */ /* 0x0003e200091a104a */
[----:B------:R-:W-:-:S02]  /*71c20*/  IADD3 R14, P3, PT, R14, R5, RZ ;  /* 0x000000050e0e7210 */ /* 0x000fc40007f7e0ff */
[----:B--2---:R-:W-:Y:S02]  /*71c30*/  IADD3 R12, P4, PT, R12, R5, RZ ;  /* 0x000000050c0c7210 */ /* 0x004fe40007f9e0ff */
[----:B------:R-:W-:Y:S02]  /*71c40*/  IADD3.X R15, PT, PT, R15, R4, RZ, P3, !PT ;  /* 0x000000040f0f7210 */ /* 0x000fe40001ffe4ff */
[----:B-1----:R-:W-:Y:S01]  /*71c50*/  SEL R10, RZ, 0x4, !P1 ;  /* 0x00000004ff0a7807 */ /* 0x002fe20004800000 */
[----:B------:R-:W-:-:S03]  /*71c60*/  IMAD.X R13, R13, 0x1, R4, P4 ;  /* 0x000000010d0d7824 */ /* 0x000fc600020e0604 */
        /* <DEDUP_REMOVED lines=14> */
[----:B------:R-:W2:Y:S04]  /*71d50*/  LDL.LU R12, [R1+0x1f90] ;  /* 0x001f9000010c7983 */ /* 0x000ea80000300800 */
[----:B------:R1:W-:Y:S01]  /*71d60*/  LDGSTS.E [R8+0x2c00], desc[UR74][R10.64], P1 ;  /* 0x02c000000a087fae */ /* 0x0003e200089a104a */
[----:B------:R-:W-:-:S05]  /*71d70*/  IADD3 R23, P2, PT, R23, R5, RZ ;  /* 0x0000000517177210 */ /* 0x000fca0007f5e0ff */
[----:B------:R-:W-:Y:S01]  /*71d80*/  IMAD.X R24, R24, 0x1, R4, P2 ;  /* 0x0000000118187824 */ /* 0x000fe200010e0604 */
        /* <DEDUP_REMOVED lines=24> */
[----:B------:R1:W-:Y:S01]  /*71f10*/  STL [R1+0x1f14], R20 ;  /* 0x001f141401007387 */ /* 0x0003e20000100800 */
[----:B---3--:R-:W-:Y:S02]  /*71f20*/  IMAD.X R18, R18, 0x1, R4, P4 ;  /* 0x0000000112127824 */ /* 0x008fe400020e0604 */
[----:B------:R-:W-:Y:S01]  /*71f30*/  IMAD.MOV.U32 R10, RZ, RZ, R19 ;  /* 0x000000ffff0a7224 */ /* 0x000fe200078e0013 */
[----:B------:R-:W-:Y:S01]  /*71f40*/  STL [R1+0x1f80], R17 ;  /* 0x001f801101007387 */ /* 0x000fe20000100800 */
[----:B------:R-:W-:-:S03]  /*71f50*/  MOV R11, R20 ;  /* 0x00000014000b7202 */ /* 0x000fc60000000f00 */
[----:B------:R3:W-:Y:S04]  /*71f60*/  STL [R1+0x1f7c], R18 ;  /* 0x001f7c1201007387 */ /* 0x0007e80000100800 */
[----:B------:R4:W-:Y:S04]  /*71f70*/  LDGSTS.E [R8+0x2f00], desc[UR74][R10.64], P1 ;  /* 0x02f000000a087fae */ /* 0x0009e800089a104a */
[----:B-1----:R-:W2:Y:S04]  /*71f80*/  LDL.LU R20, [R1+0x2004] ;  /* 0x0020040001147983 */ /* 0x002ea80000300800 */
[----:B------:R-:W2:Y:S01]  /*71f90*/  LDL.LU R19, [R1+0x2008] ;  /* 0x0020080001137983 */ /* 0x000ea20000300800 */
[----:B----4-:R-:W-:-:S02]  /*71fa0*/  IMAD.MOV.U32 R11, RZ, RZ, R18 ;  /* 0x000000ffff0b7224 */ /* 0x010fc400078e0012 */
[----:B------:R-:W-:Y:S01]  /*71fb0*/  IMAD.MOV.U32 R10, RZ, RZ, R17 ;  /* 0x000000ffff0a7224 */ /* 0x000fe200078e0011 */
[----:B---3--:R-:W3:Y:S04]  /*71fc0*/  LDL.LU R18, [R1+0x200c] ;  /* 0x00200c0001127983 */ /* 0x008ee80000300800 */
[----:B------:R-:W4:Y:S04]  /*71fd0*/  LDL.LU R17, [R1+0x2010] ;  /* 0x0020100001117983 */ /* 0x000f280000300800 */
[----:B------:R1:W-:Y:S01]  /*71fe0*/  LDGSTS.E [R8+0x3c00], desc[UR74][R10.64], P2 ;  /* 0x03c000000a087fae */ /* 0x0003e200091a104a */
[----:B------:R-:W-:-:S05]  /*71ff0*/  IADD3 R14, P1, PT, R14, R5, RZ ;  /* 0x000000050e0e7210 */ /* 0x000fca0007f3e0ff */
[----:B------:R-:W-:Y:S01]  /*72000*/  IMAD.X R15, R15, 0x1, R4, P1 ;  /* 0x000000010f0f7824 */ /* 0x000fe200008e0604 */
[----:B--2---:R-:W-:Y:S01]  /*72010*/  IADD3 R12, P3, PT, R12, R5, RZ ;  /* 0x000000050c0c7210 */ /* 0x004fe20007f7e0ff */
        /* <DEDUP_REMOVED lines=9> */
[----:B-1----:R-:W3:Y:S04]  /*720b0*/  LDL.LU R15, [R1+0x2014] ;  /* 0x00201400010f7983 */ /* 0x002ee80000300800 */
[----:B------:R-:W3:Y:S01]  /*720c0*/  LDL.LU R14, [R1+0x2018] ;  /* 0x00201800010e7983 */ /* 0x000ee20000300800 */
[----:B--2---:R-:W-:Y:S02]  /*720d0*/  IMAD.MOV.U32 R10, RZ, RZ, R12 ;  /* 0x000000ffff0a7224 */ /* 0x004fe400078e000c */
[----:B------:R-:W-:Y:S02]  /*720e0*/  IMAD.MOV.U32 R11, RZ, RZ, R13 ;  /* 0x000000ffff0b7224 */ /* 0x000fe400078e000d */
[----:B------:R-:W2:Y:S04]  /*720f0*/  LDL.LU R13, [R1+0x207c] ;  /* 0x00207c00010d7983 */ /* 0x000ea80000300800 */
[----:B------:R-:W2:Y:S04]  /*72100*/  LDL.LU R12, [R1+0x2080] ;  /* 0x00208000010c7983 */ /* 0x000ea80000300800 */
[----:B------:R1:W-:Y:S02]  /*72110*/  LDGSTS.E [R8+0x3e00], desc[UR74][R10.64], P2 ;  /* 0x03e000000a087fae */ /* 0x0003e400091a104a */
[----:B-1----:R-:W-:-:S04]  /*72120*/  SEL R10, RZ, 0x4, !P1 ;  /* 0x00000004ff0a7807 */ /* 0x002fc80004800000 */
[----:B------:R-:W-:-:S04]  /*72130*/  SEL R10, R10, RZ, !P0 ;  /* 0x000000ff0a0a7207 */ /* 0x000fc80004000000 */
[----:B------:R-:W-:Y:S02]  /*72140*/  ISETP.NE.U32.AND P1, PT, R10, RZ, PT ;  /* 0x000000ff0a00720c */ /* 0x000fe40003f25070 */
[-C--:B------:R-:W-:Y:S02]  /*72150*/  IADD3 R23, P3, PT, R23, R5.reuse, RZ ;  /* 0x0000000517177210 */ /* 0x080fe40007f7e0ff */
[----:B------:R-:W-:-:S03]  /*72160*/  IADD3 R21, P4, PT, R21, R5, RZ ;  /* 0x0000000515157210 */ /* 0x000fc60007f9e0ff */
[--C-:B------:R-:W-:Y:S01]  /*72170*/  IMAD.X R24, R24, 0x1, R4.reuse, P3 ;  /* 0x0000000118187824 */ /* 0x100fe200018e0604 */
[----:B------:R-:W-:Y:S01]  /*72180*/  STL [R1+0x1f98], R23 ;  /* 0x001f981701007387 */ /* 0x000fe20000100800 */
[----:B------:R-:W-:-:S03]  /*72190*/  IMAD.X R22, R22, 0x1, R4, P4 ;  /* 0x0000000116167824 */ /* 0x000fc600020e0604 */
[----:B------:R1:W-:Y:S01]  /*721a0*/  STL [R1+0x1f94], R24 ;  /* 0x001f941801007387 */ /* 0x0003e20000100800 */
[----:B------:R-:W-:Y:S02]  /*721b0*/  IMAD.MOV.U32 R10, RZ, RZ, R23 ;  /* 0x000000ffff0a7224 */ /* 0x000fe400078e0017 */
[----:B------:R-:W-:Y:S01]  /*721c0*/  IMAD.MOV.U32 R11, RZ, RZ, R24 ;  /* 0x000000ffff0b7224 */ /* 0x000fe200078e0018 */
        /* <DEDUP_REMOVED lines=10> */
[----:B------:R-:W-:-:S04]  /*72270*/  IADD3 R19, P2, PT, R19, R5, RZ ;  /* 0x0000000513137210 */ /* 0x000fc80007f5e0ff */
[----:B------:R-:W-:Y:S01]  /*72280*/  IADD3.X R20, PT, PT, R20, R4, RZ, P2, !PT ;  /* 0x0000000414147210 */ /* 0x000fe200017fe4ff */
[----:B-1----:R-:W-:-:S04]  /*72290*/  IMAD.MOV.U32 R10, RZ, RZ, R19 ;  /* 0x000000ffff0a7224 */ /* 0x002fc800078e0013 */
[----:B------:R-:W-:Y:S01]  /*722a0*/  IMAD.MOV.U32 R11, RZ, RZ, R20 ;  /* 0x000000ffff0b7224 */ /* 0x000fe200078e0014 */
[----:B----4-:R-:W-:Y:S01]  /*722b0*/  IADD3 R17, P3, PT, R17, R5, RZ ;  /* 0x0000000511117210 */ /* 0x010fe20007f7e0ff */
[----:B------:R-:W-:Y:S04]  /*722c0*/  STL [R1+0x2008], R19 ;  /* 0x0020081301007387 */ /* 0x000fe80000100800 */
[----:B------:R1:W-:Y:S01]  /*722d0*/  STL [R1+0x2004], R20 ;  /* 0x0020041401007387 */ /* 0x0003e20000100800 */
[----:B---3--:R-:W-:-:S03]  /*722e0*/  IMAD.X R18, R18, 0x1, R4, P3 ;  /* 0x0000000112127824 */ /* 0x008fc600018e0604 */
[----:B------:R3:W-:Y:S04]  /*722f0*/  LDGSTS.E [R8+0x4d00], desc[UR74][R10.64], P1 ;  /* 0x04d000000a087fae */ /* 0x0007e800089a104a */
[----:B------:R-:W-:Y:S04]  /*72300*/  STL [R1+0x2010], R17 ;  /* 0x0020101101007387 */ /* 0x000fe80000100800 */
[----:B------:R4:W-:Y:S01]  /*72310*/  STL [R1+0x200c], R18 ;  /* 0x00200c1201007387 */ /* 0x0009e20000100800 */
[----:B------:R-:W-:-:S03]  /*72320*/  ISETP.GT.AND P2, PT, R9, 0x17, PT ;  /* 0x000000170900780c */ /* 0x000fc60003f44270 */
[----:B-1----:R-:W2:Y:S04]  /*72330*/  LDL.LU R20, [R1+0x2094] ;  /* 0x0020940001147983 */ /* 0x002ea80000300800 */
[----:B------:R-:W2:Y:S01]  /*72340*/  LDL.LU R19, [R1+0x2098] ;  /* 0x0020980001137983 */ /* 0x000ea20000300800 */
[----:B---3--:R-:W-:Y:S02]  /*72350*/  IMAD.MOV.U32 R10, RZ, RZ, R17 ;  /* 0x000000ffff0a7224 */ /* 0x008fe400078e0011 */
[----:B------:R-:W-:Y:S02]  /*72360*/  IMAD.MOV.U32 R11, RZ, RZ, R18 ;  /* 0x000000ffff0b7224 */ /* 0x000fe400078e0012 */
[----:B----4-:R-:W3:Y:S04]  /*72370*/  LDL.LU R18, [R1+0x20fc] ;  /* 0x0020fc0001127983 */ /* 0x010ee80000300800 */
[----:B------:R-:W4:Y:S04]  /*72380*/  LDL.LU R17, [R1+0x2100] ;  /* 0x0021000001117983 */ /* 0x000f280000300800 */
[----:B------:R1:W-:Y:S02]  /*72390*/  LDGSTS.E [R8+0x4e00], desc[UR74][R10.64], P1 ;  /* 0x04e000000a087fae */ /* 0x0003e400089a104a */
[----:B-1----:R-:W-:-:S02]  /*723a0*/  SEL R10, RZ, 0x4, !P2 ;  /* 0x00000004ff0a7807 */ /* 0x002fc40005000000 */
[----:B------:R-:W-:Y:S02]  /*723b0*/  IADD3 R14, P3, PT, R14, R5, RZ ;  /* 0x000000050e0e7210 */ /* 0x000fe40007f7e0ff */
[----:B------:R-:W-:-:S03]  /*723c0*/  SEL R10, R10, RZ, !P0 ;  /* 0x000000ff0a0a7207 */ /* 0x000fc60004000000 */
[----:B------:R-:W-:Y:S01]  /*723d0*/  IMAD.X R15, R15, 0x1, R4, P3 ;  /* 0x000000010f0f7824 */ /* 0x000fe200018e0604 */
[----:B--2---:R-:W-:Y:S02]  /*723e0*/  IADD3 R12, P4, PT, R12, R5, RZ ;  /* 0x000000050c0c7210 */ /* 0x004fe40007f9e0ff */
[----:B------:R-:W-:Y:S01]  /*723f0*/  ISETP.NE.U32.AND P2, PT, R10, RZ, PT ;  /* 0x000000ff0a00720c */ /* 0x000fe20003f45070 */
[----:B------:R-:W-:Y:S01]  /*72400*/  STL [R1+0x2018], R14 ;  /* 0x0020180e01007387 */ /* 0x000fe20000100800 */
[----:B------:R-:W-:Y:S02]  /*72410*/  IMAD.MOV.U32 R10, RZ, RZ, R14 ;  /* 0x000000ffff0a7224 */ /* 0x000fe400078e000e */
        /* <DEDUP_REMOVED lines=16> */
[----:B-1----:R-:W-:-:S03]  /*72520*/  IMAD.MOV.U32 R10, RZ, RZ, R23 ;  /* 0x000000ffff0a7224 */ /* 0x002fc600078e0017 */
        /* <DEDUP_REMOVED lines=18> */
[-C--:B------:R-:W-:Y:S02]  /*72650*/  IADD3 R19, P3, PT, R19, R5.reuse, RZ ;  /* 0x0000000513137210 */ /* 0x080fe40007f7e0ff */
[----:B----4-:R-:W-:-:S03]  /*72660*/  IADD3 R17, P4, PT, R17, R5, RZ ;  /* 0x0000000511117210 */ /* 0x010fc60007f9e0ff */
[--C-:B------:R-:W-:Y:S01]  /*72670*/  IMAD.X R20, R20, 0x1, R4.reuse, P3 ;  /* 0x0000000114147824 */ /* 0x100fe200018e0604 */
[----:B------:R-:W-:Y:S01]  /*72680*/  STL [R1+0x2098], R19 ;  /* 0x0020981301007387 */ /* 0x000fe20000100800 */
[----:B---3--:R-:W-:-:S03]  /*72690*/  IMAD.X R18, R18, 0x1, R4, P4 ;  /* 0x0000000112127824 */ /* 0x008fc600020e0604 */
        /* <DEDUP_REMOVED lines=35> */
[----:B------:R-:W-:-:S04]  /*728d0*/  IADD3 R23, P3, PT, R23, R5, RZ ;  /* 0x0000000517177210 */ /* 0x000fc80007f7e0ff */
[----:B------:R-:W-:Y:S02]  /*728e0*/  IADD3.X R24, PT, PT, R24, R4, RZ, P3, !PT ;  /* 0x0000000418187210 */ /* 0x000fe40001ffe4ff */
[----:B------:R-:W-:Y:S01]  /*728f0*/  IADD3 R21, P4, PT, R21, R5, RZ ;  /* 0x0000000515157210 */ /* 0x000fe20007f9e0ff */
[----:B------:R-:W-:Y:S01]  /*72900*/  STL [R1+0x2118], R23 ;  /* 0x0021181701007387 */ /* 0x000fe20000100800 */
[----:B------:R-:W-:Y:S02]  /*72910*/  IMAD.MOV.U32 R10, RZ, RZ, R23 ;  /* 0x000000ffff0a7224 */ /* 0x000fe400078e0017 */
[----:B------:R-:W-:Y:S02]  /*72920*/  IMAD.MOV.U32 R11, RZ, RZ, R24 ;  /* 0x000000ffff0b7224 */ /* 0x000fe400078e0018 */
[----:B------:R-:W-:Y:S01]  /*72930*/  IMAD.X R22, R22, 0x1, R4, P4 ;  /* 0x0000000116167824 */ /* 0x000fe200020e0604 */
[----:B------:R1:W-:Y:S04]  /*72940*/  STL [R1+0x2114], R24 ;  /* 0x0021141801007387 */ /* 0x0003e80000100800 */
[----:B------:R-:W-:Y:S04]  /*72950*/  STL [R1+0x2180], R21 ;  /* 0x0021801501007387 */ /* 0x000fe80000100800 */
[----:B------:R1:W-:Y:S04]  /*72960*/  LDGSTS.E [R8+0x6f00], desc[UR74][R10.64], P1 ;  /* 0x06f000000a087fae */ /* 0x0003e800089a104a */
[----:B------:R1:W-:Y:S04]  /*72970*/  STL [R1+0x217c], R22 ;  /* 0x00217c1601007387 */ /* 0x0003e80000100800 */
        /* <DEDUP_REMOVED lines=9> */
[----:B----4-:R-:W-:Y:S01]  /*72a10*/  IADD3 R17, P3, PT, R17, R5, RZ ;  /* 0x0000000511117210 */ /* 0x010fe20007f7e0ff */
[----:B-1----:R-:W-:Y:S02]  /*72a20*/  IMAD.MOV.U32 R10, RZ, RZ, R19 ;  /* 0x000000ffff0a7224 */ /* 0x002fe400078e0013 */
[----:B------:R-:W-:Y:S01]  /*72a30*/  IMAD.MOV.U32 R11, RZ, RZ, R20 ;  /* 0x000000ffff0b7224 */ /* 0x000fe200078e0014 */
[----:B------:R-:W-:Y:S01]  /*72a40*/  STL [R1+0x2188], R19 ;  /* 0x0021881301007387 */ /* 0x000fe20000100800 */
[----:B---3--:R-:W-:-:S03]  /*72a50*/  IMAD.X R18, R18, 0x1, R4, P3 ;  /* 0x0000000112127824 */ /* 0x008fc600018e0604 */
[----:B------:R1:W-:Y:S04]  /*72a60*/  STL [R1+0x2184], R20 ;  /* 0x0021841401007387 */ /* 0x0003e80000100800 */
[----:B------:R-:W-:Y:S04]  /*72a70*/  STL [R1+0x2190], R17 ;  /* 0x0021901101007387 */ /* 0x000fe80000100800 */
[----:B------:R3:W-:Y:S04]  /*72a80*/  LDGSTS.E [R8+0x7d00], desc[UR74][R10.64], P2 ;  /* 0x07d000000a087fae */ /* 0x0007e800091a104a */
        /* <DEDUP_REMOVED lines=15> */
[----:B------:R1:W-:Y:S01]  /*72b80*/  STL [R1+0x2194], R15 ;  /* 0x0021940f01007387 */ /* 0x0003e20000100800 */
[----:B------:R-:W-:Y:S01]  /*72b90*/  IMAD.X R13, R13, 0x1, R4, P4 ;  /* 0x000000010d0d7824 */ /* 0x000fe200020e0604 */
[----:B------:R-:W-:Y:S02]  /*72ba0*/  ISETP.NE.U32.AND P1, PT, R10, RZ, PT ;  /* 0x000000ff0a00720c */ /* 0x000fe40003f25070 */
[----:B------:R-:W-:Y:S01]  /*72bb0*/  STL [R1+0x2200], R12 ;  /* 0x0022000c01007387 */ /* 0x000fe20000100800 */
[----:B------:R-:W-:Y:S01]  /*72bc0*/  IMAD.MOV.U32 R10, RZ, RZ, R14 ;  /* 0x000000ffff0a7224 */ /* 0x000fe200078e000e */
[----:B------:R-:W-:-:S02]  /*72bd0*/  MOV R11, R15 ;  /* 0x0000000f000b7202 */ /* 0x000fc40000000f00 */
        /* <DEDUP_REMOVED lines=9> */
[----:B------:R-:W-:-:S02]  /*72c70*/  IADD3 R23, P2, PT, R23, R5, RZ ;  /* 0x0000000517177210 */ /* 0x000fc40007f5e0ff */
[----:B------:R-:W-:-:S03]  /*72c80*/  IADD3 R21, P3, PT, R21, R5, RZ ;  /* 0x0000000515157210 */ /* 0x000fc60007f7e0ff */
[--C-:B------:R-:W-:Y:S02]  /*72c90*/  IMAD.X R24, R24, 0x1, R4.reuse, P2 ;  /* 0x0000000118187824 */ /* 0x100fe400010e0604 */
[----:B-1----:R-:W-:Y:S01]  /*72ca0*/  IMAD.MOV.U32 R10, RZ, RZ, R23 ;  /* 0x000000ffff0a7224 */ /* 0x002fe200078e0017 */
[----:B------:R-:W-:Y:S01]  /*72cb0*/  STL [R1+0x2208], R23 ;  /* 0x0022081701007387 */ /* 0x000fe20000100800 */
        /* <DEDUP_REMOVED lines=35> */
[----:B------:R-:W-:-:S04]  /*72ef0*/  IADD3 R14, P1, PT, R14, R5, RZ ;  /* 0x000000050e0e7210 */ /* 0x000fc80007f3e0ff */
[----:B------:R-:W-:Y:S01]  /*72f00*/  IADD3.X R15, PT, PT, R15, R4, RZ, P1, !PT ;  /* 0x000000040f0f7210 */ /* 0x000fe20000ffe4ff */
[----:B-1----:R-:W-:-:S04]  /*72f10*/  IMAD.MOV.U32 R10, RZ, RZ, R14 ;  /* 0x000000ffff0a7224 */ /* 0x002fc800078e000e */
[----:B------:R-:W-:Y:S01]  /*72f20*/  IMAD.MOV.U32 R11, RZ, RZ, R15 ;  /* 0x000000ffff0b7224 */ /* 0x000fe200078e000f */
[----:B--2---:R-:W-:-:S04]  /*72f30*/  IADD3 R12, P3, PT, R12, R5, RZ ;  /* 0x000000050c0c7210 */ /* 0x004fc80007f7e0ff */
[----:B------:R1:W-:Y:S01]  /*72f40*/  LDGSTS.E [R8+0x9d00], desc[UR74][R10.64], P2 ;  /* 0x09d000000a087fae */ /* 0x0003e200091a104a */
[----:B------:R-:W-:-:S03]  /*72f50*/  IMAD.X R13, R13, 0x1, R4, P3 ;  /* 0x000000010d0d7824 */ /* 0x000fc600018e0604 */
[----:B------:R-:W-:Y:S04]  /*72f60*/  STL [R1+0x2288], R14 ;  /* 0x0022880e01007387 */ /* 0x000fe80000100800 */
[----:B------:R2:W-:Y:S04]  /*72f70*/  STL [R1+0x2284], R15 ;  /* 0x0022840f01007387 */ /* 0x0005e80000100800 */
[----:B------:R-:W-:Y:S01]  /*72f80*/  STL [R1+0x2290], R12 ;  /* 0x0022900c01007387 */ /* 0x000fe20000100800 */
[----:B------:R-:W-:-:S03]  /*72f90*/  ISETP.GT.AND P1, PT, R9, 0x2b, PT ;  /* 0x0000002b0900780c */ /* 0x000fc60003f24270 */
[----:B------:R2:W-:Y:S01]  /*72fa0*/  STL [R1+0x228c], R13 ;  /* 0x00228c0d01007387 */ /* 0x0005e20000100800 */
[----:B-1----:R-:W-:Y:S02]  /*72fb0*/  IMAD.MOV.U32 R10, RZ, RZ, R12 ;  /* 0x000000ffff0a7224 */ /* 0x002fe400078e000c */
[----:B------:R-:W-:Y:S01]  /*72fc0*/  IMAD.MOV.U32 R11, RZ, RZ, R13 ;  /* 0x000000ffff0b7224 */ /* 0x000fe200078e000d */
[----:B--2---:R-:W2:Y:S04]  /*72fd0*/  LDL.LU R15, [R1+0x2314] ;  /* 0x00231400010f7983 */ /* 0x004ea80000300800 */
[----:B------:R-:W2:Y:S04]  /*72fe0*/  LDL.LU R14, [R1+0x2318] ;  /* 0x00231800010e7983 */ /* 0x000ea80000300800 */
[----:B------:R1:W-:Y:S04]  /*72ff0*/  LDGSTS.E [R8+0x9e00], desc[UR74][R10.64], P2 ;  /* 0x09e000000a087fae */ /* 0x0003e800091a104a */
[----:B------:R-:W2:Y:S04]  /*73000*/  LDL.LU R13, [R1+0x237c] ;  /* 0x00237c00010d7983 */ /* 0x000ea80000300800 */
[----:B------:R-:W2:Y:S01]  /*73010*/  LDL.LU R12, [R1+0x2380] ;  /* 0x00238000010c7983 */ /* 0x000ea20000300800 */
[----:B-1----:R-:W-:-:S04]  /*73020*/  SEL R10, RZ, 0x4, !P1 ;  /* 0x00000004ff0a7807 */ /* 0x002fc80004800000 */
[----:B------:R-:W-:-:S04]  /*73030*/  SEL R10, R10, RZ, !P0 ;  /* 0x000000ff0a0a7207 */ /* 0x000fc80004000000 */
[----:B------:R-:W-:Y:S02]  /*73040*/  ISETP.NE.U32.AND P1, PT, R10, RZ, PT ;  /* 0x000000ff0a00720c */ /* 0x000fe40003f25070 */
[----:B------:R-:W-:-:S05]  /*73050*/  IADD3 R23, P3, PT, R23, R5, RZ ;  /* 0x0000000517177210 */ /* 0x000fca0007f7e0ff */
[----:B------:R-:W-:Y:S01]  /*73060*/  IMAD.X R24, R24, 0x1, R4, P3 ;  /* 0x0000000118187824 */ /* 0x000fe200018e0604 */
        /* <DEDUP_REMOVED lines=19> */
[----:B-1----:R-:W-:-:S03]  /*731a0*/  IMAD.MOV.U32 R10, RZ, RZ, R19 ;  /* 0x000000ffff0a7224 */ /* 0x002fc600078e0013 */
[----:B------:R-:W-:Y:S01]  /*731b0*/  MOV R11, R20 ;  /* 0x00000014000b7202 */ /* 0x000fe20000000f00 */
[----:B------:R-:W-:Y:S01]  /*731c0*/  STL [R1+0x2308], R19 ;  /* 0x0023081301007387 */ /* 0x000fe20000100800 */
[----:B---3--:R-:W-:-:S03]  /*731d0*/  IMAD.X R18, R18, 0x1, R4, P3 ;  /* 0x0000000112127824 */ /* 0x008fc600018e0604 */
        /* <DEDUP_REMOVED lines=11> */
[----:B------:R1:W-:Y:S02]  /*73290*/  LDGSTS.E [R8+0xae00], desc[UR74][R10.64], P1 ;  /* 0x0ae000000a087fae */ /* 0x0003e400089a104a */
[----:B-1----:R-:W-:-:S02]  /*732a0*/  SEL R10, RZ, 0x4, !P2 ;  /* 0x00000004ff0a7807 */ /* 0x002fc40005000000 */
[-C--:B--2---:R-:W-:Y:S02]  /*732b0*/  IADD3 R14, P3, PT, R14, R5.reuse, RZ ;  /* 0x000000050e0e7210 */ /* 0x084fe40007f7e0ff */
[----:B------:R-:W-:Y:S02]  /*732c0*/  SEL R10, R10, RZ, !P0 ;  /* 0x000000ff0a0a7207 */ /* 0x000fe40004000000 */
[----:B------:R-:W-:Y:S01]  /*732d0*/  IADD3 R12, P4, PT, R12, R5, RZ ;  /* 0x000000050c0c7210 */ /* 0x000fe20007f9e0ff */
[----:B------:R-:W-:Y:S01]  /*732e0*/  IMAD.X R15, R15, 0x1, R4, P3 ;  /* 0x000000010f0f7824 */ /* 0x000fe200018e0604 */
[----:B------:R-:W-:Y:S01]  /*732f0*/  ISETP.NE.U32.AND P2, PT, R10, RZ, PT ;  /* 0x000000ff0a00720c */ /* 0x000fe20003f45070 */
[----:B------:R-:W-:Y:S02]  /*73300*/  IMAD.MOV.U32 R10, RZ, RZ, R14 ;  /* 0x000000ffff0a7224 */ /* 0x000fe400078e000e */
[----:B------:R-:W-:Y:S02]  /*73310*/  IMAD.X R13, R13, 0x1, R4, P4 ;  /* 0x000000010d0d7824 */ /* 0x000fe400020e0604 */
[----:B------:R-:W-:Y:S01]  /*73320*/  IMAD.MOV.U32 R11, RZ, RZ, R15 ;  /* 0x000000ffff0b7224 */ /* 0x000fe200078e000f */
[----:B------:R-:W-:Y:S04]  /*73330*/  STL [R1+0x2318], R14 ;  /* 0x0023180e01007387 */ /* 0x000fe80000100800 */
        /* <DEDUP_REMOVED lines=32> */
[----:B------:R-:W-:Y:S01]  /*73540*/  ISETP.NE.U32.AND P1, PT, R10, RZ, PT ;  /* 0x000000ff0a00720c */ /* 0x000fe20003f25070 */
[----:B------:R-:W-:Y:S01]  /*73550*/  HMMA.1688.F32.TF32 R172, R80, R26, R180 ;  /* 0x0000001a50ac723c */ /* 0x000fe200000810b4 */
[----:B------:R-:W-:-:S04]  /*73560*/  IADD3 R19, P3, PT, R19, R5, RZ ;  /* 0x0000000513137210 */ /* 0x000fc80007f7e0ff */
[----:B------:R-:W-:Y:S02]  /*73570*/  IADD3.X R20, PT, PT, R20, R4, RZ, P3, !PT ;  /* 0x0000000414147210 */ /* 0x000fe40001ffe4ff */
[----:B----4-:R-:W-:Y:S01]  /*73580*/  IADD3 R17, P4, PT, R17, R5, RZ ;  /* 0x0000000511117210 */ /* 0x010fe20007f9e0ff */
[----:B------:R-:W-:Y:S01]  /*73590*/  STL [R1+0x2398], R19 ;  /* 0x0023981301007387 */ /* 0x000fe20000100800 */
[----:B------:R-:W-:Y:S02]  /*735a0*/  IMAD.MOV.U32 R10, RZ, RZ, R19 ;  /* 0x000000ffff0a7224 */ /* 0x000fe400078e0013 */
[----:B------:R-:W-:Y:S02]  /*735b0*/  IMAD.MOV.U32 R11, RZ, RZ, R20 ;  /* 0x000000ffff0b7224 */ /* 0x000fe400078e0014 */
[----:B---3--:R-:W-:Y:S01]  /*735c0*/  IMAD.X R18, R18, 0x1, R4, P4 ;  /* 0x0000000112127824 */ /* 0x008fe200020e0604 */
        /* <DEDUP_REMOVED lines=8> */
[----:B----4-:R-:W3:Y:S04]  /*73650*/  LDL.LU R18, [R1+0x248c] ;  /* 0x00248c0001127983 */ /* 0x010ee80000300800 */
[----:B------:R-:W4:Y:S04]  /*73660*/  LDL.LU R17, [R1+0x2490] ;  /* 0x0024900001117983 */ /* 0x000f280000300800 */
[----:B------:R1:W-:Y:S01]  /*73670*/  LDGSTS.E [R8+0xcc00], desc[UR74][R10.64], P1 ;  /* 0x0cc000000a087fae */ /* 0x0003e200089a104a */
[----:B------:R-:W-:-:S02]  /*73680*/  IADD3 R14, P2, PT, R14, R5, RZ ;  /* 0x000000050e0e7210 */ /* 0x000fc40007f5e0ff */
[----:B--2---:R-:W-:-:S03]  /*73690*/  IADD3 R12, P3, PT, R12, R5, RZ ;  /* 0x000000050c0c7210 */ /* 0x004fc60007f7e0ff */
        /* <DEDUP_REMOVED lines=9> */
[----:B--2---:R-:W2:Y:S04]  /*73730*/  LDL.LU R15, [R1+0x2494] ;  /* 0x00249400010f7983 */ /* 0x004ea80000300800 */
[----:B------:R-:W2:Y:S01]  /*73740*/  LDL.LU R14, [R1+0x2498] ;  /* 0x00249800010e7983 */ /* 0x000ea20000300800 */
[----:B------:R-:W-:Y:S01]  /*73750*/  ISETP.GT.AND P2, PT, R9, 0x37, PT ;  /* 0x000000370900780c */ /* 0x000fe20003f44270 */
[----:B-1----:R-:W-:-:S02]  /*73760*/  IMAD.MOV.U32 R10, RZ, RZ, R12 ;  /* 0x000000ffff0a7224 */ /* 0x002fc400078e000c */
[----:B------:R-:W-:Y:S02]  /*73770*/  IMAD.MOV.U32 R11, RZ, RZ, R13 ;  /* 0x000000ffff0b7224 */ /* 0x000fe400078e000d */
[----:B------:R-:W2:Y:S04]  /*73780*/  LDL.LU R13, [R1+0x24fc] ;  /* 0x0024fc00010d7983 */ /* 0x000ea80000300800 */
[----:B------:R1:W-:Y:S04]  /*73790*/  LDGSTS.E [R8+0xce00], desc[UR74][R10.64], P1 ;  /* 0x0ce000000a087fae */ /* 0x0003e800089a104a */
[----:B------:R-:W2:Y:S01]  /*737a0*/  LDL.LU R12, [R1+0x2500] ;  /* 0x00250000010c7983 */ /* 0x000ea20000300800 */
[----:B-1----:R-:W-:-:S04]  /*737b0*/  SEL R10, RZ, 0x4, !P2 ;  /* 0x00000004ff0a7807 */ /* 0x002fc80005000000 */
[----:B------:R-:W-:-:S04]  /*737c0*/  SEL R10, R10, RZ, !P0 ;  /* 0x000000ff0a0a7207 */ /* 0x000fc80004000000 */
[----:B------:R-:W-:Y:S02]  /*737d0*/  ISETP.NE.U32.AND P2, PT, R10, RZ, PT ;  /* 0x000000ff0a00720c */ /* 0x000fe40003f45070 */
[----:B------:R-:W-:-:S05]  /*737e0*/  IADD3 R23, P3, PT, R23, R5, RZ ;  /* 0x0000000517177210 */ /* 0x000fca0007f7e0ff */
[--C-:B------:R-:W-:Y:S01]  /*737f0*/  IMAD.X R24, R24, 0x1, R4.reuse, P3 ;  /* 0x0000000118187824 */ /* 0x100fe200018e0604 */
[----:B------:R-:W-:Y:S01]  /*73800*/  IADD3 R21, P4, PT, R21, R5, RZ ;  /* 0x0000000515157210 */ /* 0x000fe20007f9e0ff */
[----:B------:R-:W-:Y:S04]  /*73810*/  STL [R1+0x2418], R23 ;  /* 0x0024181701007387 */ /* 0x000fe80000100800 */
[----:B------:R1:W-:Y:S01]  /*73820*/  STL [R1+0x2414], R24 ;  /* 0x0024141801007387 */ /* 0x0003e20000100800 */
[----:B------:R-:W-:-:S03]  /*73830*/  IMAD.X R22, R22, 0x1, R4, P4 ;  /* 0x0000000116167824 */ /* 0x000fc600020e0604 */
[----:B------:R-:W-:Y:S04]  /*73840*/  STL [R1+0x2480], R21 ;  /* 0x0024801501007387 */ /* 0x000fe80000100800 */
[----:B------:R1:W-:Y:S04]  /*73850*/  STL [R1+0x247c], R22 ;  /* 0x00247c1601007387 */ /* 0x0003e80000100800 */
[----:B------:R-:W2:Y:S04]  /*73860*/  LDL.LU R26, [R1+0x2504] ;  /* 0x00250400011a7983 */ /* 0x000ea80000300800 */
[----:B------:R-:W2:Y:S01]  /*73870*/  LDL.LU R25, [R1+0x2508] ;  /* 0x0025080001197983 */ /* 0x000ea20000300800 */
[----:B------:R-:W-:Y:S01]  /*73880*/  MOV R11, R24 ;  /* 0x00000018000b7202 */ /* 0x000fe20000000f00 */
[----:B------:R-:W-:-:S02]  /*73890*/  IMAD.MOV.U32 R10, RZ, RZ, R23 ;  /* 0x000000ffff0a7224 */ /* 0x000fc400078e0017 */
[----:B-1----:R-:W2:Y:S04]  /*738a0*/  LDL.LU R24, [R1+0x250c] ;  /* 0x00250c0001187983 */ /* 0x002ea80000300800 */
[----:B------:R-:W2:Y:S04]  /*738b0*/  LDL.LU R23, [R1+0x2510] ;  /* 0x0025100001177983 */ /* 0x000ea80000300800 */
[----:B------:R1:W-:Y:S02]  /*738c0*/  LDGSTS.E [R8+0xcf00], desc[UR74][R10.64], P1 ;  /* 0x0cf000000a087fae */ /* 0x0003e400089a104a */
[----:B-1----:R-:W-:-:S02]  /*738d0*/  IMAD.MOV.U32 R10, RZ, RZ, R21 ;  /* 0x000000ffff0a7224 */ /* 0x002fc400078e0015 */
[----:B------:R-:W-:-:S05]  /*738e0*/  IMAD.MOV.U32 R11, RZ, RZ, R22 ;  /* 0x000000ffff0b7224 */ /* 0x000fca00078e0016 */
[----:B------:R1:W-:Y:S01]  /*738f0*/  LDGSTS.E [R8+0xdc00], desc[UR74][R10.64], P2 ;  /* 0x0dc000000a087fae */ /* 0x0003e200091a104a */
[-C--:B------:R-:W-:Y:S02]  /*73900*/  IADD3 R19, P1, PT, R19, R5.reuse, RZ ;  /* 0x0000000513137210 */ /* 0x080fe40007f3e0ff */
[----:B----4-:R-:W-:-:S03]  /*73910*/  IADD3 R17, P3, PT, R17, R5, RZ ;  /* 0x0000000511117210 */ /* 0x010fc60007f7e0ff */
[--C-:B------:R-:W-:Y:S02]  /*73920*/  IMAD.X R20, R20, 0x1, R4.reuse, P1 ;  /* 0x0000000114147824 */ /* 0x100fe400008e0604 */
[----:B-1----:R-:W-:Y:S01]  /*73930*/  IMAD.MOV.U32 R10, RZ, RZ, R19 ;  /* 0x000000ffff0a7224 */ /* 0x002fe200078e0013 */
[----:B------:R-:W-:Y:S01]  /*73940*/  STL [R1+0x2488], R19 ;  /* 0x0024881301007387 */ /* 0x000fe20000100800 */
[----:B---3--:R-:W-:Y:S02]  /*73950*/  IMAD.X R18, R18, 0x1, R4, P3 ;  /* 0x0000000112127824 */ /* 0x008fe400018e0604 */
[----:B------:R-:W-:Y:S01]  /*73960*/  IMAD.MOV.U32 R11, RZ, RZ, R20 ;  /* 0x000000ffff0b7224 */ /* 0x000fe200078e0014 */
[----:B------:R1:W-:Y:S04]  /*73970*/  STL [R1+0x2484], R20 ;  /* 0x0024841401007387 */ /* 0x0003e80000100800 */
[----:B------:R-:W-:Y:S04]  /*73980*/  STL [R1+0x2490], R17 ;  /* 0x0024901101007387 */ /* 0x000fe80000100800 */
[----:B------:R3:W-:Y:S04]  /*73990*/  STL [R1+0x248c], R18 ;  /* 0x00248c1201007387 */ /* 0x0007e80000100800 */
[----:B------:R-:W4:Y:S04]  /*739a0*/  LDL.LU R22, [R1+0x2514] ;  /* 0x0025140001167983 */ /* 0x000f280000300800 */
[----:B------:R3:W-:Y:S04]  /*739b0*/  LDGSTS.E [R8+0xdd00], desc[UR74][R10.64], P2 ;  /* 0x0dd000000a087fae */ /* 0x0007e800091a104a */
[----:B------:R-:W4:Y:S01]  /*739c0*/  LDL.LU R21, [R1+0x2518] ;  /* 0x0025180001157983 */ /* 0x000f220000300800 */
[----:B------:R-:W-:-:S03]  /*739d0*/  ISETP.GT.AND P1, PT, R9, 0x3b, PT ;  /* 0x0000003b0900780c */ /* 0x000fc60003f24270 */
[----:B-1----:R-:W4:Y:S04]  /*739e0*/  LDL.LU R20, [R1+0x257c] ;  /* 0x00257c0001147983 */ /* 0x002f280000300800 */
[----:B------:R-:W4:Y:S01]  /*739f0*/  LDL.LU R19, [R1+0x2580] ;  /* 0x0025800001137983 */ /* 0x000f220000300800 */
[----:B---3--:R-:W-:Y:S02]  /*73a00*/  IMAD.MOV.U32 R10, RZ, RZ, R17 ;  /* 0x000000ffff0a7224 */ /* 0x008fe400078e0011 */
[----:B------:R-:W-:Y:S02]  /*73a10*/  IMAD.MOV.U32 R11, RZ, RZ, R18 ;  /* 0x000000ffff0b7224 */ /* 0x000fe400078e0012 */
[----:B------:R-:W3:Y:S04]  /*73a20*/  LDL.LU R18, [R1+0x2584] ;  /* 0x0025840001127983 */ /* 0x000ee80000300800 */
[----:B------:R1:W-:Y:S04]  /*73a30*/  LDGSTS.E [R8+0xde00], desc[UR74][R10.64], P2 ;  /* 0x0de000000a087fae */ /* 0x0003e800091a104a */
[----:B------:R-:W3:Y:S01]  /*73a40*/  LDL.LU R17, [R1+0x2588] ;  /* 0x0025880001117983 */ /* 0x000ee20000300800 */
[----:B-1----:R-:W-:-:S02]  /*73a50*/  SEL R10, RZ, 0x4, !P1 ;  /* 0x00000004ff0a7807 */ /* 0x002fc40004800000 */
[----:B--2---:R-:W-:Y:S02]  /*73a60*/  IADD3 R14, P3, PT, R14, R5, RZ ;  /* 0x000000050e0e7210 */ /* 0x004fe40007f7e0ff */
[----:B------:R-:W-:-:S03]  /*73a70*/  SEL R10, R10, RZ, !P0 ;  /* 0x000000ff0a0a7207 */ /* 0x000fc60004000000 */
[----:B------:R-:W-:Y:S01]  /*73a80*/  IMAD.X R15, R15, 0x1, R4, P3 ;  /* 0x000000010f0f7824 */ /* 0x000fe200018e0604 */
[----:B------:R-:W-:Y:S01]  /*73a90*/  ISETP.NE.U32.AND P1, PT, R10, RZ, PT ;  /* 0x000000ff0a00720c */ /* 0x000fe20003f25070 */
[----:B------:R-:W-:Y:S02]  /*73aa0*/  IMAD.MOV.U32 R10, RZ, RZ, R14 ;  /* 0x000000ffff0a7224 */ /* 0x000fe400078e000e */
[----:B------:R-:W-:Y:S01]  /*73ab0*/  IMAD.MOV.U32 R11, RZ, RZ, R15 ;  /* 0x000000ffff0b7224 */ /* 0x000fe200078e000f */
[----:B------:R-:W-:Y:S01]  /*73ac0*/  IADD3 R12, P4, PT, R12, R5, RZ ;  /* 0x000000050c0c7210 */ /* 0x000fe20007f9e0ff */
[----:B------:R-:W-:Y:S04]  /*73ad0*/  STL [R1+0x2498], R14 ;  /* 0x0024980e01007387 */ /* 0x000fe80000100800 */
[----:B------:R1:W-:Y:S01]  /*73ae0*/  LDGSTS.E [R8+0xdf00], desc[UR74][R10.64], P2 ;  /* 0x0df000000a087fae */ /* 0x0003e200091a104a */
[----:B------:R-:W-:-:S03]  /*73af0*/  IMAD.X R13, R13, 0x1, R4, P4 ;  /* 0x000000010d0d7824 */ /* 0x000fc600020e0604 */
[----:B------:R2:W-:Y:S04]  /*73b00*/  STL [R1+0x2494], R15 ;  /* 0x0024940f01007387 */ /* 0x0005e80000100800 */
[----:B------:R-:W-:Y:S04]  /*73b10*/  STL [R1+0x2500], R12 ;  /* 0x0025000c01007387 */ /* 0x000fe80000100800 */
        /* <DEDUP_REMOVED lines=8> */
[----:B------:R-:W-:-:S04]  /*73ba0*/  IADD3 R25, P2, PT, R25, R5, RZ ;  /* 0x0000000519197210 */ /* 0x000fc80007f5e0ff */
[----:B------:R-:W-:Y:S02]  /*73bb0*/  IADD3.X R26, PT, PT, R26, R4, RZ, P2, !PT ;  /* 0x000000041a1a7210 */ /* 0x000fe400017fe4ff */
[----:B------:R-:W-:Y:S01]  /*73bc0*/  IADD3 R23, P3, PT, R23, R5, RZ ;  /* 0x0000000517177210 */ /* 0x000fe20007f7e0ff */
[----:B-1----:R-:W-:Y:S01]  /*73bd0*/  IMAD.MOV.U32 R10, RZ, RZ, R25 ;  /* 0x000000ffff0a7224 */ /* 0x002fe200078e0019 */
[----:B------:R1:W-:Y:S01]  /*73be0*/  STL [R1+0x2508], R25 ;  /* 0x0025081901007387 */ /* 0x0003e20000100800 */
[----:B------:R-:W-:Y:S02]  /*73bf0*/  IMAD.MOV.U32 R11, RZ, RZ, R26 ;  /* 0x000000ffff0b7224 */ /* 0x000fe400078e001a */
[----:B------:R-:W-:Y:S01]  /*73c00*/  IMAD.X R24, R24, 0x1, R4, P3 ;  /* 0x0000000118187824 */ /* 0x000fe200018e0604 */
[----:B------:R-:W-:Y:S04]  /*73c10*/  STL [R1+0x2504], R26 ;  /* 0x0025041a01007387 */ /* 0x000fe80000100800 */
[----:B------:R-:W-:Y:S04]  /*73c20*/  STL [R1+0x2510], R23 ;  /* 0x0025101701007387 */ /* 0x000fe80000100800 */
[----:B------:R1:W-:Y:S04]  /*73c30*/  LDGSTS.E [R8+0xed00], desc[UR74][R10.64], P1 ;  /* 0x0ed000000a087fae */ /* 0x0003e800089a104a */
[----:B------:R1:W-:Y:S04]  /*73c40*/  STL [R1+0x250c], R24 ;  /* 0x00250c1801007387 */ /* 0x0003e80000100800 */
[----:B-1----:R-:W2:Y:S01]  /*73c50*/  LDL.LU R25, [R1+0x259c] ;  /* 0x00259c0001197983 */ /* 0x002ea20000300800 */
[----:B------:R-:W-:-:S03]  /*73c60*/  IMAD.MOV.U32 R11, RZ, RZ, R24 ;  /* 0x000000ffff0b7224 */ /* 0x000fc600078e0018 */
[----:B------:R-:W2:Y:S01]  /*73c70*/  LDL.LU R24, [R1+0x25a0] ;  /* 0x0025a00001187983 */ /* 0x000ea20000300800 */
[----:B------:R-:W-:Y:S01]  /*73c80*/  IMAD.MOV.U32 R10, RZ, RZ, R23 ;  /* 0x000000ffff0a7224 */ /* 0x000fe200078e0017 */
[----:B------:R-:W-:-:S04]  /*73c90*/  ISETP.GT.AND P2, PT, R9, 0x3f, PT ;  /* 0x0000003f0900780c */ /* 0x000fc80003f44270 */
[----:B------:R1:W-:Y:S02]  /*73ca0*/  LDGSTS.E [R8+0xee00], desc[UR74][R10.64], P1 ;  /* 0x0ee000000a087fae */ /* 0x0003e400089a104a */
[----:B-1----:R-:W-:-:S04]  /*73cb0*/  SEL R10, RZ, 0x4, !P2 ;  /* 0x00000004ff0a7807 */ /* 0x002fc80005000000 */
[----:B------:R-:W-:-:S04]  /*73cc0*/  SEL R10, R10, RZ, !P0 ;  /* 0x000000ff0a0a7207 */ /* 0x000fc80004000000 */
[----:B------:R-:W-:Y:S01]  /*73cd0*/  ISETP.NE.U32.AND P2, PT, R10, RZ, PT ;  /* 0x000000ff0a00720c */ /* 0x000fe20003f45070 */
[C---:B------:R-:W-:Y:S08]  /*73ce0*/  HMMA.1688.F32.TF32 R124, R76.reuse, R38, R128 ;  /* 0x000000264c7c723c */ /* 0x040ff00000081080 */
[C---:B------:R-:W-:Y:S08]  /*73cf0*/  HMMA.1688.F32.TF32 R128, R76.reuse, R42, R132 ;  /* 0x0000002a4c80723c */ /* 0x040ff00000081084 */
[C---:B------:R-:W-:Y:S08]  /*73d00*/  HMMA.1688.F32.TF32 R132, R76.reuse, R46, R136 ;  /* 0x0000002e4c84723c */ /* 0x040ff00000081088 */
[C---:B------:R-:W-:Y:S08]  /*73d10*/  HMMA.1688.F32.TF32 R136, R76.reuse, R50, R140 ;  /* 0x000000324c88723c */ /* 0x040ff0000008108c */
[C---:B------:R-:W-:Y:S08]  /*73d20*/  HMMA.1688.F32.TF32 R140, R76.reuse, R54, R144 ;  /* 0x000000364c8c723c */ /* 0x040ff00000081090 */
[----:B------:R-:W-:Y:S08]  /*73d30*/  HMMA.1688.F32.TF32 R144, R76, R58, R148 ;  /* 0x0000003a4c90723c */ /* 0x000ff00000081094 */
[----:B------:R-:W-:Y:S08]  /*73d40*/  HMMA.1688.F32.TF32 R176, R80, R34, R188 ;  /* 0x0000002250b0723c */ /* 0x000ff000000810bc */
[----:B------:R-:W-:Y:S08]  /*73d50*/  HMMA.1688.F32.TF32 R148, R76, R62, R152 ;  /* 0x0000003e4c94723c */ /* 0x000ff00000081098 */
[C---:B------:R-:W-:Y:S08]  /*73d60*/  HMMA.1688.F32.TF32 R180, R80.reuse, R38, R192 ;  /* 0x0000002650b4723c */ /* 0x040ff000000810c0 */
[C---:B------:R-:W-:Y:S08]  /*73d70*/  HMMA.1688.F32.TF32 R184, R80.reuse, R42, R196 ;  /* 0x0000002a50b8723c */ /* 0x040ff000000810c4 */
[----:B------:R-:W-:Y:S08]  /*73d80*/  HMMA.1688.F32.TF32 R188, R80, R46, R200 ;  /* 0x0000002e50bc723c */ /* 0x000ff000000810c8 */
[----:B------:R-:W-:Y:S08]  /*73d90*/  HMMA.1688.F32.TF32 R152, R76, R66, R156 ;  /* 0x000000424c98723c */ /* 0x000ff0000008109c */
[C---:B------:R-:W-:Y:S08]  /*73da0*/  HMMA.1688.F32.TF32 R192, R80.reuse, R54, R208 ;  /* 0x0000003650c0723c */ /* 0x040ff000000810d0 */
[C---:B------:R-:W-:Y:S08]  /*73db0*/  HMMA.1688.F32.TF32 R196, R80.reuse, R58, R212 ;  /* 0x0000003a50c4723c */ /* 0x040ff000000810d4 */
[C---:B------:R-:W-:Y:S08]  /*73dc0*/  HMMA.1688.F32.TF32 R200, R80.reuse, R62, R216 ;  /* 0x0000003e50c8723c */ /* 0x040ff000000810d8 */
[C---:B------:R-:W-:Y:S08]  /*73dd0*/  HMMA.1688.F32.TF32 R204, R80.reuse, R66, R220 ;  /* 0x0000004250cc723c */ /* 0x040ff000000810dc */
[----:B------:R-:W-:Y:S01]  /*73de0*/  HMMA.1688.F32.TF32 R224, R80, R70, R224 ;  /* 0x0000004650e0723c */ /* 0x000fe200000810e0 */
[----:B----4-:R-:W-:-:S05]  /*73df0*/  IADD3 R21, P3, PT, R21, R5, RZ ;  /* 0x0000000515157210 */ /* 0x010fca0007f7e0ff */
[----:B------:R-:W-:Y:S02]  /*73e00*/  IMAD.X R22, R22, 0x1, R4, P3 ;  /* 0x0000000116167824 */ /* 0x000fe400018e0604 */
[----:B------:R-:W-:Y:S02]  /*73e10*/  IMAD.MOV.U32 R10, RZ, RZ, R21 ;  /* 0x000000ffff0a7224 */ /* 0x000fe400078e0015 */
[----:B------:R-:W-:-:S05]  /*73e20*/  IMAD.MOV.U32 R11, RZ, RZ, R22 ;  /* 0x000000ffff0b7224 */ /* 0x000fca00078e0016 */
[----:B------:R1:W-:Y:S01]  /*73e30*/  LDGSTS.E [R8+0xef00], desc[UR74][R10.64], P1 ;  /* 0x0ef000000a087fae */ /* 0x0003e200089a104a */
[-C--:B------:R-:W-:Y:S02]  /*73e40*/  IADD3 R19, P1, PT, R19, R5.reuse, RZ ;  /* 0x0000000513137210 */ /* 0x080fe40007f3e0ff */
[----:B---3--:R-:W-:-:S03]  /*73e50*/  IADD3 R17, P3, PT, R17, R5, RZ ;  /* 0x0000000511117210 */ /* 0x008fc60007f7e0ff */
[--C-:B------:R-:W-:Y:S02]  /*73e60*/  IMAD.X R20, R20, 0x1, R4.reuse, P1 ;  /* 0x0000000114147824 */ /* 0x100fe400008e0604 */
[----:B------:R-:W-:Y:S02]  /*73e70*/  IMAD.X R18, R18, 0x1, R4, P3 ;  /* 0x0000000112127824 */ /* 0x000fe400018e0604 */
[----:B-1----:R-:W-:Y:S02]  /*73e80*/  IMAD.MOV.U32 R10, RZ, RZ, R19 ;  /* 0x000000ffff0a7224 */ /* 0x002fe400078e0013 */
[----:B------:R-:W-:-:S05]  /*73e90*/  IMAD.MOV.U32 R11, RZ, RZ, R20 ;  /* 0x000000ffff0b7224 */ /* 0x000fca00078e0014 */
[----:B------:R1:W-:Y:S04]  /*73ea0*/  LDGSTS.E [R8+0xfc00], desc[UR74][R10.64], P2 ;  /* 0x0fc000000a087fae */ /* 0x0003e800091a104a */
[----:B------:R-:W-:Y:S04]  /*73eb0*/  STL [R1+0x2518], R21 ;  /* 0x0025181501007387 */ /* 0x000fe80000100800 */
[----:B------:R-:W-:Y:S04]  /*73ec0*/  STL [R1+0x2514], R22 ;  /* 0x0025141601007387 */ /* 0x000fe80000100800 */
[----:B------:R3:W-:Y:S01]  /*73ed0*/  STL [R1+0x2580], R19 ;  /* 0x0025801301007387 */ /* 0x0007e20000100800 */
[----:B-1----:R-:W-:-:S02]  /*73ee0*/  IMAD.MOV.U32 R10, RZ, RZ, R17 ;  /* 0x000000ffff0a7224 */ /* 0x002fc400078e0011 */
[----:B------:R-:W-:Y:S01]  /*73ef0*/  IMAD.MOV.U32 R11, RZ, RZ, R18 ;  /* 0x000000ffff0b7224 */ /* 0x000fe200078e0012 */
[----:B------:R-:W-:Y:S04]  /*73f00*/  STL [R1+0x257c], R20 ;  /* 0x00257c1401007387 */ /* 0x000fe80000100800 */
[----:B------:R1:W-:Y:S01]  /*73f10*/  LDGSTS.E [R8+0xfd00], desc[UR74][R10.64], P2 ;  /* 0x0fd000000a087fae */ /* 0x0003e200091a104a */
[----:B--2---:R-:W-:-:S04]  /*73f20*/  IADD3 R14, P1, PT, R14, R5, RZ ;  /* 0x000000050e0e7210 */ /* 0x004fc80007f3e0ff */
[----:B------:R-:W-:Y:S02]  /*73f30*/  IADD3.X R15, PT, PT, R15, R4, RZ, P1, !PT ;  /* 0x000000040f0f7210 */ /* 0x000fe40000ffe4ff */
[----:B------:R-:W-:Y:S02]  /*73f40*/  ISETP.GE.AND P1, PT, R16, R9, PT ;  /* 0x000000091000720c */ /* 0x000fe40003f26270 */
[----:B------:R-:W-:Y:S01]  /*73f50*/  IADD3 R12, P3, PT, R12, R5, RZ ;  /* 0x000000050c0c7210 */ /* 0x000fe20007f7e0ff */
[----:B-1----:R-:W-:Y:S02]  /*73f60*/  IMAD.MOV.U32 R10, RZ, RZ, R14 ;  /* 0x000000ffff0a7224 */ /* 0x002fe400078e000e */
[----:B------:R-:W-:Y:S01]  /*73f70*/  IMAD.MOV.U32 R11, RZ, RZ, R15 ;  /* 0x000000ffff0b7224 */ /* 0x000fe200078e000f */
[----:B------:R-:W-:Y:S01]  /*73f80*/  SEL R9, RZ, 0x4, P1 ;  /* 0x00000004ff097807 */ /* 0x000fe20000800000 */
[----:B------:R-:W-:Y:S01]  /*73f90*/  IMAD.X R13, R13, 0x1, R4, P3 ;  /* 0x000000010d0d7824 */ /* 0x000fe200018e0604 */
[----:B------:R-:W-:Y:S04]  /*73fa0*/  STL [R1+0x2588], R17 ;  /* 0x0025881101007387 */ /* 0x000fe80000100800 */
[----:B------:R1:W-:Y:S04]  /*73fb0*/  STL [R1+0x2584], R18 ;  /* 0x0025841201007387 */ /* 0x0003e80000100800 */
[----:B------:R2:W-:Y:S04]  /*73fc0*/  LDGSTS.E [R8+0xfe00], desc[UR74][R10.64], P2 ;  /* 0x0fe000000a087fae */ /* 0x0005e800091a104a */
[----:B------:R-:W-:Y:S04]  /*73fd0*/  STL [R1+0x2590], R14 ;  /* 0x0025900e01007387 */ /* 0x000fe80000100800 */
[----:B------:R-:W-:Y:S04]  /*73fe0*/  STL [R1+0x258c], R15 ;  /* 0x00258c0f01007387 */ /* 0x000fe80000100800 */
[----:B------:R-:W-:Y:S04]  /*73ff0*/  STL [R1+0x2598], R12 ;  /* 0x0025980c01007387 */ /* 0x000fe80000100800 */
[----:B------:R4:W-:Y:S01]  /*74000*/  STL [R1+0x2594], R13 ;  /* 0x0025940d01007387 */ /* 0x0009e20000100800 */
[----:B--2---:R-:W-:-:S02]  /*74010*/  IMAD.MOV.U32 R10, RZ, RZ, R12 ;  /* 0x000000ffff0a7224 */ /* 0x004fc400078e000c */
[----:B------:R-:W-:-:S05]  /*74020*/  IMAD.MOV.U32 R11, RZ, RZ, R13 ;  /* 0x000000ffff0b7224 */ /* 0x000fca00078e000d */
[----:B------:R2:W-:Y:S01]  /*74030*/  LDGSTS.E [R8+0xff00], desc[UR74][R10.64], P2 ;  /* 0x0ff000000a087fae */ /* 0x0005e200091a104a */
[----:B------:R-:W-:-:S04]  /*74040*/  SEL R9, R9, RZ, !P0 ;  /* 0x000000ff09097207 */ /* 0x000fc80004000000 */
[----:B------:R-:W-:Y:S02]  /*74050*/  ISETP.NE.U32.AND P0, PT, R9, RZ, PT ;  /* 0x000000ff0900720c */ /* 0x000fe40003f05070 */
[----:B------:R-:W-:-:S05]  /*74060*/  IADD3 R24, P1, PT, R24, R2, RZ ;  /* 0x0000000218187210 */ /* 0x000fca0007f3e0ff */
[----:B------:R-:W-:Y:S01]  /*74070*/  IMAD.X R25, R25, 0x1, R3, P1 ;  /* 0x0000000119197824 */ /* 0x000fe200008e0603 */
[----:B------:R-:W-:Y:S04]  /*74080*/  STL [R1+0x25a0], R24 ;  /* 0x0025a01801007387 */ /* 0x000fe80000100800 */
[----:B------:R2:W-:Y:S04]  /*74090*/  STL [R1+0x259c], R25 ;  /* 0x00259c1901007387 */ /* 0x0005e80000100800 */
[----:B---3--:R-:W3:Y:S04]  /*740a0*/  LDL.LU R19, [R1+0x25dc] ;  /* 0x0025dc0001137983 */ /* 0x008ee80000300800 */
[----:B-1----:R-:W3:Y:S04]  /*740b0*/  LDL.LU R18, [R1+0x25e0] ;  /* 0x0025e00001127983 */ /* 0x002ee80000300800 */
        /* <DEDUP_REMOVED lines=10> */
[----:B--2---:R-:W-:-:S02]  /*74160*/  IMAD.MOV.U32 R11, RZ, RZ, R25 ;  /* 0x000000ffff0b7224 */ /* 0x004fc400078e0019 */
[----:B------:R-:W-:Y:S01]  /*74170*/  IMAD.MOV.U32 R10, RZ, RZ, R24 ;  /* 0x000000ffff0a7224 */ /* 0x000fe200078e0018 */
[----:B------:R-:W2:Y:S04]  /*74180*/  LDL.LU R25, [R1+0x275c] ;  /* 0x00275c0001197983 */ /* 0x000ea80000300800 */
[----:B------:R-:W2:Y:S04]  /*74190*/  LDL.LU R24, [R1+0x2760] ;  /* 0x0027600001187983 */ /* 0x000ea80000300800 */
[----:B------:R-:W2:Y:S04]  /*741a0*/  LDL.LU R26, [R1+0x279c] ;  /* 0x00279c00011a7983 */ /* 0x000ea80000300800 */
[----:B------:R-:W2:Y:S04]  /*741b0*/  LDL.LU R9, [R1+0x27a0] ;  /* 0x0027a00001097983 */ /* 0x000ea80000300800 */
[----:B------:R-:W0:Y:S04]  /*741c0*/  LDGDEPBAR ;  /* 0x00000000000079af */ /* 0x000e280000000000 */
[----:B------:R1:W-:Y:S01]  /*741d0*/  LDGSTS.E [R0+0x20000], desc[UR74][R10.64], P0 ;  /* 0x200000000a007fae */ /* 0x0003e200081a104a */
[----:B---3--:R-:W-:-:S05]  /*741e0*/  IADD3 R18, P1, PT, R18, R2, RZ ;  /* 0x0000000212127210 */ /* 0x008fca0007f3e0ff */
[----:B------:R-:W-:Y:S01]  /*741f0*/  IMAD.X R19, R19, 0x1, R3, P1 ;  /* 0x0000000113137824 */ /* 0x000fe200008e0603 */
[-C--:B----4-:R-:W-:Y:S01]  /*74200*/  IADD3 R12, P2, PT, R12, R2.reuse, RZ ;  /* 0x000000020c0c7210 */ /* 0x090fe20007f5e0ff */
[----:B-1----:R-:W-:Y:S02]  /*74210*/  IMAD.MOV.U32 R10, RZ, RZ, R18 ;  /* 0x000000ffff0a7224 */ /* 0x002fe400078e0012 */
[----:B------:R-:W-:Y:S02]  /*74220*/  IMAD.MOV.U32 R11, RZ, RZ, R19 ;  /* 0x000000ffff0b7224 */ /* 0x000fe400078e0013 */
[----:B------:R-:W-:Y:S01]  /*74230*/  IMAD.X R13, R13, 0x1, R3, P2 ;  /* 0x000000010d0d7824 */ /* 0x000fe200010e0603 */
[----:B------:R-:W-:Y:S01]  /*74240*/  STL [R1+0x25e0], R18 ;  /* 0x0025e01201007387 */ /* 0x000fe20000100800 */
[----:B------:R-:W-:-:S03]  /*74250*/  IADD3 R14, P1, PT, R14, R2, RZ ;  /* 0x000000020e0e7210 */ /* 0x000fc60007f3e0ff */
[----:B------:R-:W-:Y:S01]  /*74260*/  STL [R1+0x25dc], R19 ;  /* 0x0025dc1301007387 */ /* 0x000fe20000100800 */
[----:B------:R-:W-:-:S03]  /*74270*/  IADD3.X R15, PT, PT, R15, R3, RZ, P1, !PT ;  /* 0x000000030f0f7210 */ /* 0x000fc60000ffe4ff */
[----:B------:R-:W-:Y:S01]  /*74280*/  STL [R1+0x2620], R12 ;  /* 0x0026200c01007387 */ /* 0x000fe20000100800 */
[----:B------:R-:W-:-:S03]  /*74290*/  IADD3 R16, P2, PT, R16, R2, RZ ;  /* 0x0000000210107210 */ /* 0x000fc60007f5e0ff */
[----:B------:R1:W-:Y:S04]  /*742a0*/  LDGSTS.E [R0+0x20800], desc[UR74][R10.64], P0 ;  /* 0x208000000a007fae */ /* 0x0003e800081a104a */
[----:B------:R3:W-:Y:S01]  /*742b0*/  STL [R1+0x261c], R13 ;  /* 0x00261c0d01007387 */ /* 0x0007e20000100800 */
[----:B------:R-:W-:Y:S02]  /*742c0*/  IMAD.X R17, R17, 0x1, R3, P2 ;  /* 0x0000000111117824 */ /* 0x000fe400010e0603 */
[----:B-1----:R-:W-:Y:S02]  /*742d0*/  IMAD.MOV.U32 R10, RZ, RZ, R12 ;  /* 0x000000ffff0a7224 */ /* 0x002fe400078e000c */
[----:B------:R-:W-:Y:S02]  /*742e0*/  IMAD.MOV.U32 R11, RZ, RZ, R13 ;  /* 0x000000ffff0b7224 */ /* 0x000fe400078e000d */
[----:B---3--:R-:W3:Y:S04]  /*742f0*/  LDL.LU.64 R12, [R1+0x1dd0] ;  /* 0x001dd000010c7983 */ /* 0x008ee80000300a00 */
[----:B------:R-:W-:Y:S04]  /*74300*/  STL [R1+0x2660], R14 ;  /* 0x0026600e01007387 */ /* 0x000fe80000100800 */
[----:B------:R1:W-:Y:S04]  /*74310*/  LDGSTS.E [R0+0x21000], desc[UR74][R10.64], P0 ;  /* 0x210000000a007fae */ /* 0x0003e800081a104a */
[----:B------:R4:W-:Y:S01]  /*74320*/  STL [R1+0x265c], R15 ;  /* 0x00265c0f01007387 */ /* 0x0009e20000100800 */
[----:B------:R-:W-:-:S03]  /*74330*/  IADD3 R22, P1, PT, R22, R2, RZ ;  /* 0x0000000216167210 */ /* 0x000fc60007f3e0ff */
[----:B------:R-:W-:Y:S01]  /*74340*/  STL [R1+0x26a0], R16 ;  /* 0x0026a01001007387 */ /* 0x000fe20000100800 */
[----:B-1----:R-:W-:Y:S02]  /*74350*/  IMAD.MOV.U32 R10, RZ, RZ, R14 ;  /* 0x000000ffff0a7224 */ /* 0x002fe400078e000e */
[----:B------:R-:W-:Y:S02]  /*74360*/  IMAD.MOV.U32 R11, RZ, RZ, R15 ;  /* 0x000000ffff0b7224 */ /* 0x000fe400078e000f */
[----:B----4-:R-:W4:Y:S01]  /*74370*/  LDL.LU.64 R14, [R1+0x1d90] ;  /* 0x001d9000010e7983 */ /* 0x010f220000300a00 */
[----:B------:R-:W-:-:S03]  /*74380*/  IADD3 R20, P2, PT, R20, R2, RZ ;  /* 0x0000000214147210 */ /* 0x000fc60007f5e0ff */
[----:B------:R1:W-:Y:S01]  /*74390*/  LDGSTS.E [R0+0x21800], desc[UR74][R10.64], P0 ;  /* 0x218000000a007fae */ /* 0x0003e200081a104a */
[----:B------:R-:W-:-:S03]  /*743a0*/  IMAD.X R23, R23, 0x1, R3, P1 ;  /* 0x0000000117177824 */ /* 0x000fc600008e0603 */
[----:B------:R2:W-:Y:S01]  /*743b0*/  STL [R1+0x269c], R17 ;  /* 0x00269c1101007387 */ /* 0x0005e20000100800 */
[----:B------:R-:W-:Y:S02]  /*743c0*/  IMAD.X R21, R21, 0x1, R3, P2 ;  /* 0x0000000115157824 */ /* 0x000fe400010e0603 */
[----:B-1----:R-:W-:Y:S02]  /*743d0*/  IMAD.MOV.U32 R10, RZ, RZ, R16 ;  /* 0x000000ffff0a7224 */ /* 0x002fe400078e0010 */
[----:B------:R-:W-:Y:S02]  /*743e0*/  IMAD.MOV.U32 R11, RZ, RZ, R17 ;  /* 0x000000ffff0b7224 */ /* 0x000fe400078e0011 */
[----:B--2---:R-:W2:Y:S04]  /*743f0*/  LDL.LU.64 R16, [R1+0x1d50] ;  /* 0x001d500001107983 */ /* 0x004ea80000300a00 */
[----:B------:R1:W-:Y:S04]  /*74400*/  LDGSTS.E [R0+0x22000], desc[UR74][R10.64], P0 ;  /* 0x220000000a007fae */ /* 0x0003e800081a104a */
[----:B------:R-:W2:Y:S04]  /*74410*/  LDL.LU.64 R18, [R1+0x1d10] ;  /* 0x001d100001127983 */ /* 0x000ea80000300a00 */
[----:B------:R-:W-:Y:S01]  /*74420*/  STL [R1+0x26e0], R22 ;  /* 0x0026e01601007387 */ /* 0x000fe20000100800 */
[----:B-1----:R-:W-:-:S02]  /*74430*/  IMAD.MOV.U32 R10, RZ, RZ, R22 ;  /* 0x000000ffff0a7224 */ /* 0x002fc400078e0016 */
[----:B------:R-:W-:Y:S01]  /*74440*/  IMAD.MOV.U32 R11, RZ, RZ, R23 ;  /* 0x000000ffff0b7224 */ /* 0x000fe200078e0017 */
[----:B------:R-:W-:Y:S01]  /*74450*/  STL [R1+0x26dc], R23 ;  /* 0x0026dc1701007387 */ /* 0x000fe20000100800 */
[----:B------:R-:W-:-:S03]  /*74460*/  IADD3 R24, P1, PT, R24, R2, RZ ;  /* 0x0000000218187210 */ /* 0x000fc60007f3e0ff */
[----:B------:R-:W-:Y:S04]  /*74470*/  STL [R1+0x2720], R20 ;  /* 0x0027201401007387 */ /* 0x000fe80000100800 */
[----:B------:R1:W-:Y:S04]  /*74480*/  LDGSTS.E [R0+0x22800], desc[UR74][R10.64], P0 ;  /* 0x228000000a007fae */ /* 0x0003e800081a104a */
[----:B------:R1:W-:Y:S01]  /*74490*/  STL [R1+0x271c], R21 ;  /* 0x00271c1501007387 */ /* 0x0003e20000100800 */
[----:B------:R-:W-:Y:S02]  /*744a0*/  IMAD.X R25, R25, 0x1, R3, P1 ;  /* 0x0000000119197824 */ /* 0x000fe400008e0603 */
[----:B-1----:R-:W-:-:S02]  /*744b0*/  IMAD.MOV.U32 R10, RZ, RZ, R20 ;  /* 0x000000ffff0a7224 */ /* 0x002fc400078e0014 */
[----:B------:R-:W-:Y:S02]  /*744c0*/  IMAD.MOV.U32 R11, RZ, RZ, R21 ;  /* 0x000000ffff0b7224 */ /* 0x000fe400078e0015 */
[----:B------:R-:W2:Y:S01]  /*744d0*/  LDL.LU.64 R20, [R1+0x1cd0] ;  /* 0x001cd00001147983 */ /* 0x000ea20000300a00 */
[----:B------:R-:W-:-:S03]  /*744e0*/  IADD3 R9, P2, PT, R9, R2, RZ ;  /* 0x0000000209097210 */ /* 0x000fc60007f5e0ff */
[----:B------:R-:W2:Y:S04]  /*744f0*/  LDL.LU.64 R22, [R1+0x1c90] ;  /* 0x001c900001167983 */ /* 0x000ea80000300a00 */
[----:B------:R-:W-:Y:S01]  /*74500*/  STL [R1+0x2760], R24 ;  /* 0x0027601801007387 */ /* 0x000fe20000100800 */
[----:B------:R-:W-:-:S03]  /*74510*/  IMAD.X R26, R26, 0x1, R3, P2 ;  /* 0x000000011a1a7824 */ /* 0x000fc600010e0603 */
[----:B------:R1:W-:Y:S04]  /*74520*/  LDGSTS.E [R0+0x23000], desc[UR74][R10.64], P0 ;  /* 0x230000000a007fae */ /* 0x0003e800081a104a */
[----:B------:R1:W-:Y:S04]  /*74530*/  STL [R1+0x275c], R25 ;  /* 0x00275c1901007387 */ /* 0x0003e80000100800 */
[----:B------:R-:W-:Y:S01]  /*74540*/  STL [R1+0x27a0], R9 ;  /* 0x0027a00901007387 */ /* 0x000fe20000100800 */
[----:B-1----:R-:W-:Y:S01]  /*74550*/  IMAD.MOV.U32 R10, RZ, RZ, R24 ;  /* 0x000000ffff0a7224 */ /* 0x002fe200078e0018 */
[----:B------:R-:W-:-:S02]  /*74560*/  MOV R11, R25 ;  /* 0x00000019000b7202 */ /* 0x000fc40000000f00 */
[----:B------:R-:W2:Y:S04]  /*74570*/  LDL.LU.64 R24, [R1+0x1c50] ;  /* 0x001c500001187983 */ /* 0x000ea80000300a00 */
[----:B------:R1:W-:Y:S04]  /*74580*/  LDGSTS.E [R0+0x23800], desc[UR74][R10.64], P0 ;  /* 0x238000000a007fae */ /* 0x0003e800081a104a */
[----:B------:R1:W-:Y:S02]  /*74590*/  STL [R1+0x279c], R26 ;  /* 0x00279c1a01007387 */ /* 0x0003e40000100800 */
[----:B-1----:R-:W-:-:S02]  /*745a0*/  IMAD.MOV.U32 R11, RZ, RZ, R26 ;  /* 0x000000ffff0b7224 */ /* 0x002fc400078e001a */
        /* <DEDUP_REMOVED lines=15> */
[----:B------:R-:W2:Y:S01]  /*746a0*/  LDL.LU.64 R58, [R1+0x1890] ;  /* 0x00189000013a7983 */ /* 0x000ea20000300a00 */
[----:B------:R-:W-:-:S05]  /*746b0*/  IMAD.MOV.U32 R10, RZ, RZ, R9 ;  /* 0x000000ffff0a7224 */ /* 0x000fca00078e0009 */
[----:B------:R3:W-:Y:S02]  /*746c0*/  LDGSTS.E [R0+0x24000], desc[UR74][R10.64], P0 ;  /* 0x240000000a007fae */ /* 0x0007e400081a104a */
[----:B---3--:R-:W-:-:S05]  /*746d0*/  IADD3 R10, P1, PT, R12, R2, RZ ;  /* 0x000000020c0a7210 */ /* 0x008fca0007f3e0ff */
[----:B------:R-:W-:Y:S01]  /*746e0*/  IMAD.X R9, R13, 0x1, R3, P1 ;  /* 0x000000010d097824 */ /* 0x000fe200008e0603 */
[----:B----4-:R-:W-:-:S05]  /*746f0*/  IADD3 R12, P1, PT, R14, R2, RZ ;  /* 0x000000020e0c7210 */ /* 0x010fca0007f3e0ff */
[----:B------:R-:W-:Y:S01]  /*74700*/  IMAD.X R11, R15, 0x1, R3, P1 ;  /* 0x000000010f0b7824 */ /* 0x000fe200008e0603 */
[----:B--2---:R-:W-:-:S05]  /*74710*/  IADD3 R14, P1, PT, R16, R2, RZ ;  /* 0x00000002100e7210 */ /* 0x004fca0007f3e0ff */
[----:B------:R-:W-:Y:S01]  /*74720*/  IMAD.X R13, R17, 0x1, R3, P1 ;  /* 0x00000001110d7824 */ /* 0x000fe200008e0603 */
[----:B------:R-:W-:-:S05]  /*74730*/  IADD3 R16, P1, PT, R18, R2, RZ ;  /* 0x0000000212107210 */ /* 0x000fca0007f3e0ff */
        /* <DEDUP_REMOVED lines=17> */
[----:B------:R-:W-:-:S04]  /*74850*/  IADD3 R34, P1, PT, R36, R2, RZ ;  /* 0x0000000224227210 */ /* 0x000fc80007f3e0ff */
[----:B------:R-:W-:Y:S02]  /*74860*/  IADD3.X R33, PT, PT, R37, R3, RZ, P1, !PT ;  /* 0x0000000325217210 */ /* 0x000fe40000ffe4ff */
        /* <DEDUP_REMOVED lines=14> */
[----:B------:R-:W-:Y:S01]  /*74950*/  IADD3 R50, P1, PT, R52, R2, RZ ;  /* 0x0000000234327210 */ /* 0x000fe20007f3e0ff */
[----:B------:R-:W-:-:S04]  /*74960*/  IMAD.MOV.U32 R218, RZ, RZ, R10 ;  /* 0x000000ffffda7224 */ /* 0x000fc800078e000a */
[----:B------:R-:W-:Y:S01]  /*74970*/  IMAD.X R49, R53, 0x1, R3, P1 ;  /* 0x0000000135317824 */ /* 0x000fe200008e0603 */
[----:B------:R-:W-:Y:S01]  /*74980*/  IADD3 R52, P1, PT, R54, R2, RZ ;  /* 0x0000000236347210 */ /* 0x000fe20007f3e0ff */
[----:B------:R-:W-:Y:S01]  /*74990*/  IMAD.MOV.U32 R219, RZ, RZ, R9 ;  /* 0x000000ffffdb7224 */ /* 0x000fe200078e0009 */
[----:B------:R-:W-:Y:S01]  /*749a0*/  MOV R214, R14 ;  /* 0x0000000e00d67202 */ /* 0x000fe20000000f00 */
[----:B------:R-:W-:Y:S02]  /*749b0*/  IMAD.MOV.U32 R216, RZ, RZ, R12 ;  /* 0x000000ffffd87224 */ /* 0x000fe400078e000c */
[----:B------:R-:W-:Y:S02]  /*749c0*/  IMAD.MOV.U32 R217, RZ, RZ, R11 ;  /* 0x000000ffffd97224 */ /* 0x000fe400078e000b */
[----:B------:R-:W-:Y:S01]  /*749d0*/  IMAD.X R51, R55, 0x1, R3, P1 ;  /* 0x0000000137337824 */ /* 0x000fe200008e0603 */
[----:B------:R-:W-:Y:S01]  /*749e0*/  IADD3 R54, P1, PT, R58, R2, RZ ;  /* 0x000000023a367210 */ /* 0x000fe20007f3e0ff */
[----:B------:R-:W-:-:S02]  /*749f0*/  IMAD.MOV.U32 R215, RZ, RZ, R13 ;  /* 0x000000ffffd77224 */ /* 0x000fc400078e000d */
[----:B------:R-:W-:Y:S02]  /*74a00*/  IMAD.MOV.U32 R212, RZ, RZ, R16 ;  /* 0x000000ffffd47224 */ /* 0x000fe400078e0010 */
[----:B------:R-:W-:Y:S01]  /*74a10*/  IMAD.MOV.U32 R213, RZ, RZ, R15 ;  /* 0x000000ffffd57224 */ /* 0x000fe200078e000f */
[----:B------:R-:W-:Y:S01]  /*74a20*/  STL.64 [R1+0x1dd0], R218 ;  /* 0x001dd0da01007387 */ /* 0x000fe20000100a00 */
[----:B------:R-:W-:Y:S02]  /*74a30*/  IMAD.MOV.U32 R210, RZ, RZ, R18 ;  /* 0x000000ffffd27224 */ /* 0x000fe400078e0012 */
[----:B------:R-:W-:Y:S01]  /*74a40*/  IMAD.MOV.U32 R211, RZ, RZ, R17 ;  /* 0x000000ffffd37224 */ /* 0x000fe200078e0011 */
[----:B------:R-:W-:Y:S01]  /*74a50*/  STL.64 [R1+0x1d90], R216 ;  /* 0x001d90d801007387 */ /* 0x000fe20000100a00 */
[----:B------:R-:W-:Y:S02]  /*74a60*/  IMAD.MOV.U32 R208, RZ, RZ, R20 ;  /* 0x000000ffffd07224 */ /* 0x000fe400078e0014 */
        /* <DEDUP_REMOVED lines=8> */
[----:B------:R-:W-:Y:S01]  /*74af0*/  IMAD.X R53, R59, 0x1, R3, P1 ;  /* 0x000000013b357824 */ /* 0x000fe200008e0603 */
[----:B------:R-:W-:Y:S01]  /*74b00*/  MOV R59, R27 ;  /* 0x0000001b003b7202 */ /* 0x000fe20000000f00 */
        /* <DEDUP_REMOVED lines=21> */
[----:B------:R-:W-:Y:S01]  /*74c60*/  IMAD.MOV.U32 R75, RZ, RZ, R39 ;  /* 0x000000ffff4b7224 */ /* 0x000fe200078e0027 */
[----:B------:R-:W-:Y:S01]  /*74c70*/  MOV R70, R44 ;  /* 0x0000002c00467202 */ /* 0x000fe20000000f00 */
        /* <DEDUP_REMOVED lines=59> */
[----:B------:R1:W-:Y:S01]  /*75030*/  LDGSTS.E [R0+0x2f800], desc[UR74][R58.64], P0 ;  /* 0x2f8000003a007fae */ /* 0x0003e200081a104a */
[----:B--2---:R-:W-:-:S02]  /*75040*/  IADD3 R10, P1, PT, R10, R2, RZ ;  /* 0x000000020a0a7210 */ /* 0x004fc40007f3e0ff */
[----:B---3--:R-:W-:-:S03]  /*75050*/  IADD3 R12, P2, PT, R12, R2, RZ ;  /* 0x000000020c0c7210 */ /* 0x008fc60007f5e0ff */
[----:B------:R2:W-:Y:S01]  /*75060*/  STL [R1+0x25a8], R10 ;  /* 0x0025a80a01007387 */ /* 0x0005e20000100800 */
[----:B----4-:R-:W-:-:S03]  /*75070*/  IMAD.X R11, R11, 0x1, R3, P1 ;  /* 0x000000010b0b7824 */ /* 0x010fc600008e0603 */
[----:B------:R-:W-:Y:S04]  /*75080*/  STL [R1+0x25e8], R12 ;  /* 0x0025e80c01007387 */ /* 0x000fe80000100800 */
[----:B------:R3:W-:Y:S04]  /*75090*/  STL [R1+0x25a4], R11 ;  /* 0x0025a40b01007387 */ /* 0x0007e80000100800 */
[----:B------:R-:W4:Y:S04]  /*750a0*/  LDL.LU R28, [R1+0x2724] ;  /* 0x00272400011c7983 */ /* 0x000f280000300800 */
[----:B------:R-:W4:Y:S01]  /*750b0*/  LDL.LU R26, [R1+0x2764] ;  /* 0x00276400011a7983 */ /* 0x000f220000300800 */
[----:B-1----:R-:W-:Y:S01]  /*750c0*/  LOP3.LUT R0, R57, 0x10, RZ, 0x3c, !PT ;  /* 0x0000001039007812 */ /* 0x002fe200078e3cff */
[----:B------:R-:W-:Y:S01]  /*750d0*/  IMAD.X R13, R13, 0x1, R3, P2 ;  /* 0x000000010d0d7824 */ /* 0x000fe200010e0603 */
[----:B------:R-:W-:-:S03]  /*750e0*/  IADD3 R14, P1, PT, R14, R2, RZ ;  /* 0x000000020e0e7210 */ /* 0x000fc60007f3e0ff */
[----:B------:R-:W-:Y:S01]  /*750f0*/  VIADD R0, R0, UR6 ;  /* 0x0000000600007c36 */ /* 0x000fe20008000000 */
[----:B------:R1:W-:Y:S01]  /*75100*/  STL [R1+0x25e4], R13 ;  /* 0x0025e40d01007387 */ /* 0x0003e20000100800 */
[--C-:B------:R-:W-:Y:S01]  /*75110*/  IMAD.X R15, R15, 0x1, R3.reuse, P1 ;  /* 0x000000010f0f7824 */ /* 0x100fe200008e0603 */
[----:B------:R-:W-:Y:S02]  /*75120*/  IADD3 R16, P2, PT, R16, R2, RZ ;  /* 0x0000000210107210 */ /* 0x000fe40007f5e0ff */
[----:B------:R2:W-:Y:S03]  /*75130*/  LDGSTS.E [R0+0x20100], desc[UR74][R10.64], P0 ;  /* 0x201000000a007fae */ /* 0x0005e600081a104a */
[----:B------:R-:W-:Y:S02]  /*75140*/  IMAD.X R17, R17, 0x1, R3, P2 ;  /* 0x0000000111117824 */ /* 0x000fe400010e0603 */
[----:B--2---:R-:W-:Y:S01]  /*75150*/  IMAD.MOV.U32 R10, RZ, RZ, R12 ;  /* 0x000000ffff0a7224 */ /* 0x004fe200078e000c */
[----:B---3--:R-:W-:-:S02]  /*75160*/  MOV R11, R13 ;  /* 0x0000000d000b7202 */ /* 0x008fc40000000f00 */
[----:B-1----:R-:W2:Y:S04]  /*75170*/  LDL.LU.64 R12, [R1+0x1e08] ;  /* 0x001e0800010c7983 */ /* 0x002ea80000300a00 */
[----:B------:R-:W-:Y:S04]  /*75180*/  STL [R1+0x2628], R14 ;  /* 0x0026280e01007387 */ /* 0x000fe80000100800 */
[----:B------:R1:W-:Y:S04]  /*75190*/  LDGSTS.E [R0+0x20900], desc[UR74][R10.64], P0 ;  /* 0x209000000a007fae */ /* 0x0003e800081a104a */
[----:B------:R3:W-:Y:S04]  /*751a0*/  STL [R1+0x2624], R15 ;  /* 0x0026240f01007387 */ /* 0x0007e80000100800 */
[----:B------:R-:W-:Y:S01]  /*751b0*/  STL [R1+0x2668], R16 ;  /* 0x0026681001007387 */ /* 0x000fe20000100800 */
[----:B-1----:R-:W-:-:S02]  /*751c0*/  IMAD.MOV.U32 R10, RZ, RZ, R14 ;  /* 0x000000ffff0a7224 */ /* 0x002fc400078e000e */
[----:B------:R-:W-:Y:S02]  /*751d0*/  IMAD.MOV.U32 R11, RZ, RZ, R15 ;  /* 0x000000ffff0b7224 */ /* 0x000fe400078e000f */
[----:B---3--:R-:W3:Y:S01]  /*751e0*/  LDL.LU.64 R14, [R1+0x1dc8] ;  /* 0x001dc800010e7983 */ /* 0x008ee20000300a00 */
[----:B------:R-:W-:-:S03]  /*751f0*/  IADD3 R20, P1, PT, R20, R2, RZ ;  /* 0x0000000214147210 */ /* 0x000fc60007f3e0ff */
[----:B------:R1:W-:Y:S04]  /*75200*/  LDGSTS.E [R0+0x21100], desc[UR74][R10.64], P0 ;  /* 0x211000000a007fae */ /* 0x0003e800081a104a */
[----:B------:R1:W-:Y:S01]  /*75210*/  STL [R1+0x2664], R17 ;  /* 0x0026641101007387 */ /* 0x0003e20000100800 */
[----:B------:R-:W-:Y:S02]  /*75220*/  IMAD.X R21, R21, 0x1, R3, P1 ;  /* 0x0000000115157824 */ /* 0x000fe400008e0603 */
[----:B-1----:R-:W-:Y:S02]  /*75230*/  IMAD.MOV.U32 R10, RZ, RZ, R16 ;  /* 0x000000ffff0a7224 */ /* 0x002fe400078e0010 */
[----:B------:R-:W-:Y:S02]  /*75240*/  IMAD.MOV.U32 R11, RZ, RZ, R17 ;  /* 0x000000ffff0b7224 */ /* 0x000fe400078e0011 */
[----:B------:R-:W2:Y:S01]  /*75250*/  LDL.LU.64 R16, [R1+0x1d88] ;  /* 0x001d880001107983 */ /* 0x000ea20000300a00 */
[----:B------:R-:W-:-:S03]  /*75260*/  IADD3 R22, P2, PT, R22, R2, RZ ;  /* 0x0000000216167210 */ /* 0x000fc60007f5e0ff */
[----:B------:R-:W2:Y:S04]  /*75270*/  LDL.LU.64 R18, [R1+0x1d48] ;  /* 0x001d480001127983 */ /* 0x000ea80000300a00 */
[----:B------:R-:W-:Y:S01]  /*75280*/  STL [R1+0x26a8], R20 ;  /* 0x0026a81401007387 */ /* 0x000fe20000100800 */
[----:B------:R-:W-:-:S03]  /*75290*/  IMAD.X R23, R23, 0x1, R3, P2 ;  /* 0x0000000117177824 */ /* 0x000fc600010e0603 */
[----:B------:R1:W-:Y:S04]  /*752a0*/  LDGSTS.E [R0+0x21900], desc[UR74][R10.64], P0 ;  /* 0x219000000a007fae */ /* 0x0003e800081a104a */
[----:B------:R1:W-:Y:S01]  /*752b0*/  STL [R1+0x26a4], R21 ;  /* 0x0026a41501007387 */ /* 0x0003e20000100800 */
[----:B------:R-:W-:-:S03]  /*752c0*/  IADD3 R27, P1, PT, R27, R2, RZ ;  /* 0x000000021b1b7210 */ /* 0x000fc60007f3e0ff */
[----:B------:R-:W-:Y:S01]  /*752d0*/  STL [R1+0x26e8], R22 ;  /* 0x0026e81601007387 */ /* 0x000fe20000100800 */
[----:B-1----:R-:W-:Y:S02]  /*752e0*/  IMAD.MOV.U32 R10, RZ, RZ, R20 ;  /* 0x000000ffff0a7224 */ /* 0x002fe400078e0014 */
[----:B------:R-:W-:Y:S02]  /*752f0*/  IMAD.MOV.U32 R11, RZ, RZ, R21 ;  /* 0x000000ffff0b7224 */ /* 0x000fe400078e0015 */
[----:B------:R-:W2:Y:S01]  /*75300*/  LDL.LU.64 R20, [R1+0x1d08] ;  /* 0x001d080001147983 */ /* 0x000ea20000300a00 */
[----:B------:R-:W-:-:S03]  /*75310*/  IADD3 R9, P2, PT, R9, R2, RZ ;  /* 0x0000000209097210 */ /* 0x000fc60007f5e0ff */
[----:B------:R1:W-:Y:S04]  /*75320*/  LDGSTS.E [R0+0x22100], desc[UR74][R10.64], P0 ;  /* 0x221000000a007fae */ /* 0x0003e800081a104a */
[----:B------:R1:W-:Y:S02]  /*75330*/  STL [R1+0x26e4], R23 ;  /* 0x0026e41701007387 */ /* 0x0003e40000100800 */
[----:B-1----:R-:W-:Y:S02]  /*75340*/  IMAD.MOV.U32 R10, RZ, RZ, R22 ;  /* 0x000000ffff0a7224 */ /* 0x002fe400078e0016 */
[----:B------:R-:W-:Y:S02]  /*75350*/  IMAD.MOV.U32 R11, RZ, RZ, R23 ;  /* 0x000000ffff0b7224 */ /* 0x000fe400078e0017 */
[----:B------:R-:W3:Y:S04]  /*75360*/  LDL.LU.64 R22, [R1+0x1cc8] ;  /* 0x001cc80001167983 */ /* 0x000ee80000300a00 */
[----:B------:R1:W-:Y:S04]  /*75370*/  LDGSTS.E [R0+0x22900], desc[UR74][R10.64], P0 ;  /* 0x229000000a007fae */ /* 0x0003e800081a104a */
[----:B------:R-:W3:Y:S04]  /*75380*/  LDL.LU.64 R24, [R1+0x1c88] ;  /* 0x001c880001187983 */ /* 0x000ee80000300a00 */
[----:B------:R-:W-:Y:S01]  /*75390*/  STL [R1+0x2728], R27 ;  /* 0x0027281b01007387 */ /* 0x000fe20000100800 */
[----:B-1----:R-:W-:Y:S01]  /*753a0*/  MOV R10, R27 ;  /* 0x0000001b000a7202 */ /* 0x002fe20000000f00 */
[----:B----4-:R-:W-:-:S04]  /*753b0*/  IMAD.X R28, R28, 0x1, R3, P1 ;  /* 0x000000011c1c7824 */ /* 0x010fc800008e0603 */
[----:B------:R-:W-:Y:S02]  /*753c0*/  IMAD.MOV.U32 R11, RZ, RZ, R28 ;  /* 0x000000ffff0b7224 */ /* 0x000fe400078e001c */
[----:B------:R-:W-:Y:S01]  /*753d0*/  IMAD.X R26, R26, 0x1, R3, P2 ;  /* 0x000000011a1a7824 */ /* 0x000fe200010e0603 */
[----:B------:R-:W-:Y:S04]  /*753e0*/  STL [R1+0x2724], R28 ;  /* 0x0027241c01007387 */ /* 0x000fe80000100800 */
[----:B------:R-:W-:Y:S04]  /*753f0*/  STL [R1+0x2768], R9 ;  /* 0x0027680901007387 */ /* 0x000fe80000100800 */
[----:B------:R1:W-:Y:S04]  /*75400*/  LDGSTS.E [R0+0x23100], desc[UR74][R10.64], P0 ;  /* 0x231000000a007fae */ /* 0x0003e800081a104a */
[----:B------:R4:W-:Y:S01]  /*75410*/  STL [R1+0x2764], R26 ;  /* 0x0027641a01007387 */ /* 0x0009e20000100800 */
[----:B-1----:R-:W-:-:S03]  /*75420*/  IMAD.MOV.U32 R11, RZ, RZ, R26 ;  /* 0x000000ffff0b7224 */ /* 0x002fc600078e001a */
[----:B----4-:R-:W4:Y:S04]  /*75430*/  LDL.LU.64 R26, [R1+0x1c48] ;  /* 0x001c4800011a7983 */ /* 0x010f280000300a00 */
        /* <DEDUP_REMOVED lines=16> */
[----:B------:R-:W-:-:S05]  /*75540*/  IMAD.MOV.U32 R10, RZ, RZ, R9 ;  /* 0x000000ffff0a7224 */ /* 0x000fca00078e0009 */
[----:B------:R2:W-:Y:S02]  /*75550*/  LDGSTS.E [R0+0x23900], desc[UR74][R10.64], P0 ;  /* 0x239000000a007fae */ /* 0x0005e400081a104a */
[----:B--2---:R-:W-:-:S05]  /*75560*/  IADD3 R10, P1, PT, R12, R2, RZ ;  /* 0x000000020c0a7210 */ /* 0x004fca0007f3e0ff */
[----:B------:R-:W-:Y:S01]  /*75570*/  IMAD.X R9, R13, 0x1, R3, P1 ;  /* 0x000000010d097824 */ /* 0x000fe200008e0603 */
[----:B---3--:R-:W-:-:S05]  /*75580*/  IADD3 R12, P1, PT, R14, R2, RZ ;  /* 0x000000020e0c7210 */ /* 0x008fca0007f3e0ff */
        /* <DEDUP_REMOVED lines=11> */
[----:B------:R-:W-:Y:S01]  /*75640*/  MOV R220, R12 ;  /* 0x0000000c00dc7202 */ /* 0x000fe20000000f00 */
[----:B------:R-:W-:Y:S02]  /*75650*/  IMAD.MOV.U32 R222, RZ, RZ, R10 ;  /* 0x000000ffffde7224 */ /* 0x000fe400078e000a */
[----:B------:R-:W-:Y:S02]  /*75660*/  IMAD.MOV.U32 R223, RZ, RZ, R9 ;  /* 0x000000ffffdf7224 */ /* 0x000fe400078e0009 */
[----:B------:R-:W-:Y:S02]  /*75670*/  IMAD.MOV.U32 R221, RZ, RZ, R11 ;  /* 0x000000ffffdd7224 */ /* 0x000fe400078e000b */
[----:B------:R-:W-:Y:S02]  /*75680*/  IMAD.MOV.U32 R218, RZ, RZ, R14 ;  /* 0x000000ffffda7224 */ /* 0x000fe400078e000e */
        /* <DEDUP_REMOVED lines=12> */
[----:B------:R-:W-:Y:S04]  /*75750*/  STL.64 [R1+0x1d48], R216 ;  /* 0x001d48d801007387 */ /* 0x000fe80000100a00 */
[----:B------:R-:W-:Y:S04]  /*75760*/  STL.64 [R1+0x1d08], R214 ;  /* 0x001d08d601007387 */ /* 0x000fe80000100a00 */
[----:B------:R-:W-:Y:S04]  /*75770*/  STL.64 [R1+0x1cc8], R212 ;  /* 0x001cc8d401007387 */ /* 0x000fe80000100a00 */
[----:B------:R-:W-:Y:S04]  /*75780*/  STL.64 [R1+0x1c88], R210 ;  /* 0x001c88d201007387 */ /* 0x000fe80000100a00 */
[----:B------:R-:W-:Y:S04]  /*75790*/  LDGSTS.E [R0+0x24100], desc[UR74][R222.64], P0 ;  /* 0x24100000de007fae */ /* 0x000fe800081a104a */
[----:B------:R-:W-:Y:S04]  /*757a0*/  LDGSTS.E [R0+0x24900], desc[UR74][R220.64], P0 ;  /* 0x24900000dc007fae */ /* 0x000fe800081a104a */
[----:B------:R-:W-:Y:S04]  /*757b0*/  LDGSTS.E [R0+0x25100], desc[UR74][R218.64], P0 ;  /* 0x25100000da007fae */ /* 0x000fe800081a104a */
[----:B------:R-:W-:Y:S04]  /*757c0*/  LDGSTS.E [R0+0x25900], desc[UR74][R216.64], P0 ;  /* 0x25900000d8007fae */ /* 0x000fe800081a104a */
[----:B------:R-:W-:Y:S04]  /*757d0*/  LDGSTS.E [R0+0x26100], desc[UR74][R214.64], P0 ;  /* 0x26100000d6007fae */ /* 0x000fe800081a104a */
[----:B------:R-:W-:Y:S04]  /*757e0*/  LDGSTS.E [R0+0x26900], desc[UR74][R212.64], P0 ;  /* 0x26900000d4007fae */ /* 0x000fe800081a104a */
[----:B------:R-:W-:Y:S01]  /*757f0*/  LDGSTS.E [R0+0x27100], desc[UR74][R210.64], P0 ;  /* 0x27100000d2007fae */ /* 0x000fe200081a104a */
[----:B----4-:R-:W-:-:S05]  /*75800*/  IADD3 R24, P1, PT, R26, R2, RZ ;  /* 0x000000021a187210 */ /* 0x010fca0007f3e0ff */
        /* <DEDUP_REMOVED lines=27> */
[-C--:B------:R-:W-:Y:S01]  /*759c0*/  IADD3 R52, P1, PT, R54, R2.reuse, RZ ;  /* 0x0000000236347210 */ /* 0x080fe20007f3e0ff */
[----:B------:R-:W-:Y:S01]  /*759d0*/  IMAD.MOV.U32 R208, RZ, RZ, R24 ;  /* 0x000000ffffd07224 */ /* 0x000fe200078e0018 */
[----:B------:R-:W-:Y:S01]  /*759e0*/  MOV R159, R25 ;  /* 0x00000019009f7202 */ /* 0x000fe20000000f00 */
[----:B------:R-:W-:Y:S02]  /*759f0*/  IMAD.MOV.U32 R209, RZ, RZ, R23 ;  /* 0x000000ffffd17224 */ /* 0x000fe400078e0017 */
[----:B------:R-:W-:Y:S01]  /*75a00*/  IMAD.X R51, R55, 0x1, R3, P1 ;  /* 0x0000000137337824 */ /* 0x000fe200008e0603 */
[----:B------:R-:W-:Y:S01]  /*75a10*/  IADD3 R54, P1, PT, R62, R2, RZ ;  /* 0x000000023e367210 */ /* 0x000fe20007f3e0ff */
[----:B------:R-:W-:Y:S02]  /*75a20*/  IMAD.MOV.U32 R158, RZ, RZ, R26 ;  /* 0x000000ffff9e7224 */ /* 0x000fe400078e001a */
[----:B------:R-:W-:-:S02]  /*75a30*/  IMAD.MOV.U32 R156, RZ, RZ, R28 ;  /* 0x000000ffff9c7224 */ /* 0x000fc400078e001c */
[----:B------:R-:W-:Y:S02]  /*75a40*/  IMAD.MOV.U32 R157, RZ, RZ, R27 ;  /* 0x000000ffff9d7224 */ /* 0x000fe400078e001b */
[----:B------:R-:W-:Y:S02]  /*75a50*/  IMAD.MOV.U32 R94, RZ, RZ, R30 ;  /* 0x000000ffff5e7224 */ /* 0x000fe400078e001e */
[----:B------:R-:W-:Y:S01]  /*75a60*/  IMAD.MOV.U32 R95, RZ, RZ, R29 ;  /* 0x000000ffff5f7224 */ /* 0x000fe200078e001d */
[----:B------:R-:W-:Y:S01]  /*75a70*/  STL.64 [R1+0x1c48], R208 ;  /* 0x001c48d001007387 */ /* 0x000fe20000100a00 */
[----:B------:R-:W-:Y:S02]  /*75a80*/  IMAD.MOV.U32 R92, RZ, RZ, R32 ;  /* 0x000000ffff5c7224 */ /* 0x000fe400078e0020 */
[----:B------:R-:W-:Y:S01]  /*75a90*/  IMAD.MOV.U32 R93, RZ, RZ, R31 ;  /* 0x000000ffff5d7224 */ /* 0x000fe200078e001f */
[----:B------:R-:W-:Y:S01]  /*75aa0*/  STL.64 [R1+0x1c08], R158 ;  /* 0x001c089e01007387 */ /* 0x000fe20000100a00 */
[----:B------:R-:W-:Y:S01]  /*75ab0*/  IMAD.X R53, R63, 0x1, R3, P1 ;  /* 0x000000013f357824 */ /* 0x000fe200008e0603 */
[----:B------:R-:W-:Y:S01]  /*75ac0*/  IADD3 R56, P1, PT, R58, R2, RZ ;  /* 0x000000023a387210 */ /* 0x000fe20007f3e0ff */
        /* <DEDUP_REMOVED lines=17> */
[----:B------:R-:W-:Y:S01]  /*75be0*/  IMAD.X R55, R59, 0x1, R3, P1 ;  /* 0x000000013b377824 */ /* 0x000fe200008e0603 */
        /* <DEDUP_REMOVED lines=17> */
[----:B------:R-:W-:-:S03]  /*75d00*/  IMAD.MOV.U32 R58, RZ, RZ, R56 ;  /* 0x000000ffff3a7224 */ /* 0x000fc600078e0038 */
        /* <DEDUP_REMOVED lines=21> */
[----:B------:R-:W4:Y:S04]  /*75e60*/  LDL.LU R21, [R1+0x26ec] ;  /* 0x0026ec0001157983 */ /* 0x000f280000300800 */
[----:B------:R-:W-:Y:S04]  /*75e70*/  LDGSTS.E [R0+0x2a900], desc[UR74][R80.64], P0 ;  /* 0x2a90000050007fae */ /* 0x000fe800081a104a */
[----:B------:R-:W4:Y:S04]  /*75e80*/  LDL.LU R24, [R1+0x2730] ;  /* 0x0027300001187983 */ /* 0x000f280000300800 */
[----:B------:R-:W-:Y:S04]  /*75e90*/  LDGSTS.E [R0+0x2b100], desc[UR74][R78.64], P0 ;  /* 0x2b1000004e007fae */ /* 0x000fe800081a104a */
        /* <DEDUP_REMOVED lines=9> */
[----:B------:R-:W-:Y:S01]  /*75f30*/  LDGSTS.E [R0+0x2f900], desc[UR74][R58.64], P0 ;  /* 0x2f9000003a007fae */ /* 0x000fe200081a104a */
[----:B--2---:R-:W-:-:S02]  /*75f40*/  IADD3 R10, P1, PT, R10, R2, RZ ;  /* 0x000000020a0a7210 */ /* 0x004fc40007f3e0ff */
[----:B---3--:R-:W-:-:S03]  /*75f50*/  IADD3 R16, P2, PT, R16, R2, RZ ;  /* 0x0000000210107210 */ /* 0x008fc60007f5e0ff */
[--C-:B----4-:R-:W-:Y:S01]  /*75f60*/  IMAD.X R11, R11, 0x1, R3.reuse, P1 ;  /* 0x000000010b0b7824 */ /* 0x110fe200008e0603 */
[----:B------:R1:W-:Y:S04]  /*75f70*/  STL [R1+0x25b0], R10 ;  /* 0x0025b00a01007387 */ /* 0x0003e80000100800 */
[----:B------:R2:W-:Y:S01]  /*75f80*/  STL [R1+0x25ac], R11 ;  /* 0x0025ac0b01007387 */ /* 0x0005e20000100800 */
[----:B------:R-:W-:-:S03]  /*75f90*/  IMAD.X R17, R17, 0x1, R3, P2 ;  /* 0x0000000111117824 */ /* 0x000fc600010e0603 */
[----:B------:R-:W-:Y:S04]  /*75fa0*/  STL [R1+0x25f0], R16 ;  /* 0x0025f01001007387 */ /* 0x000fe80000100800 */
[----:B------:R-:W3:Y:S04]  /*75fb0*/  LDL.LU R25, [R1+0x272c] ;  /* 0x00272c0001197983 */ /* 0x000ee80000300800 */
[----:B------:R-:W-:Y:S04]  /*75fc0*/  STL [R1+0x25ec], R17 ;  /* 0x0025ec1101007387 */ /* 0x000fe80000100800 */
[----:B------:R-:W4:Y:S04]  /*75fd0*/  LDL.LU R0, [R1+0x276c] ;  /* 0x00276c0001007983 */ /* 0x000f280000300800 */
[----:B------:R-:W4:Y:S01]  /*75fe0*/  LDL.LU.64 R26, [R1+0x1e00] ;  /* 0x001e0000011a7983 */ /* 0x000f220000300a00 */
[----:B------:R-:W-:-:S03]  /*75ff0*/  IADD3 R12, P1, PT, R12, R2, RZ ;  /* 0x000000020c0c7210 */ /* 0x000fc60007f3e0ff */
[----:B------:R1:W-:Y:S01]  /*76000*/  LDGSTS.E [R6+0x20200], desc[UR74][R10.64], P0 ;  /* 0x202000000a067fae */ /* 0x0003e200081a104a */
[----:B------:R-:W-:Y:S01]  /*76010*/  IADD3 R14, P2, PT, R14, R2, RZ ;  /* 0x000000020e0e7210 */ /* 0x000fe20007f5e0ff */
[----:B------:R-:W-:Y:S02]  /*76020*/  IMAD.X R13, R13, 0x1, R3, P1 ;  /* 0x000000010d0d7824 */ /* 0x000fe400008e0603 */
[----:B------:R-:W-:Y:S01]  /*76030*/  STL [R1+0x2630], R12 ;  /* 0x0026300c01007387 */ /* 0x000fe20000100800 */
[----:B-1----:R-:W-:Y:S02]  /*76040*/  IMAD.MOV.U32 R10, RZ, RZ, R16 ;  /* 0x000000ffff0a7224 */ /* 0x002fe400078e0010 */
[----:B--2---:R-:W-:Y:S01]  /*76050*/  IMAD.MOV.U32 R11, RZ, RZ, R17 ;  /* 0x000000ffff0b7224 */ /* 0x004fe200078e0011 */
[----:B------:R1:W-:Y:S01]  /*76060*/  STL [R1+0x262c], R13 ;  /* 0x00262c0d01007387 */ /* 0x0003e20000100800 */
[----:B------:R-:W-:-:S03]  /*76070*/  IMAD.X R15, R15, 0x1, R3, P2 ;  /* 0x000000010f0f7824 */ /* 0x000fc600010e0603 */
[----:B------:R2:W-:Y:S04]  /*76080*/  LDGSTS.E [R6+0x20a00], desc[UR74][R10.64], P0 ;  /* 0x20a000000a067fae */ /* 0x0005e800081a104a */
[----:B------:R-:W-:Y:S01]  /*76090*/  STL [R1+0x2670], R14 ;  /* 0x0026700e01007387 */ /* 0x000fe20000100800 */
[----:B------:R-:W-:Y:S01]  /*760a0*/  IADD3 R18, P1, PT, R18, R2, RZ ;  /* 0x0000000212127210 */ /* 0x000fe20007f3e0ff */
[----:B--2---:R-:W-:Y:S02]  /*760b0*/  IMAD.MOV.U32 R10, RZ, RZ, R12 ;  /* 0x000000ffff0a7224 */ /* 0x004fe400078e000c */
[----:B------:R-:W-:Y:S02]  /*760c0*/  IMAD.MOV.U32 R11, RZ, RZ, R13 ;  /* 0x000000ffff0b7224 */ /* 0x000fe400078e000d */
[----:B-1----:R-:W2:Y:S04]  /*760d0*/  LDL.LU.64 R12, [R1+0x1dc0] ;  /* 0x001dc000010c7983 */ /* 0x002ea80000300a00 */
[----:B------:R1:W-:Y:S04]  /*760e0*/  LDGSTS.E [R6+0x21200], desc[UR74][R10.64], P0 ;  /* 0x212000000a067fae */ /* 0x0003e800081a104a */
[----:B------:R1:W-:Y:S01]  /*760f0*/  STL [R1+0x266c], R15 ;  /* 0x00266c0f01007387 */ /* 0x0003e20000100800 */
[----:B------:R-:W-:-:S02]  /*76100*/  IMAD.X R19, R19, 0x1, R3, P1 ;  /* 0x0000000113137824 */ /* 0x000fc400008e0603 */
[----:B-1----:R-:W-:Y:S02]  /*76110*/  IMAD.MOV.U32 R10, RZ, RZ, R14 ;  /* 0x000000ffff0a7224 */ /* 0x002fe400078e000e */
[----:B------:R-:W-:Y:S02]  /*76120*/  IMAD.MOV.U32 R11, RZ, RZ, R15 ;  /* 0x000000ffff0b7224 */ /* 0x000fe400078e000f */
[----:B------:R-:W2:Y:S01]  /*76130*/  LDL.LU.64 R14, [R1+0x1d80] ;  /* 0x001d8000010e7983 */ /* 0x000ea20000300a00 */
[----:B------:R-:W-:-:S03]  /*76140*/  IADD3 R20, P2, PT, R20, R2, RZ ;  /* 0x0000000214147210 */ /* 0x000fc60007f5e0ff */
[----:B------:R-:W2:Y:S04]  /*76150*/  LDL.LU.64 R16, [R1+0x1d40] ;  /* 0x001d400001107983 */ /* 0x000ea80000300a00 */
[----:B------:R1:W-:Y:S01]  /*76160*/  LDGSTS.E [R6+0x21a00], desc[UR74][R10.64], P0 ;  /* 0x21a000000a067fae */ /* 0x0003e200081a104a */
[----:B------:R-:W-:-:S03]  /*76170*/  IMAD.X R21, R21, 0x1, R3, P2 ;  /* 0x0000000115157824 */ /* 0x000fc600010e0603 */
[----:B------:R-:W-:Y:S01]  /*76180*/  STL [R1+0x26b0], R18 ;  /* 0x0026b01201007387 */ /* 0x000fe20000100800 */
[----:B------:R-:W-:-:S03]  /*76190*/  IADD3 R24, P1, PT, R24, R2, RZ ;  /* 0x0000000218187210 */ /* 0x000fc60007f3e0ff */
[----:B------:R1:W-:Y:S02]  /*761a0*/  STL [R1+0x26ac], R19 ;  /* 0x0026ac1301007387 */ /* 0x0003e40000100800 */
[----:B-1----:R-:W-:Y:S02]  /*761b0*/  IMAD.MOV.U32 R10, RZ, RZ, R18 ;  /* 0x000000ffff0a7224 */ /* 0x002fe400078e0012 */
[----:B------:R-:W-:Y:S01]  /*761c0*/  STL [R1+0x26f0], R20 ;  /* 0x0026f01401007387 */ /* 0x000fe20000100800 */
[----:B------:R-:W-:-:S03]  /*761d0*/  IMAD.MOV.U32 R11, RZ, RZ, R19 ;  /* 0x000000ffff0b7224 */ /* 0x000fc600078e0013 */
[----:B------:R-:W2:Y:S04]  /*761e0*/  LDL.LU.64 R18, [R1+0x1d00] ;  /* 0x001d000001127983 */ /* 0x000ea80000300a00 */
[----:B------:R1:W-:Y:S01]  /*761f0*/  LDGSTS.E [R6+0x22200], desc[UR74][R10.64], P0 ;  /* 0x222000000a067fae */ /* 0x0003e200081a104a */
[----:B------:R-:W-:-:S03]  /*76200*/  IADD3 R9, P2, PT, R9, R2, RZ ;  /* 0x0000000209097210 */ /* 0x000fc60007f5e0ff */
[----:B------:R1:W-:Y:S02]  /*76210*/  STL [R1+0x26ec], R21 ;  /* 0x0026ec1501007387 */ /* 0x0003e40000100800 */
[----:B-1----:R-:W-:Y:S01]  /*76220*/  MOV R10, R20 ;  /* 0x00000014000a7202 */ /* 0x002fe20000000f00 */
[----:B------:R-:W-:Y:S02]  /*76230*/  IMAD.MOV.U32 R11, RZ, RZ, R21 ;  /* 0x000000ffff0b7224 */ /* 0x000fe400078e0015 */
[----:B------:R-:W2:Y:S04]  /*76240*/  LDL.LU.64 R20, [R1+0x1cc0] ;  /* 0x001cc00001147983 */ /* 0x000ea80000300a00 */
[----:B------:R1:W-:Y:S04]  /*76250*/  LDGSTS.E [R6+0x22a00], desc[UR74][R10.64], P0 ;  /* 0x22a000000a067fae */ /* 0x0003e800081a104a */
[----:B------:R-:W2:Y:S04]  /*76260*/  LDL.LU.64 R22, [R1+0x1c80] ;  /* 0x001c800001167983 */ /* 0x000ea80000300a00 */
[----:B------:R-:W-:Y:S01]  /*76270*/  STL [R1+0x2730], R24 ;  /* 0x0027301801007387 */ /* 0x000fe20000100800 */
[----:B-1----:R-:W-:-:S02]  /*76280*/  IMAD.MOV.U32 R10, RZ, RZ, R24 ;  /* 0x000000ffff0a7224 */ /* 0x002fc400078e0018 */
[----:B---3--:R-:W-:-:S04]  /*76290*/  IMAD.X R25, R25, 0x1, R3, P1 ;  /* 0x0000000119197824 */ /* 0x008fc800008e0603 */
[----:B------:R-:W-:Y:S01]  /*762a0*/  IMAD.MOV.U32 R11, RZ, RZ, R25 ;  /* 0x000000ffff0b7224 */ /* 0x000fe200078e0019 */
[----:B------:R1:W-:Y:S01]  /*762b0*/  STL [R1+0x272c], R25 ;  /* 0x00272c1901007387 */ /* 0x0003e20000100800 */
[----:B----4-:R-:W-:-:S03]  /*762c0*/  IMAD.X R0, R0, 0x1, R3, P2 ;  /* 0x0000000100007824 */ /* 0x010fc600010e0603 */
[----:B------:R3:W-:Y:S04]  /*762d0*/  LDGSTS.E [R6+0x23200], desc[UR74][R10.64], P0 ;  /* 0x232000000a067fae */ /* 0x0007e800081a104a */
[----:B------:R4:W-:Y:S04]  /*762e0*/  STL [R1+0x2770], R9 ;  /* 0x0027700901007387 */ /* 0x0009e80000100800 */
[----:B------:R4:W-:Y:S01]  /*762f0*/  STL [R1+0x276c], R0 ;  /* 0x00276c0001007387 */ /* 0x0009e20000100800 */
[----:B---3--:R-:W-:-:S03]  /*76300*/  IMAD.MOV.U32 R10, RZ, RZ, R9 ;  /* 0x000000ffff0a7224 */ /* 0x008fc600078e0009 */
[----:B-1----:R-:W3:Y:S01]  /*76310*/  LDL.LU.64 R24, [R1+0x1c40] ;  /* 0x001c400001187983 */ /* 0x002ee20000300a00 */
[----:B----4-:R-:W-:Y:S01]  /*76320*/  IADD3 R9, P1, PT, R26, R2, RZ ;  /* 0x000000021a097210 */ /* 0x010fe20007f3e0ff */
[----:B------:R-:W-:-:S04]  /*76330*/  IMAD.MOV.U32 R11, RZ, RZ, R0 ;  /* 0x000000ffff0b7224 */ /* 0x000fc800078e0000 */
[----:B------:R-:W-:Y:S01]  /*76340*/  IMAD.X R0, R27, 0x1, R3, P1 ;  /* 0x000000011b007824 */ /* 0x000fe200008e0603 */
[----:B------:R2:W-:Y:S04]  /*76350*/  LDGSTS.E [R6+0x23a00], desc[UR74][R10.64], P0 ;  /* 0x23a000000a067fae */ /* 0x0005e800081a104a */
        /* <DEDUP_REMOVED lines=28> */
[----:B------:R-:W-:Y:S02]  /*76520*/  LOP3.LUT R11, R11, R10, RZ, 0x3c, !PT ;  /* 0x0000000a0b0b7212 */ /* 0x000fe400078e3cff */
[----:B------:R-:W-:Y:S02]  /*76530*/  LOP3.LUT R13, R13, R12, RZ, 0x3c, !PT ;  /* 0x0000000c0d0d7212 */ /* 0x000fe400078e3cff */
[----:B------:R-:W-:Y:S02]  /*76540*/  LOP3.LUT R15, R15, R14, RZ, 0x3c, !PT ;  /* 0x0000000e0f0f7212 */ /* 0x000fe400078e3cff */
[----:B------:R-:W-:Y:S02]  /*76550*/  LOP3.LUT R17, R17, R16, RZ, 0x3c, !PT ;  /* 0x0000001011117212 */ /* 0x000fe400078e3cff */
[----:B------:R-:W-:Y:S02]  /*76560*/  LOP3.LUT R10, R11, R10, RZ, 0x3c, !PT ;  /* 0x0000000a0b0a7212 */ /* 0x000fe400078e3cff */
[----:B------:R-:W-:-:S02]  /*76570*/  LOP3.LUT R19, R19, R18, RZ, 0x3c, !PT ;  /* 0x0000001213137212 */ /* 0x000fc400078e3cff */
[----:B------:R-:W-:Y:S02]  /*76580*/  LOP3.LUT R12, R13, R12, RZ, 0x3c, !PT ;  /* 0x0000000c0d0c7212 */ /* 0x000fe400078e3cff */
[----:B------:R-:W-:Y:S01]  /*76590*/  LOP3.LUT R21, R21, R20, RZ, 0x3c, !PT ;  /* 0x0000001415157212 */ /* 0x000fe200078e3cff */
[----:B------:R-:W-:Y:S01]  /*765a0*/  IMAD.MOV.U32 R62, RZ, RZ, R9 ;  /* 0x000000ffff3e7224 */ /* 0x000fe200078e0009 */
[----:B------:R-:W-:Y:S01]  /*765b0*/  LOP3.LUT R14, R15, R14, RZ, 0x3c, !PT ;  /* 0x0000000e0f0e7212 */ /* 0x000fe200078e3cff */
[----:B------:R-:W-:Y:S01]  /*765c0*/  IMAD.MOV.U32 R63, RZ, RZ, R0 ;  /* 0x000000ffff3f7224 */ /* 0x000fe200078e0000 */
[----:B------:R-:W-:Y:S02]  /*765d0*/  LOP3.LUT R16, R17, R16, RZ, 0x3c, !PT ;  /* 0x0000001011107212 */ /* 0x000fe400078e3cff */
[----:B------:R-:W-:Y:S02]  /*765e0*/  LOP3.LUT R11, R11, R10, RZ, 0x3c, !PT ;  /* 0x0000000a0b0b7212 */ /* 0x000fe400078e3cff */
[----:B------:R-:W-:-:S02]  /*765f0*/  LOP3.LUT R18, R19, R18, RZ, 0x3c, !PT ;  /* 0x0000001213127212 */ /* 0x000fc400078e3cff */
[----:B------:R-:W-:Y:S02]  /*76600*/  LOP3.LUT R13, R13, R12, RZ, 0x3c, !PT ;  /* 0x0000000c0d0d7212 */ /* 0x000fe400078e3cff */
[----:B------:R-:W-:Y:S02]  /*76610*/  LOP3.LUT R20, R21, R20, RZ, 0x3c, !PT ;  /* 0x0000001415147212 */ /* 0x000fe400078e3cff */
[----:B------:R-:W-:Y:S01]  /*76620*/  LOP3.LUT R15, R15, R14, RZ, 0x3c, !PT ;  /* 0x0000000e0f0f7212 */ /* 0x000fe200078e3cff */
[----:B------:R-:W-:Y:S01]  /*76630*/  STL.64 [R1+0x1e00], R62 ;  /* 0x001e003e01007387 */ /* 0x000fe20000100a00 */
[----:B------:R-:W-:Y:S02]  /*76640*/  LOP3.LUT R17, R17, R16, RZ, 0x3c, !PT ;  /* 0x0000001011117212 */ /* 0x000fe400078e3cff */
[----:B------:R-:W-:Y:S01]  /*76650*/  LOP3.LUT R19, R19, R18, RZ, 0x3c, !PT ;  /* 0x0000001213137212 */ /* 0x000fe200078e3cff */
[----:B------:R1:W-:Y:S01]  /*76660*/  STL.64 [R1+0x1dc0], R10 ;  /* 0x001dc00a01007387 */ /* 0x0003e20000100a00 */
[----:B------:R-:W-:-:S03]  /*76670*/  LOP3.LUT R21, R21, R20, RZ, 0x3c, !PT ;  /* 0x0000001415157212 */ /* 0x000fc600078e3cff */
[----:B------:R-:W-:Y:S04]  /*76680*/  STL.64 [R1+0x1d80], R12 ;  /* 0x001d800c01007387 */ /* 0x000fe80000100a00 */
[----:B------:R-:W-:Y:S04]  /*76690*/  STL.64 [R1+0x1d40], R14 ;  /* 0x001d400e01007387 */ /* 0x000fe80000100a00 */
[----:B------:R2:W-:Y:S04]  /*766a0*/  STL.64 [R1+0x1d00], R16 ;  /* 0x001d001001007387 */ /* 0x0005e80000100a00 */
[----:B------:R1:W-:Y:S04]  /*766b0*/  STL.64 [R1+0x1cc0], R18 ;  /* 0x001cc01201007387 */ /* 0x0003e80000100a00 */
[----:B------:R1:W-:Y:S04]  /*766c0*/  STL.64 [R1+0x1c80], R20 ;  /* 0x001c801401007387 */ /* 0x0003e80000100a00 */
[----:B------:R-:W-:Y:S04]  /*766d0*/  LDGSTS.E [R6+0x24200], desc[UR74][R62.64], P0 ;  /* 0x242000003e067fae */ /* 0x000fe800081a104a */
[----:B------:R1:W-:Y:S04]  /*766e0*/  LDGSTS.E [R6+0x24a00], desc[UR74][R10.64], P0 ;  /* 0x24a000000a067fae */ /* 0x0003e800081a104a */
[----:B------:R-:W-:Y:S04]  /*766f0*/  LDGSTS.E [R6+0x25200], desc[UR74][R12.64], P0 ;  /* 0x252000000c067fae */ /* 0x000fe800081a104a */
[----:B------:R-:W-:Y:S04]  /*76700*/  LDGSTS.E [R6+0x25a00], desc[UR74][R14.64], P0 ;  /* 0x25a000000e067fae */ /* 0x000fe800081a104a */
[----:B------:R1:W-:Y:S04]  /*76710*/  LDGSTS.E [R6+0x26200], desc[UR74][R16.64], P0 ;  /* 0x2620000010067fae */ /* 0x0003e800081a104a */
[----:B------:R-:W-:Y:S04]  /*76720*/  LDGSTS.E [R6+0x26a00], desc[UR74][R18.64], P0 ;  /* 0x26a0000012067fae */ /* 0x000fe800081a104a */
[----:B------:R-:W-:Y:S01]  /*76730*/  LDGSTS.E [R6+0x27200], desc[UR74][R20.64], P0 ;  /* 0x2720000014067fae */ /* 0x000fe200081a104a */
[----:B---3--:R-:W-:-:S04]  /*76740*/  IADD3 R23, P1, PT, R24, R2, RZ ;  /* 0x0000000218177210 */ /* 0x008fc80007f3e0ff */
[----:B------:R-:W-:Y:S02]  /*76750*/  IADD3.X R22, PT, PT, R25, R3, RZ, P1, !PT ;  /* 0x0000000319167210 */ /* 0x000fe40000ffe4ff */
        /* <DEDUP_REMOVED lines=24> */
[----:B------:R-:W-:Y:S02]  /*768e0*/  IADD3 R49, P1, PT, R50, R2, RZ ;  /* 0x0000000232317210 */ /* 0x000fe40007f3e0ff */
[----:B------:R-:W-:-:S03]  /*768f0*/  LOP3.LUT R23, R23, R22, RZ, 0x3c, !PT ;  /* 0x0000001617177212 */ /* 0x000fc600078e3cff */
[----:B------:R-:W-:Y:S01]  /*76900*/  IMAD.X R48, R51, 0x1, R3, P1 ;  /* 0x0000000133307824 */ /* 0x000fe200008e0603 */
[----:B------:R-:W-:Y:S02]  /*76910*/  IADD3 R51, P1, PT, R52, R2, RZ ;  /* 0x0000000234337210 */ /* 0x000fe40007f3e0ff */
[----:B------:R-:W-:Y:S02]  /*76920*/  LOP3.LUT R25, R25, R24, RZ, 0x3c, !PT ;  /* 0x0000001819197212 */ /* 0x000fe400078e3cff */
[----:B------:R-:W-:Y:S02]  /*76930*/  LOP3.LUT R27, R27, R26, RZ, 0x3c, !PT ;  /* 0x0000001a1b1b7212 */ /* 0x000fe400078e3cff */
[----:B------:R-:W-:Y:S02]  /*76940*/  LOP3.LUT R29, R29, R28, RZ, 0x3c, !PT ;  /* 0x0000001c1d1d7212 */ /* 0x000fe400078e3cff */
[----:B------:R-:W-:Y:S02]  /*76950*/  IADD3.X R50, PT, PT, R53, R3, RZ, P1, !PT ;  /* 0x0000000335327210 */ /* 0x000fe40000ffe4ff */
[----:B------:R-:W-:-:S02]  /*76960*/  LOP3.LUT R22, R23, R22, RZ, 0x3c, !PT ;  /* 0x0000001617167212 */ /* 0x000fc400078e3cff */
[----:B------:R-:W-:Y:S02]  /*76970*/  LOP3.LUT R31, R31, R30, RZ, 0x3c, !PT ;  /* 0x0000001e1f1f7212 */ /* 0x000fe400078e3cff */
[----:B------:R-:W-:Y:S02]  /*76980*/  IADD3 R53, P1, PT, R54, R2, RZ ;  /* 0x0000000236357210 */ /* 0x000fe40007f3e0ff */
[----:B------:R-:W-:Y:S02]  /*76990*/  LOP3.LUT R24, R25, R24, RZ, 0x3c, !PT ;  /* 0x0000001819187212 */ /* 0x000fe400078e3cff */
[----:B------:R-:W-:Y:S02]  /*769a0*/  LOP3.LUT R33, R33, R32, RZ, 0x3c, !PT ;  /* 0x0000002021217212 */ /* 0x000fe400078e3cff */
[----:B------:R-:W-:Y:S02]  /*769b0*/  LOP3.LUT R26, R27, R26, RZ, 0x3c, !PT ;  /* 0x0000001a1b1a7212 */ /* 0x000fe400078e3cff */
[----:B------:R-:W-:-:S02]  /*769c0*/  LOP3.LUT R35, R35, R34, RZ, 0x3c, !PT ;  /* 0x0000002223237212 */ /* 0x000fc400078e3cff */
[----:B------:R-:W-:Y:S02]  /*769d0*/  LOP3.LUT R28, R29, R28, RZ, 0x3c, !PT ;  /* 0x0000001c1d1c7212 */ /* 0x000fe400078e3cff */
[----:B------:R-:W-:Y:S02]  /*769e0*/  LOP3.LUT R37, R37, R36, RZ, 0x3c, !PT ;  /* 0x0000002425257212 */ /* 0x000fe400078e3cff */
[----:B------:R-:W-:Y:S02]  /*769f0*/  LOP3.LUT R23, R23, R22, RZ, 0x3c, !PT ;  /* 0x0000001617177212 */ /* 0x000fe400078e3cff */
[----:B------:R-:W-:Y:S02]  /*76a00*/  LOP3.LUT R30, R31, R30, RZ, 0x3c, !PT ;  /* 0x0000001e1f1e7212 */ /* 0x000fe400078e3cff */
[----:B------:R-:W-:Y:S01]  /*76a10*/  LOP3.LUT R39, R39, R38, RZ, 0x3c, !PT ;  /* 0x0000002627277212 */ /* 0x000fe200078e3cff */
[----:B------:R-:W-:Y:S01]  /*76a20*/  IMAD.X R52, R55, 0x1, R3, P1 ;  /* 0x0000000137347824 */ /* 0x000fe200008e0603 */
[----:B------:R-:W-:-:S02]  /*76a30*/  LOP3.LUT R25, R25, R24, RZ, 0x3c, !PT ;  /* 0x0000001819197212 */ /* 0x000fc400078e3cff */
        /* <DEDUP_REMOVED lines=8> */
[----:B------:R-:W-:Y:S01]  /*76ac0*/  STL.64 [R1+0x1c40], R22 ;  /* 0x001c401601007387 */ /* 0x000fe20000100a00 */
[----:B------:R-:W-:Y:S02]  /*76ad0*/  LOP3.LUT R31, R31, R30, RZ, 0x3c, !PT ;  /* 0x0000001e1f1f7212 */ /* 0x000fe400078e3cff */
[----:B------:R-:W-:Y:S02]  /*76ae0*/  LOP3.LUT R38, R39, R38, RZ, 0x3c, !PT ;  /* 0x0000002627267212 */ /* 0x000fe400078e3cff */
[----:B------:R-:W-:Y:S01]  /*76af0*/  LOP3.LUT R47, R47, R46, RZ, 0x3c, !PT ;  /* 0x0000002e2f2f7212 */ /* 0x000fe200078e3cff */
[----:B------:R3:W-:Y:S01]  /*76b00*/  STL.64 [R1+0x1c00], R24 ;  /* 0x001c001801007387 */ /* 0x0007e20000100a00 */
[----:B------:R-:W-:-:S02]  /*76b10*/  LOP3.LUT R33, R33, R32, RZ, 0x3c, !PT ;  /* 0x0000002021217212 */ /* 0x000fc400078e3cff */
[----:B------:R-:W-:Y:S02]  /*76b20*/  LOP3.LUT R40, R41, R40, RZ, 0x3c, !PT ;  /* 0x0000002829287212 */ /* 0x000fe400078e3cff */
[----:B------:R-:W-:Y:S01]  /*76b30*/  LOP3.LUT R49, R49, R48, RZ, 0x3c, !PT ;  /* 0x0000003031317212 */ /* 0x000fe200078e3cff */
[----:B------:R4:W-:Y:S01]  /*76b40*/  STL.64 [R1+0x1bc0], R26 ;  /* 0x001bc01a01007387 */ /* 0x0009e20000100a00 */
[----:B------:R-:W-:Y:S02]  /*76b50*/  LOP3.LUT R35, R35, R34, RZ, 0x3c, !PT ;  /* 0x0000002223237212 */ /* 0x000fe400078e3cff */
[----:B------:R-:W-:Y:S02]  /*76b60*/  LOP3.LUT R42, R43, R42, RZ, 0x3c, !PT ;  /* 0x0000002a2b2a7212 */ /* 0x000fe400078e3cff */
[----:B------:R-:W-:Y:S01]  /*76b70*/  LOP3.LUT R51, R51, R50, RZ, 0x3c, !PT ;  /* 0x0000003233337212 */ /* 0x000fe200078e3cff */
[----:B------:R-:W-:Y:S01]  /*76b80*/  STL.64 [R1+0x1b80], R28 ;  /* 0x001b801c01007387 */ /* 0x000fe20000100a00 */
[----:B------:R-:W-:-:S02]  /*76b90*/  IADD3 R55, P1, PT, R58, R2, RZ ;  /* 0x000000023a377210 */ /* 0x000fc40007f3e0ff */
[----:B------:R-:W-:Y:S01]  /*76ba0*/  LOP3.LUT R37, R37, R36, RZ, 0x3c, !PT ;  /* 0x0000002425257212 */ /* 0x000fe200078e3cff */
[----:B------:R-:W-:Y:S01]  /*76bb0*/  LDGSTS.E [R6+0x27a00], desc[UR74][R22.64], P0 ;  /* 0x27a0000016067fae */ /* 0x000fe200081a104a */
[----:B------:R-:W-:Y:S02]  /*76bc0*/  LOP3.LUT R44, R45, R44, RZ, 0x3c, !PT ;  /* 0x0000002c2d2c7212 */ /* 0x000fe400078e3cff */
[----:B------:R-:W-:Y:S01]  /*76bd0*/  LOP3.LUT R53, R53, R52, RZ, 0x3c, !PT ;  /* 0x0000003435357212 */ /* 0x000fe200078e3cff */
[----:B------:R-:W-:Y:S01]  /*76be0*/  STL.64 [R1+0x1b40], R30 ;  /* 0x001b401e01007387 */ /* 0x000fe20000100a00 */
[----:B------:R-:W-:Y:S02]  /*76bf0*/  LOP3.LUT R39, R39, R38, RZ, 0x3c, !PT ;  /* 0x0000002627277212 */ /* 0x000fe400078e3cff */
[----:B------:R-:W-:Y:S01]  /*76c00*/  LOP3.LUT R46, R47, R46, RZ, 0x3c, !PT ;  /* 0x0000002e2f2e7212 */ /* 0x000fe200078e3cff */
[----:B------:R-:W-:Y:S01]  /*76c10*/  STL.64 [R1+0x1b00], R32 ;  /* 0x001b002001007387 */ /* 0x000fe20000100a00 */
[----:B------:R-:W-:-:S02]  /*76c20*/  LOP3.LUT R41, R41, R40, RZ, 0x3c, !PT ;  /* 0x0000002829297212 */ /* 0x000fc400078e3cff */
[----:B------:R-:W-:Y:S01]  /*76c30*/  LOP3.LUT R48, R49, R48, RZ, 0x3c, !PT ;  /* 0x0000003031307212 */ /* 0x000fe200078e3cff */
[----:B------:R-:W-:Y:S01]  /*76c40*/  STL.64 [R1+0x1ac0], R34 ;  /* 0x001ac02201007387 */ /* 0x000fe20000100a00 */
[----:B------:R-:W-:Y:S02]  /*76c50*/  LOP3.LUT R43, R43, R42, RZ, 0x3c, !PT ;  /* 0x0000002a2b2b7212 */ /* 0x000fe400078e3cff */
[----:B------:R-:W-:Y:S01]  /*76c60*/  LOP3.LUT R50, R51, R50, RZ, 0x3c, !PT ;  /* 0x0000003233327212 */ /* 0x000fe200078e3cff */
[----:B------:R-:W-:Y:S01]  /*76c70*/  IMAD.X R54, R59, 0x1, R3, P1 ;  /* 0x000000013b367824 */ /* 0x000fe200008e0603 */
        /* <DEDUP_REMOVED lines=8> */
[----:B------:R-:W-:Y:S01]  /*76d00*/  LOP3.LUT R53, R53, R52, RZ, 0x3c, !PT ;  /* 0x0000003435357212 */ /* 0x000fe200078e3cff */
[----:B------:R-:W-:Y:S02]  /*76d10*/  IMAD.MOV.U32 R58, RZ, RZ, R55 ;  /* 0x000000ffff3a7224 */ /* 0x000fe400078e0037 */
[----:B------:R-:W-:Y:S01]  /*76d20*/  STL.64 [R1+0x19c0], R42 ;  /* 0x0019c02a01007387 */ /* 0x000fe20000100a00 */
[----:B------:R-:W-:-:S03]  /*76d30*/  IMAD.MOV.U32 R59, RZ, RZ, R54 ;  /* 0x000000ffff3b7224 */ /* 0x000fc600078e0036 */
[----:B------:R-:W-:Y:S04]  /*76d40*/  STL.64 [R1+0x1980], R44 ;  /* 0x0019802c01007387 */ /* 0x000fe80000100a00 */
[----:B------:R-:W-:Y:S04]  /*76d50*/  STL.64 [R1+0x1940], R46 ;  /* 0x0019402e01007387 */ /* 0x000fe80000100a00 */
[----:B------:R-:W-:Y:S04]  /*76d60*/  STL.64 [R1+0x1900], R48 ;  /* 0x0019003001007387 */ /* 0x000fe80000100a00 */
[----:B------:R-:W-:Y:S04]  /*76d70*/  STL.64 [R1+0x18c0], R50 ;  /* 0x0018c03201007387 */ /* 0x000fe80000100a00 */
[----:B------:R-:W-:Y:S04]  /*76d80*/  STL.64 [R1+0x1880], R52 ;  /* 0x0018803401007387 */ /* 0x000fe80000100a00 */
[----:B------:R-:W-:Y:S04]  /*76d90*/  STL.64 [R1+0x1840], R58 ;  /* 0x0018403a01007387 */ /* 0x000fe80000100a00 */
[----:B-1----:R-:W4:Y:S04]  /*76da0*/  LDL.LU R10, [R1+0x25b8] ;  /* 0x0025b800010a7983 */ /* 0x002f280000300800 */
        /* <DEDUP_REMOVED lines=10> */
[----:B------:R-:W-:Y:S04]  /*76e50*/  LDGSTS.E [R6+0x28200], desc[UR74][R24.64], P0 ;  /* 0x2820000018067fae */ /* 0x000fe800081a104a */
[----:B------:R-:W-:Y:S04]  /*76e60*/  LDGSTS.E [R6+0x28a00], desc[UR74][R26.64], P0 ;  /* 0x28a000001a067fae */ /* 0x000fe800081a104a */
[----:B------:R-:W-:Y:S04]  /*76e70*/  LDGSTS.E [R6+0x29200], desc[UR74][R28.64], P0 ;  /* 0x292000001c067fae */ /* 0x000fe800081a104a */
[----:B------:R-:W-:Y:S04]  /*76e80*/  LDGSTS.E [R6+0x29a00], desc[UR74][R30.64], P0 ;  /* 0x29a000001e067fae */ /* 0x000fe800081a104a */
[----:B------:R-:W-:Y:S04]  /*76e90*/  LDGSTS.E [R6+0x2a200], desc[UR74][R32.64], P0 ;  /* 0x2a20000020067fae */ /* 0x000fe800081a104a */
[----:B------:R-:W2:Y:S04]  /*76ea0*/  LDL.LU R21, [R1+0x26f4] ;  /* 0x0026f40001157983 */ /* 0x000ea80000300800 */
[----:B------:R-:W-:Y:S04]  /*76eb0*/  LDGSTS.E [R6+0x2aa00], desc[UR74][R34.64], P0 ;  /* 0x2aa0000022067fae */ /* 0x000fe800081a104a */
[----:B------:R-:W-:Y:S04]  /*76ec0*/  LDGSTS.E [R6+0x2b200], desc[UR74][R36.64], P0 ;  /* 0x2b20000024067fae */ /* 0x000fe800081a104a */
[----:B---3--:R-:W3:Y:S04]  /*76ed0*/  LDL.LU R24, [R1+0x2738] ;  /* 0x0027380001187983 */ /* 0x008ee80000300800 */
[----:B------:R-:W-:Y:S04]  /*76ee0*/  LDGSTS.E [R6+0x2ba00], desc[UR74][R38.64], P0 ;  /* 0x2ba0000026067fae */ /* 0x000fe800081a104a */
[----:B------:R-:W3:Y:S04]  /*76ef0*/  LDL.LU R9, [R1+0x2778] ;  /* 0x0027780001097983 */ /* 0x000ee80000300800 */
        /* <DEDUP_REMOVED lines=8> */
[----:B----4-:R-:W-:-:S02]  /*76f80*/  IADD3 R10, P1, PT, R10, R2, RZ ;  /* 0x000000020a0a7210 */ /* 0x010fc40007f3e0ff */
[----:B--2---:R-:W-:-:S03]  /*76f90*/  IADD3 R16, P2, PT, R16, R2, RZ ;  /* 0x0000000210107210 */ /* 0x004fc60007f5e0ff */
[----:B------:R1:W-:Y:S01]  /*76fa0*/  STL [R1+0x25b8], R10 ;  /* 0x0025b80a01007387 */ /* 0x0003e20000100800 */
[----:B------:R-:W-:-:S03]  /*76fb0*/  IMAD.X R11, R11, 0x1, R3, P1 ;  /* 0x000000010b0b7824 */ /* 0x000fc600008e0603 */
[----:B------:R-:W-:Y:S04]  /*76fc0*/  STL [R1+0x25f8], R16 ;  /* 0x0025f81001007387 */ /* 0x000fe80000100800 */
[----:B------:R2:W-:Y:S04]  /*76fd0*/  STL [R1+0x25b4], R11 ;  /* 0x0025b40b01007387 */ /* 0x0005e80000100800 */
[----:B------:R-:W4:Y:S01]  /*76fe0*/  LDL.LU R25, [R1+0x2734] ;  /* 0x0027340001197983 */ /* 0x000f220000300800 */
[----:B------:R-:W-:-:S03]  /*76ff0*/  IMAD.X R17, R17, 0x1, R3, P2 ;  /* 0x0000000111117824 */ /* 0x000fc600010e0603 */
[----:B------:R-:W4:Y:S04]  /*77000*/  LDL.LU R6, [R1+0x2774] ;  /* 0x0027740001067983 */ /* 0x000f280000300800 */
[----:B------:R-:W-:Y:S04]  /*77010*/  STL [R1+0x25f4], R17 ;  /* 0x0025f41101007387 */ /* 0x000fe80000100800 */
[----:B------:R-:W4:Y:S01]  /*77020*/  LDL.LU.64 R26, [R1+0x1df8] ;  /* 0x001df800011a7983 */ /* 0x000f220000300a00 */
[----:B------:R-:W-:Y:S02]  /*77030*/  LOP3.LUT R0, R57, 0x30, RZ, 0x3c, !PT ;  /* 0x0000003039007812 */ /* 0x000fe400078e3cff */
[----:B------:R-:W-:-:S03]  /*77040*/  IADD3 R12, P1, PT, R12, R2, RZ ;  /* 0x000000020c0c7210 */ /* 0x000fc60007f3e0ff */
[----:B------:R-:W-:Y:S01]  /*77050*/  VIADD R0, R0, UR6 ;  /* 0x0000000600007c36 */ /* 0x000fe20008000000 */
[----:B------:R-:W-:Y:S01]  /*77060*/  IADD3 R14, P2, PT, R14, R2, RZ ;  /* 0x000000020e0e7210 */ /* 0x000fe20007f5e0ff */
[----:B------:R-:W-:-:S03]  /*77070*/  IMAD.X R13, R13, 0x1, R3, P1 ;  /* 0x000000010d0d7824 */ /* 0x000fc600008e0603 */
[----:B------:R1:W-:Y:S01]  /*77080*/  LDGSTS.E [R0+0x20300], desc[UR74][R10.64], P0 ;  /* 0x203000000a007fae */ /* 0x0003e200081a104a */
[----:B------:R-:W-:-:S03]  /*77090*/  IMAD.X R15, R15, 0x1, R3, P2 ;  /* 0x000000010f0f7824 */ /* 0x000fc600010e0603 */
[----:B------:R-:W-:Y:S01]  /*770a0*/  STL [R1+0x2638], R12 ;  /* 0x0026380c01007387 */ /* 0x000fe20000100800 */
[----:B-1----:R-:W-:Y:S02]  /*770b0*/  IMAD.MOV.U32 R10, RZ, RZ, R16 ;  /* 0x000000ffff0a7224 */ /* 0x002fe400078e0010 */
[----:B--2---:R-:W-:Y:S01]  /*770c0*/  IMAD.MOV.U32 R11, RZ, RZ, R17 ;  /* 0x000000ffff0b7224 */ /* 0x004fe200078e0011 */
[----:B------:R1:W-:Y:S04]  /*770d0*/  STL [R1+0x2634], R13 ;  /* 0x0026340d01007387 */ /* 0x0003e80000100800 */
[----:B------:R2:W-:Y:S04]  /*770e0*/  LDGSTS.E [R0+0x20b00], desc[UR74][R10.64], P0 ;  /* 0x20b000000a007fae */ /* 0x0005e800081a104a */
[----:B------:R-:W-:Y:S01]  /*770f0*/  STL [R1+0x2678], R14 ;  /* 0x0026780e01007387 */ /* 0x000fe20000100800 */
[----:B------:R-:W-:-:S02]  /*77100*/  IADD3 R18, P1, PT, R18, R2, RZ ;  /* 0x0000000212127210 */ /* 0x000fc40007f3e0ff */
[----:B--2---:R-:W-:Y:S01]  /*77110*/  MOV R10, R12 ;  /* 0x0000000c000a7202 */ /* 0x004fe20000000f00 */
[----:B------:R-:W-:Y:S02]  /*77120*/  IMAD.MOV.U32 R11, RZ, RZ, R13 ;  /* 0x000000ffff0b7224 */ /* 0x000fe400078e000d */
[----:B-1----:R-:W2:Y:S04]  /*77130*/  LDL.LU.64 R12, [R1+0x1db8] ;  /* 0x001db800010c7983 */ /* 0x002ea80000300a00 */
[----:B------:R1:W-:Y:S04]  /*77140*/  LDGSTS.E [R0+0x21300], desc[UR74][R10.64], P0 ;  /* 0x213000000a007fae */ /* 0x0003e800081a104a */
[----:B------:R3:W-:Y:S01]  /*77150*/  STL [R1+0x2674], R15 ;  /* 0x0026740f01007387 */ /* 0x0007e20000100800 */
[----:B------:R-:W-:-:S02]  /*77160*/  IMAD.X R19, R19, 0x1, R3, P1 ;  /* 0x0000000113137824 */ /* 0x000fc400008e0603 */
[----:B-1----:R-:W-:Y:S02]  /*77170*/  IMAD.MOV.U32 R10, RZ, RZ, R14 ;  /* 0x000000ffff0a7224 */ /* 0x002fe400078e000e */
[----:B------:R-:W-:Y:S02]  /*77180*/  IMAD.MOV.U32 R11, RZ, RZ, R15 ;  /* 0x000000ffff0b7224 */ /* 0x000fe400078e000f */
[----:B---3--:R-:W3:Y:S01]  /*77190*/  LDL.LU.64 R14, [R1+0x1d78] ;  /* 0x001d7800010e7983 */ /* 0x008ee20000300a00 */
        /* <DEDUP_REMOVED lines=10> */
[----:B------:R-:W3:Y:S01]  /*77240*/  LDL.LU.64 R18, [R1+0x1cf8] ;  /* 0x001cf80001127983 */ /* 0x000ee20000300a00 */
        /* <DEDUP_REMOVED lines=9> */
[----:B-1----:R-:W-:-:S02]  /*772e0*/  IMAD.MOV.U32 R10, RZ, RZ, R24 ;  /* 0x000000ffff0a7224 */ /* 0x002fc400078e0018 */
[----:B----4-:R-:W-:-:S04]  /*772f0*/  IMAD.X R25, R25, 0x1, R3, P1 ;  /* 0x0000000119197824 */ /* 0x010fc800008e0603 */
[----:B------:R-:W-:Y:S02]  /*77300*/  IMAD.MOV.U32 R11, RZ, RZ, R25 ;  /* 0x000000ffff0b7224 */ /* 0x000fe400078e0019 */
[----:B------:R-:W-:Y:S01]  /*77310*/  IMAD.X R6, R6, 0x1, R3, P2 ;  /* 0x0000000106067824 */ /* 0x000fe200010e0603 */
[----:B------:R1:W-:Y:S04]  /*77320*/  STL [R1+0x2734], R25 ;  /* 0x0027341901007387 */ /* 0x0003e80000100800 */
[----:B------:R4:W-:Y:S04]  /*77330*/  STL [R1+0x2778], R9 ;  /* 0x0027780901007387 */ /* 0x0009e80000100800 */
[----:B------:R4:W-:Y:S04]  /*77340*/  LDGSTS.E [R0+0x23300], desc[UR74][R10.64], P0 ;  /* 0x233000000a007fae */ /* 0x0009e800081a104a */
[----:B------:R4:W-:Y:S04]  /*77350*/  STL [R1+0x2774], R6 ;  /* 0x0027740601007387 */ /* 0x0009e80000100800 */
[----:B-1----:R-:W3:Y:S01]  /*77360*/  LDL.LU.64 R24, [R1+0x1c38] ;  /* 0x001c380001187983 */ /* 0x002ee20000300a00 */
[----:B----4-:R-:W-:-:S02]  /*77370*/  MOV R10, R9 ;  /* 0x00000009000a7202 */ /* 0x010fc40000000f00 */
[----:B------:R-:W-:Y:S01]  /*77380*/  IADD3 R9, P1, PT, R26, R2, RZ ;  /* 0x000000021a097210 */ /* 0x000fe20007f3e0ff */
        /* <DEDUP_REMOVED lines=65> */
[----:B------:R-:W-:-:S05]  /*777a0*/  IADD3 R23, P1, PT, R24, R2, RZ ;  /* 0x0000000218177210 */ /* 0x000fca0007f3e0ff */
[----:B------:R-:W-:Y:S01]  /*777b0*/  IMAD.X R22, R25, 0x1, R3, P1 ;  /* 0x0000000119167824 */ /* 0x000fe200008e0603 */
        /* <DEDUP_REMOVED lines=25> */
[--C-:B------:R-:W-:Y:S01]  /*77950*/  IMAD.X R48, R51, 0x1, R3.reuse, P1 ;  /* 0x0000000133307824 */ /* 0x100fe200008e0603 */
[----:B------:R-:W-:Y:S02]  /*77960*/  IADD3 R51, P1, PT, R52, R2, RZ ;  /* 0x0000000234337210 */ /* 0x000fe40007f3e0ff */
[----:B------:R-:W-:Y:S02]  /*77970*/  LOP3.LUT R23, R23, R22, RZ, 0x3c, !PT ;  /* 0x0000001617177212 */ /* 0x000fe400078e3cff */
[----:B------:R-:W-:Y:S01]  /*77980*/  LOP3.LUT R25, R25, R24, RZ, 0x3c, !PT ;  /* 0x0000001819197212 */ /* 0x000fe200078e3cff */
[----:B------:R-:W-:Y:S01]  /*77990*/  IMAD.X R50, R53, 0x1, R3, P1 ;  /* 0x0000000135327824 */ /* 0x000fe200008e0603 */
[----:B------:R-:W-:Y:S02]  /*779a0*/  LOP3.LUT R27, R27, R26, RZ, 0x3c, !PT ;  /* 0x0000001a1b1b7212 */ /* 0x000fe400078e3cff */
[----:B------:R-:W-:Y:S02]  /*779b0*/  IADD3 R53, P1, PT, R54, R2, RZ ;  /* 0x0000000236357210 */ /* 0x000fe40007f3e0ff */
[----:B------:R-:W-:-:S02]  /*779c0*/  LOP3.LUT R29, R29, R28, RZ, 0x3c, !PT ;  /* 0x0000001c1d1d7212 */ /* 0x000fc400078e3cff */
[----:B------:R-:W-:Y:S02]  /*779d0*/  LOP3.LUT R22, R23, R22, RZ, 0x3c, !PT ;  /* 0x0000001617167212 */ /* 0x000fe400078e3cff */
        /* <DEDUP_REMOVED lines=10> */
[----:B------:R-:W-:Y:S02]  /*77a80*/  IADD3 R55, P1, PT, R58, R2, RZ ;  /* 0x000000023a377210 */ /* 0x000fe40007f3e0ff */
[----:B------:R-:W-:Y:S02]  /*77a90*/  LOP3.LUT R25, R25, R24, RZ, 0x3c, !PT ;  /* 0x0000001819197212 */ /* 0x000fe400078e3cff */
[----:B------:R-:W-:-:S02]  /*77aa0*/  LOP3.LUT R32, R33, R32, RZ, 0x3c, !PT ;  /* 0x0000002021207212 */ /* 0x000fc400078e3cff */
[----:B------:R-:W-:Y:S02]  /*77ab0*/  LOP3.LUT R41, R41, R40, RZ, 0x3c, !PT ;  /* 0x0000002829297212 */ /* 0x000fe400078e3cff */
[----:B------:R-:W-:Y:S02]  /*77ac0*/  LOP3.LUT R27, R27, R26, RZ, 0x3c, !PT ;  /* 0x0000001a1b1b7212 */ /* 0x000fe400078e3cff */
[----:B------:R-:W-:Y:S02]  /*77ad0*/  LOP3.LUT R34, R35, R34, RZ, 0x3c, !PT ;  /* 0x0000002223227212 */ /* 0x000fe400078e3cff */
[----:B------:R-:W-:Y:S02]  /*77ae0*/  LOP3.LUT R43, R43, R42, RZ, 0x3c, !PT ;  /* 0x0000002a2b2b7212 */ /* 0x000fe400078e3cff */
[----:B------:R-:W-:Y:S02]  /*77af0*/  LOP3.LUT R29, R29, R28, RZ, 0x3c, !PT ;  /* 0x0000001c1d1d7212 */ /* 0x000fe400078e3cff */
[----:B------:R-:W-:Y:S01]  /*77b00*/  LOP3.LUT R45, R45, R44, RZ, 0x3c, !PT ;  /* 0x0000002c2d2d7212 */ /* 0x000fe200078e3cff */
[----:B------:R-:W-:Y:S01]  /*77b10*/  STL.64 [R1+0x1c38], R22 ;  /* 0x001c381601007387 */ /* 0x000fe20000100a00 */
[----:B------:R-:W-:-:S02]  /*77b20*/  LOP3.LUT R31, R31, R30, RZ, 0x3c, !PT ;  /* 0x0000001e1f1f7212 */ /* 0x000fc400078e3cff */
[----:B------:R-:W-:Y:S02]  /*77b30*/  LOP3.LUT R38, R39, R38, RZ, 0x3c, !PT ;  /* 0x0000002627267212 */ /* 0x000fe400078e3cff */
[----:B------:R-:W-:Y:S01]  /*77b40*/  LOP3.LUT R47, R47, R46, RZ, 0x3c, !PT ;  /* 0x0000002e2f2f7212 */ /* 0x000fe200078e3cff */
[----:B------:R-:W-:Y:S01]  /*77b50*/  IMAD.X R54, R59, 0x1, R3, P1 ;  /* 0x000000013b367824 */ /* 0x000fe200008e0603 */
[----:B------:R-:W-:Y:S01]  /*77b60*/  LOP3.LUT R33, R33, R32, RZ, 0x3c, !PT ;  /* 0x0000002021217212 */ /* 0x000fe200078e3cff */
[----:B------:R4:W-:Y:S01]  /*77b70*/  STL.64 [R1+0x1bf8], R24 ;  /* 0x001bf81801007387 */ /* 0x0009e20000100a00 */
[----:B------:R-:W-:Y:S02]  /*77b80*/  LOP3.LUT R40, R41, R40, RZ, 0x3c, !PT ;  /* 0x0000002829287212 */ /* 0x000fe400078e3cff */
[----:B------:R-:W-:Y:S01]  /*77b90*/  LOP3.LUT R49, R49, R48, RZ, 0x3c, !PT ;  /* 0x0000003031317212 */ /* 0x000fe200078e3cff */
[----:B------:R1:W-:Y:S01]  /*77ba0*/  STL.64 [R1+0x1bb8], R26 ;  /* 0x001bb81a01007387 */ /* 0x0003e20000100a00 */
[----:B------:R-:W-:Y:S01]  /*77bb0*/  LOP3.LUT R35, R35, R34, RZ, 0x3c, !PT ;  /* 0x0000002223237212 */ /* 0x000fe200078e3cff */
[----:B------:R-:W-:Y:S01]  /*77bc0*/  IMAD.MOV.U32 R59, RZ, RZ, R36 ;  /* 0x000000ffff3b7224 */ /* 0x000fe200078e0024 */
[----:B------:R-:W-:-:S02]  /*77bd0*/  LOP3.LUT R42, R43, R42, RZ, 0x3c, !PT ;  /* 0x0000002a2b2a7212 */ /* 0x000fc400078e3cff */
[----:B------:R-:W-:Y:S01]  /*77be0*/  LOP3.LUT R51, R51, R50, RZ, 0x3c, !PT ;  /* 0x0000003233337212 */ /* 0x000fe200078e3cff */
[----:B------:R-:W-:Y:S01]  /*77bf0*/  STL.64 [R1+0x1b78], R28 ;  /* 0x001b781c01007387 */ /* 0x000fe20000100a00 */
[----:B------:R-:W-:Y:S02]  /*77c00*/  MOV R58, R37 ;  /* 0x00000025003a7202 */ /* 0x000fe40000000f00 */
        /* <DEDUP_REMOVED lines=19> */
[----:B------:R-:W-:Y:S01]  /*77d40*/  IMAD.MOV.U32 R62, RZ, RZ, R55 ;  /* 0x000000ffff3e7224 */ /* 0x000fe200078e0037 */
[----:B------:R-:W-:Y:S01]  /*77d50*/  LOP3.LUT R53, R53, R52, RZ, 0x3c, !PT ;  /* 0x0000003435357212 */ /* 0x000fe200078e3cff */
        /* <DEDUP_REMOVED lines=18> */
[----:B------:R-:W3:Y:S04]  /*77e80*/  LDL.LU R19, [R1+0x26bc] ;  /* 0x0026bc0001137983 */ /* 0x000ee80000300800 */
[----:B------:R-:W-:Y:S04]  /*77e90*/  LDGSTS.E [R0+0x27b00], desc[UR74][R22.64], P0 ;  /* 0x27b0000016007fae */ /* 0x000fe800081a104a */
[----:B------:R-:W-:Y:S04]  /*77ea0*/  LDGSTS.E [R0+0x28300], desc[UR74][R24.64], P0 ;  /* 0x2830000018007fae */ /* 0x000fe800081a104a */
[----:B------:R-:W-:Y:S04]  /*77eb0*/  LDGSTS.E [R0+0x28b00], desc[UR74][R26.64], P0 ;  /* 0x28b000001a007fae */ /* 0x000fe800081a104a */
[----:B------:R-:W-:Y:S04]  /*77ec0*/  LDGSTS.E [R0+0x29300], desc[UR74][R28.64], P0 ;  /* 0x293000001c007fae */ /* 0x000fe800081a104a */
[----:B------:R-:W-:Y:S04]  /*77ed0*/  LDGSTS.E [R0+0x29b00], desc[UR74][R30.64], P0 ;  /* 0x29b000001e007fae */ /* 0x000fe800081a104a */
[----:B------:R-:W-:Y:S04]  /*77ee0*/  LDGSTS.E [R0+0x2a300], desc[UR74][R32.64], P0 ;  /* 0x2a30000020007fae */ /* 0x000fe800081a104a */
[----:B------:R-:W3:Y:S04]  /*77ef0*/  LDL.LU R21, [R1+0x26fc] ;  /* 0x0026fc0001157983 */ /* 0x000ee80000300800 */
[----:B------:R-:W-:Y:S04]  /*77f00*/  LDGSTS.E [R0+0x2ab00], desc[UR74][R34.64], P0 ;  /* 0x2ab0000022007fae */ /* 0x000fe800081a104a */
[----:B------:R-:W-:Y:S04]  /*77f10*/  LDGSTS.E [R0+0x2b300], desc[UR74][R38.64], P0 ;  /* 0x2b30000026007fae */ /* 0x000fe800081a104a */
[----:B------:R-:W3:Y:S04]  /*77f20*/  LDL.LU R9, [R1+0x2740] ;  /* 0x0027400001097983 */ /* 0x000ee80000300800 */
        /* <DEDUP_REMOVED lines=12> */
[--C-:B------:R-:W-:Y:S01]  /*77ff0*/  IMAD.X R11, R11, 0x1, R3.reuse, P1 ;  /* 0x000000010b0b7824 */ /* 0x100fe200008e0603 */
[----:B------:R1:W-:Y:S01]  /*78000*/  STL [R1+0x25c0], R10 ;  /* 0x0025c00a01007387 */ /* 0x0003e20000100800 */
[----:B------:R-:W-:-:S03]  /*78010*/  IMAD.X R17, R17, 0x1, R3, P2 ;  /* 0x0000000111117824 */ /* 0x000fc600010e0603 */
[----:B------:R2:W-:Y:S04]  /*78020*/  STL [R1+0x25bc], R11 ;  /* 0x0025bc0b01007387 */ /* 0x0005e80000100800 */
[----:B------:R-:W-:Y:S04]  /*78030*/  STL [R1+0x2600], R16 ;  /* 0x0026001001007387 */ /* 0x000fe80000100800 */
[----:B------:R-:W4:Y:S04]  /*78040*/  LDL.LU R24, [R1+0x273c] ;  /* 0x00273c0001187983 */ /* 0x000f280000300800 */
        /* <DEDUP_REMOVED lines=14> */
[----:B---3--:R-:W-:Y:S01]  /*78130*/  IADD3 R18, P1, PT, R18, R2, RZ ;  /* 0x0000000212127210 */ /* 0x008fe20007f3e0ff */
[----:B--2---:R-:W-:Y:S02]  /*78140*/  IMAD.MOV.U32 R10, RZ, RZ, R12 ;  /* 0x000000ffff0a7224 */ /* 0x004fe400078e000c */
[----:B------:R-:W-:Y:S02]  /*78150*/  IMAD.MOV.U32 R11, RZ, RZ, R13 ;  /* 0x000000ffff0b7224 */ /* 0x000fe400078e000d */
[----:B-1----:R-:W2:Y:S04]  /*78160*/  LDL.LU.64 R12, [R1+0x1db0] ;  /* 0x001db000010c7983 */ /* 0x002ea80000300a00 */
[----:B------:R1:W-:Y:S04]  /*78170*/  LDGSTS.E [R7+0x21400], desc[UR74][R10.64], P0 ;  /* 0x214000000a077fae */ /* 0x0003e800081a104a */
[----:B------:R3:W-:Y:S01]  /*78180*/  STL [R1+0x267c], R15 ;  /* 0x00267c0f01007387 */ /* 0x0007e20000100800 */
[----:B------:R-:W-:Y:S01]  /*78190*/  IADD3.X R19, PT, PT, R19, R3, RZ, P1, !PT ;  /* 0x0000000313137210 */ /* 0x000fe20000ffe4ff */
[----:B-1----:R-:W-:-:S02]  /*781a0*/  IMAD.MOV.U32 R10, RZ, RZ, R14 ;  /* 0x000000ffff0a7224 */ /* 0x002fc400078e000e */
        /* <DEDUP_REMOVED lines=24> */
[----:B------:R-:W-:Y:S01]  /*78330*/  IMAD.MOV.U32 R11, RZ, RZ, R24 ;  /* 0x000000ffff0b7224 */ /* 0x000fe200078e0018 */
[----:B------:R1:W-:Y:S01]  /*78340*/  STL [R1+0x273c], R24 ;  /* 0x00273c1801007387 */ /* 0x0003e20000100800 */
[----:B------:R-:W-:-:S03]  /*78350*/  IMAD.X R0, R0, 0x1, R3, P2 ;  /* 0x0000000100007824 */ /* 0x000fc600010e0603 */
[----:B------:R4:W-:Y:S04]  /*78360*/  STL [R1+0x2780], R6 ;  /* 0x0027800601007387 */ /* 0x0009e80000100800 */
[----:B------:R4:W-:Y:S04]  /*78370*/  LDGSTS.E [R7+0x23400], desc[UR74][R10.64], P0 ;  /* 0x234000000a077fae */ /* 0x0009e800081a104a */
[----:B------:R4:W-:Y:S04]  /*78380*/  STL [R1+0x277c], R0 ;  /* 0x00277c0001007387 */ /* 0x0009e80000100800 */
[----:B-1----:R-:W3:Y:S01]  /*78390*/  LDL.LU.64 R24, [R1+0x1c30] ;  /* 0x001c300001187983 */ /* 0x002ee20000300a00 */
[----:B----4-:R-:W-:Y:S01]  /*783a0*/  IMAD.MOV.U32 R10, RZ, RZ, R6 ;  /* 0x000000ffff0a7224 */ /* 0x010fe200078e0006 */
        /* <DEDUP_REMOVED lines=22> */
[----:B---3--:R-:W-:-:S04]  /*78510*/  IADD3 R12, P1, PT, R14, R2, RZ ;  /* 0x000000020e0c7210 */ /* 0x008fc80007f3e0ff */
        /* <DEDUP_REMOVED lines=8> */
[----:B------:R-:W-:Y:S02]  /*785a0*/  IMAD.X R19, R23, 0x1, R3, P1 ;  /* 0x0000000117137824 */ /* 0x000fe400008e0603 */
[----:B------:R-:W-:Y:S02]  /*785b0*/  IMAD.MOV.U32 R220, RZ, RZ, R6 ;  /* 0x000000ffffdc7224 */ /* 0x000fe400078e0006 */
[----:B------:R-:W-:Y:S02]  /*785c0*/  IMAD.MOV.U32 R221, RZ, RZ, R0 ;  /* 0x000000ffffdd7224 */ /* 0x000fe400078e0000 */
[----:B------:R-:W-:Y:S02]  /*785d0*/  IMAD.MOV.U32 R218, RZ, RZ, R10 ;  /* 0x000000ffffda7224 */ /* 0x000fe400078e000a */
[----:B------:R-:W-:Y:S01]  /*785e0*/  IMAD.MOV.U32 R219, RZ, RZ, R9 ;  /* 0x000000ffffdb7224 */ /* 0x000fe200078e0009 */
[----:B------:R-:W-:Y:S01]  /*785f0*/  MOV R214, R14 ;  /* 0x0000000e00d67202 */ /* 0x000fe20000000f00 */
        /* <DEDUP_REMOVED lines=52> */
[----:B------:R-:W-:Y:S02]  /*78940*/  IMAD.MOV.U32 R158, RZ, RZ, R22 ;  /* 0x000000ffff9e7224 */ /* 0x000fe400078e0016 */
[----:B------:R-:W-:Y:S02]  /*78950*/  IMAD.MOV.U32 R159, RZ, RZ, R21 ;  /* 0x000000ffff9f7224 */ /* 0x000fe400078e0015 */
[----:B------:R-:W-:Y:S01]  /*78960*/  IMAD.X R49, R53, 0x1, R3, P1 ;  /* 0x0000000135317824 */ /* 0x000fe200008e0603 */
[----:B------:R-:W-:Y:S01]  /*78970*/  IADD3 R52, P1, PT, R54, R2, RZ ;  /* 0x0000000236347210 */ /* 0x000fe20007f3e0ff */
        /* <DEDUP_REMOVED lines=75> */
[----:B------:R-:W-:-:S03]  /*78e30*/  LOP3.LUT R0, R57, 0x50, RZ, 0x3c, !PT ;  /* 0x0000005039007812 */ /* 0x000fc600078e3cff */
[----:B------:R-:W-:Y:S04]  /*78e40*/  LDGSTS.E [R7+0x2cc00], desc[UR74][R70.64], P0 ;  /* 0x2cc0000046077fae */ /* 0x000fe800081a104a */
[----:B------:R-:W-:Y:S04]  /*78e50*/  LDGSTS.E [R7+0x2d400], desc[UR74][R68.64], P0 ;  /* 0x2d40000044077fae */ /* 0x000fe800081a104a */
[----:B------:R-:W-:Y:S04]  /*78e60*/  LDGSTS.E [R7+0x2dc00], desc[UR74][R66.64], P0 ;  /* 0x2dc0000042077fae */ /* 0x000fe800081a104a */
[----:B------:R-:W-:Y:S01]  /*78e70*/  LDGSTS.E [R7+0x2e400], desc[UR74][R64.64], P0 ;  /* 0x2e40000040077fae */ /* 0x000fe200081a104a */
[----:B--2---:R-:W-:-:S03]  /*78e80*/  IADD3 R6, P1, PT, R6, R2, RZ ;  /* 0x0000000206067210 */ /* 0x004fc60007f3e0ff */
[----:B------:R-:W-:Y:S01]  /*78e90*/  LDGSTS.E [R7+0x2ec00], desc[UR74][R62.64], P0 ;  /* 0x2ec000003e077fae */ /* 0x000fe200081a104a */
[----:B---3--:R-:W-:-:S03]  /*78ea0*/  IADD3 R10, P2, PT, R10, R2, RZ ;  /* 0x000000020a0a7210 */ /* 0x008fc60007f5e0ff */
[----:B------:R1:W-:Y:S01]  /*78eb0*/  STL [R1+0x25c8], R6 ;  /* 0x0025c80601007387 */ /* 0x0003e20000100800 */
[----:B----4-:R-:W-:-:S03]  /*78ec0*/  IMAD.X R16, R16, 0x1, R3, P1 ;  /* 0x0000000110107824 */ /* 0x010fc600008e0603 */
[----:B------:R-:W-:Y:S04]  /*78ed0*/  STL [R1+0x2608], R10 ;  /* 0x0026080a01007387 */ /* 0x000fe80000100800 */
[----:B------:R-:W-:Y:S04]  /*78ee0*/  STL [R1+0x25c4], R16 ;  /* 0x0025c41001007387 */ /* 0x000fe80000100800 */
[----:B------:R-:W2:Y:S04]  /*78ef0*/  LDL.LU R26, [R1+0x2744] ;  /* 0x00274400011a7983 */ /* 0x000ea80000300800 */
[----:B------:R-:W3:Y:S01]  /*78f00*/  LDL.LU R24, [R1+0x2784] ;  /* 0x0027840001187983 */ /* 0x000ee20000300800 */
[----:B------:R-:W-:-:S03]  /*78f10*/  IADD3 R0, PT, PT, R0, UR6, RZ ;  /* 0x0000000600007c10 */ /* 0x000fc6000fffe0ff */
[----:B------:R-:W-:Y:S01]  /*78f20*/  LDGSTS.E [R7+0x2f400], desc[UR74][R58.64], P0 ;  /* 0x2f4000003a077fae */ /* 0x000fe200081a104a */
[--C-:B------:R-:W-:Y:S01]  /*78f30*/  IMAD.X R11, R11, 0x1, R3.reuse, P2 ;  /* 0x000000010b0b7824 */ /* 0x100fe200010e0603 */
[-C--:B------:R-:W-:Y:S02]  /*78f40*/  IADD3 R12, P1, PT, R12, R2.reuse, RZ ;  /* 0x000000020c0c7210 */ /* 0x080fe40007f3e0ff */
[----:B------:R4:W-:Y:S01]  /*78f50*/  LDGSTS.E [R7+0x2fc00], desc[UR74][R54.64], P0 ;  /* 0x2fc0000036077fae */ /* 0x0009e200081a104a */
[----:B------:R-:W-:Y:S02]  /*78f60*/  IADD3 R14, P2, PT, R14, R2, RZ ;  /* 0x000000020e0e7210 */ /* 0x000fe40007f5e0ff */
[----:B------:R-:W-:Y:S01]  /*78f70*/  IMAD.X R13, R13, 0x1, R3, P1 ;  /* 0x000000010d0d7824 */ /* 0x000fe200008e0603 */
[----:B------:R1:W-:Y:S01]  /*78f80*/  STL [R1+0x2604], R11 ;  /* 0x0026040b01007387 */ /* 0x0003e20000100800 */
[----:B----4-:R-:W-:-:S05]  /*78f90*/  IMAD.MOV.U32 R7, RZ, RZ, R16 ;  /* 0x000000ffff077224 */ /* 0x010fca00078e0010 */
[----:B------:R1:W-:Y:S01]  /*78fa0*/  LDGSTS.E [R0+0x20500], desc[UR74][R6.64], P0 ;  /* 0x2050000006007fae */ /* 0x0003e200081a104a */
[----:B------:R-:W-:Y:S02]  /*78fb0*/  IMAD.X R15, R15, 0x1, R3, P2 ;  /* 0x000000010f0f7824 */ /* 0x000fe400010e0603 */
[----:B-1----:R-:W-:Y:S02]  /*78fc0*/  IMAD.MOV.U32 R6, RZ, RZ, R10 ;  /* 0x000000ffff067224 */ /* 0x002fe400078e000a */
[----:B------:R-:W-:Y:S02]  /*78fd0*/  IMAD.MOV.U32 R7, RZ, RZ, R11 ;  /* 0x000000ffff077224 */ /* 0x000fe400078e000b */
[----:B------:R-:W4:Y:S04]  /*78fe0*/  LDL.LU.64 R10, [R1+0x1de8] ;  /* 0x001de800010a7983 */ /* 0x000f280000300a00 */
[----:B------:R-:W-:Y:S04]  /*78ff0*/  STL [R1+0x2648], R12 ;  /* 0x0026480c01007387 */ /* 0x000fe80000100800 */
[----:B------:R1:W-:Y:S04]  /*79000*/  LDGSTS.E [R0+0x20d00], desc[UR74][R6.64], P0 ;  /* 0x20d0000006007fae */ /* 0x0003e800081a104a */
[----:B------:R1:W-:Y:S04]  /*79010*/  STL [R1+0x2644], R13 ;  /* 0x0026440d01007387 */ /* 0x0003e80000100800 */
[----:B------:R-:W-:Y:S01]  /*79020*/  STL [R1+0x2688], R14 ;  /* 0x0026880e01007387 */ /* 0x000fe20000100800 */
[----:B-1----:R-:W-:-:S02]  /*79030*/  IMAD.MOV.U32 R6, RZ, RZ, R12 ;  /* 0x000000ffff067224 */ /* 0x002fc400078e000c */
[----:B------:R-:W-:Y:S02]  /*79040*/  IMAD.MOV.U32 R7, RZ, RZ, R13 ;  /* 0x000000ffff077224 */ /* 0x000fe400078e000d */
[----:B------:R-:W4:Y:S01]  /*79050*/  LDL.LU.64 R12, [R1+0x1da8] ;  /* 0x001da800010c7983 */ /* 0x000f220000300a00 */
[----:B------:R-:W-:-:S03]  /*79060*/  IADD3 R18, P1, PT, R18, R2, RZ ;  /* 0x0000000212127210 */ /* 0x000fc60007f3e0ff */
[----:B------:R1:W-:Y:S04]  /*79070*/  LDGSTS.E [R0+0x21500], desc[UR74][R6.64], P0 ;  /* 0x2150000006007fae */ /* 0x0003e800081a104a */
[----:B------:R1:W-:Y:S01]  /*79080*/  STL [R1+0x2684], R15 ;  /* 0x0026840f01007387 */ /* 0x0003e20000100800 */
[----:B------:R-:W-:Y:S02]  /*79090*/  IMAD.X R19, R19, 0x1, R3, P1 ;  /* 0x0000000113137824 */ /* 0x000fe400008e0603 */
[----:B-1----:R-:W-:Y:S02]  /*790a0*/  IMAD.MOV.U32 R6, RZ, RZ, R14 ;  /* 0x000000ffff067224 */ /* 0x002fe400078e000e */
[----:B------:R-:W-:Y:S02]  /*790b0*/  IMAD.MOV.U32 R7, RZ, RZ, R15 ;  /* 0x000000ffff077224 */ /* 0x000fe400078e000f */
[----:B------:R-:W4:Y:S01]  /*790c0*/  LDL.LU.64 R14, [R1+0x1d68] ;  /* 0x001d6800010e7983 */ /* 0x000f220000300a00 */
[----:B------:R-:W-:-:S03]  /*790d0*/  IADD3 R20, P2, PT, R20, R2, RZ ;  /* 0x0000000214147210 */ /* 0x000fc60007f5e0ff */
[----:B------:R-:W4:Y:S04]  /*790e0*/  LDL.LU.64 R16, [R1+0x1d28] ;  /* 0x001d280001107983 */ /* 0x000f280000300a00 */
[----:B------:R1:W-:Y:S01]  /*790f0*/  LDGSTS.E [R0+0x21d00], desc[UR74][R6.64], P0 ;  /* 0x21d0000006007fae */ /* 0x0003e200081a104a */
[----:B------:R-:W-:-:S03]  /*79100*/  IMAD.X R21, R21, 0x1, R3, P2 ;  /* 0x0000000115157824 */ /* 0x000fc600010e0603 */
[----:B------:R-:W-:Y:S01]  /*79110*/  STL [R1+0x26c8], R18 ;  /* 0x0026c81201007387 */ /* 0x000fe20000100800 */
[----:B------:R-:W-:-:S03]  /*79120*/  IADD3 R25, P1, PT, R25, R2, RZ ;  /* 0x0000000219197210 */ /* 0x000fc60007f3e0ff */
[----:B------:R1:W-:Y:S02]  /*79130*/  STL [R1+0x26c4], R19 ;  /* 0x0026c41301007387 */ /* 0x0003e40000100800 */
[----:B-1----:R-:W-:Y:S01]  /*79140*/  IMAD.MOV.U32 R6, RZ, RZ, R18 ;  /* 0x000000ffff067224 */ /* 0x002fe200078e0012 */
[----:B------:R-:W-:Y:S01]  /*79150*/  MOV R7, R19 ;  /* 0x0000001300077202 */ /* 0x000fe20000000f00 */
[----:B------:R-:W-:Y:S04]  /*79160*/  STL [R1+0x2708], R20 ;  /* 0x0027081401007387 */ /* 0x000fe80000100800 */
[----:B------:R-:W4:Y:S01]  /*79170*/  LDL.LU.64 R18, [R1+0x1ce8] ;  /* 0x001ce80001127983 */ /* 0x000f220000300a00 */
[----:B------:R-:W-:-:S03]  /*79180*/  IADD3 R9, P2, PT, R9, R2, RZ ;  /* 0x0000000209097210 */ /* 0x000fc60007f5e0ff */
[----:B------:R1:W-:Y:S04]  /*79190*/  LDGSTS.E [R0+0x22500], desc[UR74][R6.64], P0 ;  /* 0x2250000006007fae */ /* 0x0003e800081a104a */
[----:B------:R1:W-:Y:S02]  /*791a0*/  STL [R1+0x2704], R21 ;  /* 0x0027041501007387 */ /* 0x0003e40000100800 */
[----:B-1----:R-:W-:Y:S02]  /*791b0*/  IMAD.MOV.U32 R6, RZ, RZ, R20 ;  /* 0x000000ffff067224 */ /* 0x002fe400078e0014 */
[----:B------:R-:W-:Y:S02]  /*791c0*/  IMAD.MOV.U32 R7, RZ, RZ, R21 ;  /* 0x000000ffff077224 */ /* 0x000fe400078e0015 */
[----:B------:R-:W4:Y:S04]  /*791d0*/  LDL.LU.64 R20, [R1+0x1ca8] ;  /* 0x001ca80001147983 */ /* 0x000f280000300a00 */
[----:B------:R1:W-:Y:S04]  /*791e0*/  LDGSTS.E [R0+0x22d00], desc[UR74][R6.64], P0 ;  /* 0x22d0000006007fae */ /* 0x0003e800081a104a */
[----:B------:R-:W4:Y:S04]  /*791f0*/  LDL.LU.64 R22, [R1+0x1c68] ;  /* 0x001c680001167983 */ /* 0x000f280000300a00 */
[----:B------:R-:W-:Y:S01]  /*79200*/  STL [R1+0x2748], R25 ;  /* 0x0027481901007387 */ /* 0x000fe20000100800 */
[----:B-1----:R-:W-:-:S02]  /*79210*/  IMAD.MOV.U32 R6, RZ, RZ, R25 ;  /* 0x000000ffff067224 */ /* 0x002fc400078e0019 */
[----:B--2---:R-:W-:-:S04]  /*79220*/  IMAD.X R26, R26, 0x1, R3, P1 ;  /* 0x000000011a1a7824 */ /* 0x004fc800008e0603 */
[----:B------:R-:W-:Y:S02]  /*79230*/  IMAD.MOV.U32 R7, RZ, RZ, R26 ;  /* 0x000000ffff077224 */ /* 0x000fe400078e001a */
[----:B---3--:R-:W-:Y:S01]  /*79240*/  IMAD.X R24, R24, 0x1, R3, P2 ;  /* 0x0000000118187824 */ /* 0x008fe200010e0603 */
[----:B------:R-:W-:Y:S04]  /*79250*/  STL [R1+0x2744], R26 ;  /* 0x0027441a01007387 */ /* 0x000fe80000100800 */
[----:B------:R-:W-:Y:S04]  /*79260*/  STL [R1+0x2788], R9 ;  /* 0x0027880901007387 */ /* 0x000fe80000100800 */
[----:B------:R1:W-:Y:S04]  /*79270*/  LDGSTS.E [R0+0x23500], desc[UR74][R6.64], P0 ;  /* 0x2350000006007fae */ /* 0x0003e800081a104a */
[----:B------:R2:W-:Y:S01]  /*79280*/  STL [R1+0x2784], R24 ;  /* 0x0027841801007387 */ /* 0x0005e20000100800 */
[----:B-1----:R-:W-:-:S03]  /*79290*/  IMAD.MOV.U32 R7, RZ, RZ, R24 ;  /* 0x000000ffff077224 */ /* 0x002fc600078e0018 */
[----:B--2---:R-:W2:Y:S04]  /*792a0*/  LDL.LU.64 R24, [R1+0x1c28] ;  /* 0x001c280001187983 */ /* 0x004ea80000300a00 */
        /* <DEDUP_REMOVED lines=16> */
[----:B------:R-:W-:-:S05]  /*793b0*/  IMAD.MOV.U32 R6, RZ, RZ, R9 ;  /* 0x000000ffff067224 */ /* 0x000fca00078e0009 */
[----:B------:R4:W-:Y:S02]  /*793c0*/  LDGSTS.E [R0+0x23d00], desc[UR74][R6.64], P0 ;  /* 0x23d0000006007fae */ /* 0x0009e400081a104a */
        /* <DEDUP_REMOVED lines=14> */
[----:B------:R-:W-:-:S04]  /*794b0*/  LOP3.LUT R7, R7, R6, RZ, 0x3c, !PT ;  /* 0x0000000607077212 */ /* 0x000fc800078e3cff */
[C---:B------:R-:W-:Y:S01]  /*794c0*/  LOP3.LUT R6, R7.reuse, R6, RZ, 0x3c, !PT ;  /* 0x0000000607067212 */ /* 0x040fe200078e3cff */
[----:B------:R-:W-:Y:S02]  /*794d0*/  IMAD.MOV.U32 R218, RZ, RZ, R10 ;  /* 0x000000ffffda7224 */ /* 0x000fe400078e000a */
[----:B------:R-:W-:Y:S01]  /*794e0*/  IMAD.MOV.U32 R219, RZ, RZ, R9 ;  /* 0x000000ffffdb7224 */ /* 0x000fe200078e0009 */
[----:B------:R-:W-:Y:S01]  /*794f0*/  LOP3.LUT R7, R7, R6, RZ, 0x3c, !PT ;  /* 0x0000000607077212 */ /* 0x000fe200078e3cff */
[----:B------:R-:W-:Y:S02]  /*79500*/  IMAD.MOV.U32 R216, RZ, RZ, R12 ;  /* 0x000000ffffd87224 */ /* 0x000fe400078e000c */
[----:B------:R-:W-:Y:S02]  /*79510*/  IMAD.MOV.U32 R217, RZ, RZ, R11 ;  /* 0x000000ffffd97224 */ /* 0x000fe400078e000b */
[----:B------:R-:W-:Y:S02]  /*79520*/  IMAD.MOV.U32 R214, RZ, RZ, R14 ;  /* 0x000000ffffd67224 */ /* 0x000fe400078e000e */
[----:B------:R-:W-:Y:S01]  /*79530*/  IMAD.MOV.U32 R215, RZ, RZ, R13 ;  /* 0x000000ffffd77224 */ /* 0x000fe200078e000d */
[----:B------:R1:W-:Y:S01]  /*79540*/  STL.64 [R1+0x1de8], R6 ;  /* 0x001de80601007387 */ /* 0x0003e20000100a00 */
[----:B------:R-:W-:Y:S01]  /*79550*/  IMAD.MOV.U32 R212, RZ, RZ, R16 ;  /* 0x000000ffffd47224 */ /* 0x000fe200078e0010 */
[----:B------:R-:W-:Y:S01]  /*79560*/  MOV R211, R17 ;  /* 0x0000001100d37202 */ /* 0x000fe20000000f00 */
[----:B------:R-:W-:Y:S01]  /*79570*/  IMAD.MOV.U32 R213, RZ, RZ, R15 ;  /* 0x000000ffffd57224 */ /* 0x000fe200078e000f */
[----:B------:R-:W-:Y:S01]  /*79580*/  STL.64 [R1+0x1da8], R218 ;  /* 0x001da8da01007387 */ /* 0x000fe20000100a00 */
[----:B------:R-:W-:-:S02]  /*79590*/  IMAD.MOV.U32 R210, RZ, RZ, R18 ;  /* 0x000000ffffd27224 */ /* 0x000fc400078e0012 */
[----:B------:R-:W-:Y:S01]  /*795a0*/  IMAD.MOV.U32 R208, RZ, RZ, R20 ;  /* 0x000000ffffd07224 */ /* 0x000fe200078e0014 */
[----:B------:R-:W-:Y:S01]  /*795b0*/  STL.64 [R1+0x1d68], R216 ;  /* 0x001d68d801007387 */ /* 0x000fe20000100a00 */
[----:B------:R-:W-:-:S03]  /*795c0*/  IMAD.MOV.U32 R209, RZ, RZ, R19 ;  /* 0x000000ffffd17224 */ /* 0x000fc600078e0013 */
[----:B------:R-:W-:Y:S04]  /*795d0*/  STL.64 [R1+0x1d28], R214 ;  /* 0x001d28d601007387 */ /* 0x000fe80000100a00 */
[----:B------:R-:W-:Y:S04]  /*795e0*/  STL.64 [R1+0x1ce8], R212 ;  /* 0x001ce8d401007387 */ /* 0x000fe80000100a00 */
[----:B------:R-:W-:Y:S04]  /*795f0*/  STL.64 [R1+0x1ca8], R210 ;  /* 0x001ca8d201007387 */ /* 0x000fe80000100a00 */
[----:B------:R-:W-:Y:S04]  /*79600*/  STL.64 [R1+0x1c68], R208 ;  /* 0x001c68d001007387 */ /* 0x000fe80000100a00 */
[----:B------:R4:W-:Y:S04]  /*79610*/  LDGSTS.E [R0+0x24500], desc[UR74][R6.64], P0 ;  /* 0x2450000006007fae */ /* 0x0009e800081a104a */
[----:B------:R-:W-:Y:S04]  /*79620*/  LDGSTS.E [R0+0x24d00], desc[UR74][R218.64], P0 ;  /* 0x24d00000da007fae */ /* 0x000fe800081a104a */
[----:B------:R-:W-:Y:S04]  /*79630*/  LDGSTS.E [R0+0x25500], desc[UR74][R216.64], P0 ;  /* 0x25500000d8007fae */ /* 0x000fe800081a104a */
[----:B------:R-:W-:Y:S04]  /*79640*/  LDGSTS.E [R0+0x25d00], desc[UR74][R214.64], P0 ;  /* 0x25d00000d6007fae */ /* 0x000fe800081a104a */
[----:B------:R-:W-:Y:S04]  /*79650*/  LDGSTS.E [R0+0x26500], desc[UR74][R212.64], P0 ;  /* 0x26500000d4007fae */ /* 0x000fe800081a104a */
[----:B------:R-:W-:Y:S04]  /*79660*/  LDGSTS.E [R0+0x26d00], desc[UR74][R210.64], P0 ;  /* 0x26d00000d2007fae */ /* 0x000fe800081a104a */
[----:B------:R-:W-:Y:S01]  /*79670*/  LDGSTS.E [R0+0x27500], desc[UR74][R208.64], P0 ;  /* 0x27500000d0007fae */ /* 0x000fe200081a104a */
        /* <DEDUP_REMOVED lines=34> */
[----:B------:R-:W-:-:S02]  /*798a0*/  IMAD.MOV.U32 R157, RZ, RZ, R23 ;  /* 0x000000ffff9d7224 */ /* 0x000fc400078e0017 */
[----:B------:R-:W-:Y:S02]  /*798b0*/  IMAD.MOV.U32 R94, RZ, RZ, R26 ;  /* 0x000000ffff5e7224 */ /* 0x000fe400078e001a */
[----:B------:R-:W-:Y:S02]  /*798c0*/  IMAD.MOV.U32 R95, RZ, RZ, R25 ;  /* 0x000000ffff5f7224 */ /* 0x000fe400078e0019 */
        /* <DEDUP_REMOVED lines=8> */
[----:B------:R-:W-:Y:S01]  /*79950*/  IMAD.X R51, R55, 0x1, R3, P1 ;  /* 0x0000000137337824 */ /* 0x000fe200008e0603 */
[----:B------:R-:W-:Y:S01]  /*79960*/  IADD3 R54, P1, PT, R58, R2, RZ ;  /* 0x000000023a367210 */ /* 0x000fe20007f3e0ff */
        /* <DEDUP_REMOVED lines=32> */
[----:B------:R-:W-:Y:S04]  /*79b70*/  STL.64 [R1+0x1928], R66 ;  /* 0x0019284201007387 */ /* 0x000fe80000100a00 */
[----:B------:R-:W-:Y:S04]  /*79b80*/  STL.64 [R1+0x18e8], R64 ;  /* 0x0018e84001007387 */ /* 0x000fe80000100a00 */
[----:B------:R-:W-:Y:S04]  /*79b90*/  STL.64 [R1+0x18a8], R62 ;  /* 0x0018a83e01007387 */ /* 0x000fe80000100a00 */
[----:B------:R-:W-:Y:S04]  /*79ba0*/  STL.64 [R1+0x1868], R58 ;  /* 0x0018683a01007387 */ /* 0x000fe80000100a00 */
[----:B------:R-:W-:Y:S04]  /*79bb0*/  STL.64 [R1+0x1828], R54 ;  /* 0x0018283601007387 */ /* 0x000fe80000100a00 */
[----:B-1----:R-:W4:Y:S04]  /*79bc0*/  LDL.LU R6, [R1+0x25d0] ;  /* 0x0025d00001067983 */ /* 0x002f280000300800 */
        /* <DEDUP_REMOVED lines=32> */
[--C-:B---3--:R-:W-:Y:S01]  /*79dd0*/  IMAD.X R7, R7, 0x1, R3.reuse, P1 ;  /* 0x0000000107077824 */ /* 0x108fe200008e0603 */
        /* <DEDUP_REMOVED lines=19> */
[----:B------:R-:W-:Y:S02]  /*79f10*/  IADD3 R16, P1, PT, R16, R2, RZ ;  /* 0x0000000210107210 */ /* 0x000fe40007f3e0ff */
[----:B--2---:R-:W-:Y:S01]  /*79f20*/  MOV R6, R10 ;  /* 0x0000000a00067202 */ /* 0x004fe20000000f00 */
[----:B------:R-:W-:Y:S02]  /*79f30*/  IMAD.MOV.U32 R7, RZ, RZ, R11 ;  /* 0x000000ffff077224 */ /* 0x000fe400078e000b */
[----:B-1----:R-:W2:Y:S04]  /*79f40*/  LDL.LU.64 R10, [R1+0x1da0] ;  /* 0x001da000010a7983 */ /* 0x002ea80000300a00 */
[----:B------:R1:W-:Y:S01]  /*79f50*/  LDGSTS.E [R8+0x21600], desc[UR74][R6.64], P0 ;  /* 0x2160000006087fae */ /* 0x0003e200081a104a */
[----:B------:R-:W-:-:S03]  /*79f60*/  IMAD.X R17, R17, 0x1, R3, P1 ;  /* 0x0000000111117824 */ /* 0x000fc600008e0603 */
[----:B------:R1:W-:Y:S01]  /*79f70*/  STL [R1+0x268c], R13 ;  /* 0x00268c0d01007387 */ /* 0x0003e20000100800 */
[----:B------:R-:W-:Y:S01]  /*79f80*/  IADD3 R18, P2, PT, R18, R2, RZ ;  /* 0x0000000212127210 */ /* 0x000fe20007f5e0ff */
[----:B-1----:R-:W-:Y:S02]  /*79f90*/  IMAD.MOV.U32 R6, RZ, RZ, R12 ;  /* 0x000000ffff067224 */ /* 0x002fe400078e000c */
[----:B------:R-:W-:Y:S02]  /*79fa0*/  IMAD.MOV.U32 R7, RZ, RZ, R13 ;  /* 0x000000ffff077224 */ /* 0x000fe400078e000d */
[----:B------:R-:W2:Y:S01]  /*79fb0*/  LDL.LU.64 R12, [R1+0x1d60] ;  /* 0x001d6000010c7983 */ /* 0x000ea20000300a00 */
[----:B------:R-:W-:-:S03]  /*79fc0*/  IMAD.X R19, R19, 0x1, R3, P2 ;  /* 0x0000000113137824 */ /* 0x000fc600010e0603 */
[----:B------:R1:W-:Y:S01]  /*79fd0*/  LDGSTS.E [R8+0x21e00], desc[UR74][R6.64], P0 ;  /* 0x21e0000006087fae */ /* 0x0003e200081a104a */
[----:B------:R-:W-:-:S03]  /*79fe0*/  IADD3 R22, P1, PT, R22, R2, RZ ;  /* 0x0000000216167210 */ /* 0x000fc60007f3e0ff */
[----:B------:R-:W2:Y:S04]  /*79ff0*/  LDL.LU.64 R14, [R1+0x1d20] ;  /* 0x001d2000010e7983 */ /* 0x000ea80000300a00 */
[----:B------:R-:W-:Y:S01]  /*7a000*/  STL [R1+0x26d0], R16 ;  /* 0x0026d01001007387 */ /* 0x000fe20000100800 */
[----:B-1----:R-:W-:Y:S02]  /*7a010*/  IMAD.MOV.U32 R6, RZ, RZ, R16 ;  /* 0x000000ffff067224 */ /* 0x002fe400078e0010 */
[----:B------:R-:W-:Y:S01]  /*7a020*/  IMAD.MOV.U32 R7, RZ, RZ, R17 ;  /* 0x000000ffff077224 */ /* 0x000fe200078e0011 */
[----:B------:R1:W-:Y:S04]  /*7a030*/  STL [R1+0x26cc], R17 ;  /* 0x0026cc1101007387 */ /* 0x0003e80000100800 */
[----:B------:R-:W-:Y:S04]  /*7a040*/  STL [R1+0x2710], R18 ;  /* 0x0027101201007387 */ /* 0x000fe80000100800 */
[----:B------:R1:W-:Y:S01]  /*7a050*/  LDGSTS.E [R8+0x22600], desc[UR74][R6.64], P0 ;  /* 0x2260000006087fae */ /* 0x0003e200081a104a */
[----:B------:R-:W-:-:S03]  /*7a060*/  IADD3 R9, P2, PT, R9, R2, RZ ;  /* 0x0000000209097210 */ /* 0x000fc60007f5e0ff */
[----:B-1----:R-:W2:Y:S01]  /*7a070*/  LDL.LU.64 R16, [R1+0x1ce0] ;  /* 0x001ce00001107983 */ /* 0x002ea20000300a00 */
[----:B------:R-:W-:Y:S02]  /*7a080*/  IMAD.MOV.U32 R6, RZ, RZ, R18 ;  /* 0x000000ffff067224 */ /* 0x000fe400078e0012 */
[----:B------:R-:W-:Y:S01]  /*7a090*/  IMAD.MOV.U32 R7, RZ, RZ, R19 ;  /* 0x000000ffff077224 */ /* 0x000fe200078e0013 */
[----:B------:R1:W-:Y:S04]  /*7a0a0*/  STL [R1+0x270c], R19 ;  /* 0x00270c1301007387 */ /* 0x0003e80000100800 */
[----:B------:R1:W-:Y:S04]  /*7a0b0*/  LDGSTS.E [R8+0x22e00], desc[UR74][R6.64], P0 ;  /* 0x22e0000006087fae */ /* 0x0003e800081a104a */
[----:B-1----:R-:W2:Y:S04]  /*7a0c0*/  LDL.LU.64 R18, [R1+0x1ca0] ;  /* 0x001ca00001127983 */ /* 0x002ea80000300a00 */
[----:B------:R-:W2:Y:S01]  /*7a0d0*/  LDL.LU.64 R20, [R1+0x1c60] ;  /* 0x001c600001147983 */ /* 0x000ea20000300a00 */
[----:B------:R-:W-:-:S03]  /*7a0e0*/  IMAD.MOV.U32 R6, RZ, RZ, R22 ;  /* 0x000000ffff067224 */ /* 0x000fc600078e0016 */
[----:B------:R-:W-:Y:S01]  /*7a0f0*/  STL [R1+0x2750], R22 ;  /* 0x0027501601007387 */ /* 0x000fe20000100800 */
[----:B---3--:R-:W-:-:S04]  /*7a100*/  IMAD.X R23, R23, 0x1, R3, P1 ;  /* 0x0000000117177824 */ /* 0x008fc800008e0603 */
[----:B------:R-:W-:Y:S02]  /*7a110*/  IMAD.MOV.U32 R7, RZ, RZ, R23 ;  /* 0x000000ffff077224 */ /* 0x000fe400078e0017 */
[----:B----4-:R-:W-:-:S03]  /*7a120*/  IMAD.X R0, R0, 0x1, R3, P2 ;  /* 0x0000000100007824 */ /* 0x010fc600010e0603 */
[----:B------:R1:W-:Y:S04]  /*7a130*/  LDGSTS.E [R8+0x23600], desc[UR74][R6.64], P0 ;  /* 0x2360000006087fae */ /* 0x0003e800081a104a */
[----:B------:R3:W-:Y:S04]  /*7a140*/  STL [R1+0x274c], R23 ;  /* 0x00274c1701007387 */ /* 0x0007e80000100800 */
[----:B------:R-:W-:Y:S01]  /*7a150*/  STL [R1+0x2790], R9 ;  /* 0x0027900901007387 */ /* 0x000fe20000100800 */
[----:B-1----:R-:W-:Y:S01]  /*7a160*/  MOV R6, R9 ;  /* 0x0000000900067202 */ /* 0x002fe20000000f00 */
[----:B------:R-:W-:-:S02]  /*7a170*/  IMAD.MOV.U32 R7, RZ, RZ, R0 ;  /* 0x000000ffff077224 */ /* 0x000fc400078e0000 */
[----:B------:R1:W-:Y:S04]  /*7a180*/  STL [R1+0x278c], R0 ;  /* 0x00278c0001007387 */ /* 0x0003e80000100800 */
[----:B------:R4:W-:Y:S04]  /*7a190*/  LDGSTS.E [R8+0x23e00], desc[UR74][R6.64], P0 ;  /* 0x23e0000006087fae */ /* 0x0009e800081a104a */
[----:B---3--:R-:W3:Y:S01]  /*7a1a0*/  LDL.LU.64 R22, [R1+0x1c20] ;  /* 0x001c200001167983 */ /* 0x008ee20000300a00 */
[----:B----4-:R-:W-:-:S05]  /*7a1b0*/  IADD3 R6, P1, PT, R24, R2, RZ ;  /* 0x0000000218067210 */ /* 0x010fca0007f3e0ff */
[----:B-1----:R-:W-:Y:S02]  /*7a1c0*/  IMAD.X R0, R25, 0x1, R3, P1 ;  /* 0x0000000119007824 */ /* 0x002fe400008e0603 */
        /* <DEDUP_REMOVED lines=33> */
[----:B------:R-:W-:Y:S01]  /*7a3e0*/  LOP3.LUT R19, R19, R18, RZ, 0x3c, !PT ;  /* 0x0000001213137212 */ /* 0x000fe200078e3cff */
[----:B------:R-:W-:Y:S01]  /*7a3f0*/  IMAD.MOV.U32 R62, RZ, RZ, R6 ;  /* 0x000000ffff3e7224 */ /* 0x000fe200078e0006 */
[----:B------:R-:W-:Y:S01]  /*7a400*/  LOP3.LUT R12, R13, R12, RZ, 0x3c, !PT ;  /* 0x0000000c0d0c7212 */ /* 0x000fe200078e3cff */
[----:B------:R-:W-:Y:S01]  /*7a410*/  IMAD.MOV.U32 R63, RZ, RZ, R0 ;  /* 0x000000ffff3f7224 */ /* 0x000fe200078e0000 */
[----:B------:R-:W-:Y:S01]  /*7a420*/  LOP3.LUT R14, R15, R14, RZ, 0x3c, !PT ;  /* 0x0000000e0f0e7212 */ /* 0x000fe200078e3cff */
[----:B------:R-:W-:Y:S01]  /*7a430*/  IMAD.MOV.U32 R59, RZ, RZ, R7 ;  /* 0x000000ffff3b7224 */ /* 0x000fe200078e0007 */
[----:B------:R-:W-:-:S02]  /*7a440*/  MOV R58, R9 ;  /* 0x00000009003a7202 */ /* 0x000fc40000000f00 */
[----:B------:R-:W-:Y:S02]  /*7a450*/  LOP3.LUT R16, R17, R16, RZ, 0x3c, !PT ;  /* 0x0000001011107212 */ /* 0x000fe400078e3cff */
[----:B------:R-:W-:Y:S02]  /*7a460*/  LOP3.LUT R11, R11, R10, RZ, 0x3c, !PT ;  /* 0x0000000a0b0b7212 */ /* 0x000fe400078e3cff */
[----:B------:R-:W-:Y:S02]  /*7a470*/  LOP3.LUT R18, R19, R18, RZ, 0x3c, !PT ;  /* 0x0000001213127212 */ /* 0x000fe400078e3cff */
[----:B------:R-:W-:Y:S01]  /*7a480*/  LOP3.LUT R13, R13, R12, RZ, 0x3c, !PT ;  /* 0x0000000c0d0d7212 */ /* 0x000fe200078e3cff */
[----:B------:R-:W-:Y:S01]  /*7a490*/  STL.64 [R1+0x1de0], R62 ;  /* 0x001de03e01007387 */ /* 0x000fe20000100a00 */
[----:B------:R-:W-:Y:S02]  /*7a4a0*/  LOP3.LUT R15, R15, R14, RZ, 0x3c, !PT ;  /* 0x0000000e0f0f7212 */ /* 0x000fe400078e3cff */
[----:B------:R-:W-:Y:S01]  /*7a4b0*/  LOP3.LUT R17, R17, R16, RZ, 0x3c, !PT ;  /* 0x0000001011117212 */ /* 0x000fe200078e3cff */
[----:B------:R-:W-:Y:S01]  /*7a4c0*/  STL.64 [R1+0x1da0], R58 ;  /* 0x001da03a01007387 */ /* 0x000fe20000100a00 */
[----:B------:R-:W-:-:S03]  /*7a4d0*/  LOP3.LUT R19, R19, R18, RZ, 0x3c, !PT ;  /* 0x0000001213137212 */ /* 0x000fc600078e3cff */
[----:B------:R-:W-:Y:S04]  /*7a4e0*/  STL.64 [R1+0x1d60], R10 ;  /* 0x001d600a01007387 */ /* 0x000fe80000100a00 */
[----:B------:R-:W-:Y:S04]  /*7a4f0*/  STL.64 [R1+0x1d20], R12 ;  /* 0x001d200c01007387 */ /* 0x000fe80000100a00 */
[----:B------:R1:W-:Y:S04]  /*7a500*/  STL.64 [R1+0x1ce0], R14 ;  /* 0x001ce00e01007387 */ /* 0x0003e80000100a00 */
[----:B------:R2:W-:Y:S04]  /*7a510*/  STL.64 [R1+0x1ca0], R16 ;  /* 0x001ca01001007387 */ /* 0x0005e80000100a00 */
[----:B------:R1:W-:Y:S04]  /*7a520*/  STL.64 [R1+0x1c60], R18 ;  /* 0x001c601201007387 */ /* 0x0003e80000100a00 */
[----:B------:R-:W-:Y:S04]  /*7a530*/  LDGSTS.E [R8+0x24600], desc[UR74][R62.64], P0 ;  /* 0x246000003e087fae */ /* 0x000fe800081a104a */
[----:B------:R-:W-:Y:S04]  /*7a540*/  LDGSTS.E [R8+0x24e00], desc[UR74][R58.64], P0 ;  /* 0x24e000003a087fae */ /* 0x000fe800081a104a */
[----:B------:R-:W-:Y:S04]  /*7a550*/  LDGSTS.E [R8+0x25600], desc[UR74][R10.64], P0 ;  /* 0x256000000a087fae */ /* 0x000fe800081a104a */
[----:B------:R-:W-:Y:S04]  /*7a560*/  LDGSTS.E [R8+0x25e00], desc[UR74][R12.64], P0 ;  /* 0x25e000000c087fae */ /* 0x000fe800081a104a */
[----:B------:R1:W-:Y:S04]  /*7a570*/  LDGSTS.E [R8+0x26600], desc[UR74][R14.64], P0 ;  /* 0x266000000e087fae */ /* 0x0003e800081a104a */
[----:B------:R-:W-:Y:S04]  /*7a580*/  LDGSTS.E [R8+0x26e00], desc[UR74][R16.64], P0 ;  /* 0x26e0000010087fae */ /* 0x000fe800081a104a */
[----:B------:R-:W-:Y:S01]  /*7a590*/  LDGSTS.E [R8+0x27600], desc[UR74][R18.64], P0 ;  /* 0x2760000012087fae */ /* 0x000fe200081a104a */
[----:B---3--:R-:W-:-:S05]  /*7a5a0*/  IADD3 R21, P1, PT, R22, R2, RZ ;  /* 0x0000000216157210 */ /* 0x008fca0007f3e0ff */
        /* <DEDUP_REMOVED lines=27> */
[--C-:B------:R-:W-:Y:S01]  /*7a760*/  IMAD.X R46, R49, 0x1, R3.reuse, P1 ;  /* 0x00000001312e7824 */ /* 0x100fe200008e0603 */
[----:B------:R-:W-:Y:S02]  /*7a770*/  IADD3 R49, P1, PT, R50, R2, RZ ;  /* 0x0000000232317210 */ /* 0x000fe40007f3e0ff */
[----:B------:R-:W-:Y:S02]  /*7a780*/  LOP3.LUT R23, R23, R22, RZ, 0x3c, !PT ;  /* 0x0000001617177212 */ /* 0x000fe400078e3cff */
[----:B------:R-:W-:Y:S01]  /*7a790*/  LOP3.LUT R25, R25, R24, RZ, 0x3c, !PT ;  /* 0x0000001819197212 */ /* 0x000fe200078e3cff */
[----:B------:R-:W-:Y:S01]  /*7a7a0*/  IMAD.X R48, R51, 0x1, R3, P1 ;  /* 0x0000000133307824 */ /* 0x000fe200008e0603 */
[----:B------:R-:W-:Y:S02]  /*7a7b0*/  LOP3.LUT R27, R27, R26, RZ, 0x3c, !PT ;  /* 0x0000001a1b1b7212 */ /* 0x000fe400078e3cff */
[----:B------:R-:W-:Y:S02]  /*7a7c0*/  LOP3.LUT R20, R21, R20, RZ, 0x3c, !PT ;  /* 0x0000001415147212 */ /* 0x000fe400078e3cff */
[----:B------:R-:W-:-:S02]  /*7a7d0*/  LOP3.LUT R29, R29, R28, RZ, 0x3c, !PT ;  /* 0x0000001c1d1d7212 */ /* 0x000fc400078e3cff */
[----:B------:R-:W-:Y:S02]  /*7a7e0*/  IADD3 R51, P1, PT, R52, R2, RZ ;  /* 0x0000000234337210 */ /* 0x000fe40007f3e0ff */
[----:B------:R-:W-:Y:S02]  /*7a7f0*/  LOP3.LUT R22, R23, R22, RZ, 0x3c, !PT ;  /* 0x0000001617167212 */ /* 0x000fe400078e3cff */
[----:B------:R-:W-:Y:S02]  /*7a800*/  LOP3.LUT R31, R31, R30, RZ, 0x3c, !PT ;  /* 0x0000001e1f1f7212 */ /* 0x000fe400078e3cff */
[----:B------:R-:W-:Y:S02]  /*7a810*/  LOP3.LUT R24, R25, R24, RZ, 0x3c, !PT ;  /* 0x0000001819187212 */ /* 0x000fe400078e3cff */
[----:B------:R-:W-:Y:S02]  /*7a820*/  LOP3.LUT R33, R33, R32, RZ, 0x3c, !PT ;  /* 0x0000002021217212 */ /* 0x000fe400078e3cff */
[----:B------:R-:W-:-:S02]  /*7a830*/  LOP3.LUT R26, R27, R26, RZ, 0x3c, !PT ;  /* 0x0000001a1b1a7212 */ /* 0x000fc400078e3cff */
[----:B------:R-:W-:Y:S02]  /*7a840*/  LOP3.LUT R35, R35, R34, RZ, 0x3c, !PT ;  /* 0x0000002223237212 */ /* 0x000fe400078e3cff */
[----:B------:R-:W-:Y:S02]  /*7a850*/  LOP3.LUT R21, R21, R20, RZ, 0x3c, !PT ;  /* 0x0000001415157212 */ /* 0x000fe400078e3cff */
[----:B------:R-:W-:Y:S02]  /*7a860*/  LOP3.LUT R28, R29, R28, RZ, 0x3c, !PT ;  /* 0x0000001c1d1c7212 */ /* 0x000fe400078e3cff */
[----:B------:R-:W-:Y:S01]  /*7a870*/  LOP3.LUT R37, R37, R36, RZ, 0x3c, !PT ;  /* 0x0000002425257212 */ /* 0x000fe200078e3cff */
[----:B------:R-:W-:Y:S01]  /*7a880*/  IMAD.X R50, R53, 0x1, R3, P1 ;  /* 0x0000000135327824 */ /* 0x000fe200008e0603 */
[----:B------:R-:W-:Y:S02]  /*7a890*/  LOP3.LUT R23, R23, R22, RZ, 0x3c, !PT ;  /* 0x0000001617177212 */ /* 0x000fe400078e3cff */
[----:B------:R-:W-:-:S02]  /*7a8a0*/  LOP3.LUT R30, R31, R30, RZ, 0x3c, !PT ;  /* 0x0000001e1f1e7212 */ /* 0x000fc400078e3cff */
[----:B------:R-:W-:Y:S02]  /*7a8b0*/  LOP3.LUT R39, R39, R38, RZ, 0x3c, !PT ;  /* 0x0000002627277212 */ /* 0x000fe400078e3cff */
[----:B------:R-:W-:Y:S02]  /*7a8c0*/  LOP3.LUT R25, R25, R24, RZ, 0x3c, !PT ;  /* 0x0000001819197212 */ /* 0x000fe400078e3cff */
[----:B------:R-:W-:Y:S02]  /*7a8d0*/  LOP3.LUT R32, R33, R32, RZ, 0x3c, !PT ;  /* 0x0000002021207212 */ /* 0x000fe400078e3cff */
[----:B------:R-:W-:Y:S02]  /*7a8e0*/  LOP3.LUT R41, R41, R40, RZ, 0x3c, !PT ;  /* 0x0000002829297212 */ /* 0x000fe400078e3cff */
[----:B------:R-:W-:Y:S02]  /*7a8f0*/  LOP3.LUT R27, R27, R26, RZ, 0x3c, !PT ;  /* 0x0000001a1b1b7212 */ /* 0x000fe400078e3cff */
[----:B------:R-:W-:-:S02]  /*7a900*/  LOP3.LUT R34, R35, R34, RZ, 0x3c, !PT ;  /* 0x0000002223227212 */ /* 0x000fc400078e3cff */
[----:B------:R-:W-:Y:S01]  /*7a910*/  LOP3.LUT R43, R43, R42, RZ, 0x3c, !PT ;  /* 0x0000002a2b2b7212 */ /* 0x000fe200078e3cff */
[----:B------:R-:W-:Y:S01]  /*7a920*/  STL.64 [R1+0x1c20], R20 ;  /* 0x001c201401007387 */ /* 0x000fe20000100a00 */
[----:B------:R-:W-:Y:S02]  /*7a930*/  LOP3.LUT R29, R29, R28, RZ, 0x3c, !PT ;  /* 0x0000001c1d1d7212 */ /* 0x000fe400078e3cff */
[----:B------:R-:W-:Y:S02]  /*7a940*/  LOP3.LUT R36, R37, R36, RZ, 0x3c, !PT ;  /* 0x0000002425247212 */ /* 0x000fe400078e3cff */
[----:B------:R-:W-:Y:S01]  /*7a950*/  LOP3.LUT R45, R45, R44, RZ, 0x3c, !PT ;  /* 0x0000002c2d2d7212 */ /* 0x000fe200078e3cff */
[----:B------:R-:W-:Y:S01]  /*7a960*/  STL.64 [R1+0x1be0], R22 ;  /* 0x001be01601007387 */ /* 0x000fe20000100a00 */
[----:B------:R-:W-:Y:S02]  /*7a970*/  LOP3.LUT R31, R31, R30, RZ, 0x3c, !PT ;  /* 0x0000001e1f1f7212 */ /* 0x000fe400078e3cff */
[----:B------:R-:W-:-:S02]  /*7a980*/  LOP3.LUT R38, R39, R38, RZ, 0x3c, !PT ;  /* 0x0000002627267212 */ /* 0x000fc400078e3cff */
[----:B------:R-:W-:Y:S01]  /*7a990*/  LOP3.LUT R47, R47, R46, RZ, 0x3c, !PT ;  /* 0x0000002e2f2f7212 */ /* 0x000fe200078e3cff */
[----:B------:R3:W-:Y:S01]  /*7a9a0*/  STL.64 [R1+0x1ba0], R24 ;  /* 0x001ba01801007387 */ /* 0x0007e20000100a00 */
[----:B------:R-:W-:Y:S02]  /*7a9b0*/  LOP3.LUT R33, R33, R32, RZ, 0x3c, !PT ;  /* 0x0000002021217212 */ /* 0x000fe400078e3cff */
[----:B------:R-:W-:Y:S02]  /*7a9c0*/  LOP3.LUT R40, R41, R40, RZ, 0x3c, !PT ;  /* 0x0000002829287212 */ /* 0x000fe400078e3cff */
[----:B------:R-:W-:Y:S01]  /*7a9d0*/  LOP3.LUT R49, R49, R48, RZ, 0x3c, !PT ;  /* 0x0000003031317212 */ /* 0x000fe200078e3cff */
[----:B------:R-:W-:Y:S01]  /*7a9e0*/  STL.64 [R1+0x1b60], R26 ;  /* 0x001b601a01007387 */ /* 0x000fe20000100a00 */
[----:B------:R-:W-:Y:S02]  /*7a9f0*/  IADD3 R53, P1, PT, R54, R2, RZ ;  /* 0x0000000236357210 */ /* 0x000fe40007f3e0ff */
[----:B------:R-:W-:Y:S01]  /*7aa00*/  LOP3.LUT R35, R35, R34, RZ, 0x3c, !PT ;  /* 0x0000002223237212 */ /* 0x000fe200078e3cff */
[----:B------:R-:W-:Y:S01]  /*7aa10*/  LDGSTS.E [R8+0x27e00], desc[UR74][R20.64], P0 ;  /* 0x27e0000014087fae */ /* 0x000fe200081a104a */
        /* <DEDUP_REMOVED lines=11> */
[----:B------:R-:W-:Y:S01]  /*7aad0*/  IMAD.X R52, R55, 0x1, R3, P1 ;  /* 0x0000000137347824 */ /* 0x000fe200008e0603 */
        /* <DEDUP_REMOVED lines=8> */
[----:B------:R-:W-:Y:S01]  /*7ab60*/  LOP3.LUT R51, R51, R50, RZ, 0x3c, !PT ;  /* 0x0000003233337212 */ /* 0x000fe200078e3cff */
[----:B------:R-:W-:-:S02]  /*7ab70*/  IMAD.MOV.U32 R54, RZ, RZ, R53 ;  /* 0x000000ffff367224 */ /* 0x000fc400078e0035 */
        /* <DEDUP_REMOVED lines=16> */
[----:B--2---:R-:W2:Y:S04]  /*7ac80*/  LDL.LU R16, [R1+0x26d8] ;  /* 0x0026d80001107983 */ /* 0x004ea80000300800 */
[----:B------:R-:W2:Y:S04]  /*7ac90*/  LDL.LU R18, [R1+0x2718] ;  /* 0x0027180001127983 */ /* 0x000ea80000300800 */
[----:B------:R-:W2:Y:S04]  /*7aca0*/  LDL.LU R17, [R1+0x26d4] ;  /* 0x0026d40001117983 */ /* 0x000ea80000300800 */
[----:B------:R-:W-:Y:S04]  /*7acb0*/  LDGSTS.E [R8+0x28600], desc[UR74][R22.64], P0 ;  /* 0x2860000016087fae */ /* 0x000fe800081a104a */
[----:B------:R-:W2:Y:S04]  /*7acc0*/  LDL.LU R19, [R1+0x2714] ;  /* 0x0027140001137983 */ /* 0x000ea80000300800 */
[----:B------:R-:W-:Y:S04]  /*7acd0*/  LDGSTS.E [R8+0x28e00], desc[UR74][R24.64], P0 ;  /* 0x28e0000018087fae */ /* 0x000fe800081a104a */
[----:B------:R-:W-:Y:S01]  /*7ace0*/  LDGSTS.E [R8+0x29600], desc[UR74][R26.64], P0 ;  /* 0x296000001a087fae */ /* 0x000fe200081a104a */
[----:B------:R-:W-:-:S03]  /*7acf0*/  LOP3.LUT R0, R57, 0x70, RZ, 0x3c, !PT ;  /* 0x0000007039007812 */ /* 0x000fc600078e3cff */
[----:B------:R-:W-:Y:S04]  /*7ad00*/  LDGSTS.E [R8+0x29e00], desc[UR74][R28.64], P0 ;  /* 0x29e000001c087fae */ /* 0x000fe800081a104a */
[----:B---3--:R-:W3:Y:S04]  /*7ad10*/  LDL.LU R24, [R1+0x2758] ;  /* 0x0027580001187983 */ /* 0x008ee80000300800 */
[----:B------:R-:W2:Y:S04]  /*7ad20*/  LDL.LU R22, [R1+0x2798] ;  /* 0x0027980001167983 */ /* 0x000ea80000300800 */
[----:B------:R-:W-:Y:S04]  /*7ad30*/  LDGSTS.E [R8+0x2a600], desc[UR74][R30.64], P0 ;  /* 0x2a6000001e087fae */ /* 0x000fe800081a104a */
[----:B------:R-:W-:Y:S04]  /*7ad40*/  LDGSTS.E [R8+0x2ae00], desc[UR74][R32.64], P0 ;  /* 0x2ae0000020087fae */ /* 0x000fe800081a104a */
[----:B------:R-:W-:Y:S04]  /*7ad50*/  LDGSTS.E [R8+0x2b600], desc[UR74][R34.64], P0 ;  /* 0x2b60000022087fae */ /* 0x000fe800081a104a */
[----:B------:R-:W-:Y:S01]  /*7ad60*/  LDGSTS.E [R8+0x2be00], desc[UR74][R36.64], P0 ;  /* 0x2be0000024087fae */ /* 0x000fe200081a104a */
[----:B----4-:R-:W-:-:S03]  /*7ad70*/  IADD3 R6, P1, PT, R6, R2, RZ ;  /* 0x0000000206067210 */ /* 0x010fc60007f3e0ff */
[----:B------:R-:W-:Y:S01]  /*7ad80*/  LDGSTS.E [R8+0x2c600], desc[UR74][R38.64], P0 ;  /* 0x2c60000026087fae */ /* 0x000fe200081a104a */
[----:B------:R-:W-:-:S03]  /*7ad90*/  IADD3 R9, P2, PT, R9, R2, RZ ;  /* 0x0000000209097210 */ /* 0x000fc60007f5e0ff */
[----:B------:R1:W-:Y:S01]  /*7ada0*/  STL [R1+0x25d8], R6 ;  /* 0x0025d80601007387 */ /* 0x0003e20000100800 */
[----:B------:R-:W-:-:S03]  /*7adb0*/  IMAD.X R7, R7, 0x1, R3, P1 ;  /* 0x0000000107077824 */ /* 0x000fc600008e0603 */
[----:B------:R-:W-:Y:S01]  /*7adc0*/  LDGSTS.E [R8+0x2ce00], desc[UR74][R40.64], P0 ;  /* 0x2ce0000028087fae */ /* 0x000fe200081a104a */
[----:B------:R-:W-:-:S03]  /*7add0*/  IMAD.X R14, R14, 0x1, R3, P2 ;  /* 0x000000010e0e7824 */ /* 0x000fc600010e0603 */
[----:B------:R4:W-:Y:S04]  /*7ade0*/  STL [R1+0x25d4], R7 ;  /* 0x0025d40701007387 */ /* 0x0009e80000100800 */
[----:B------:R1:W-:Y:S04]  /*7adf0*/  STL [R1+0x2618], R9 ;  /* 0x0026180901007387 */ /* 0x0003e80000100800 */
[----:B------:R-:W3:Y:S04]  /*7ae00*/  LDL.LU R25, [R1+0x2754] ;  /* 0x0027540001197983 */ /* 0x000ee80000300800 */
[----:B------:R-:W-:Y:S04]  /*7ae10*/  STL [R1+0x2614], R14 ;  /* 0x0026140e01007387 */ /* 0x000fe80000100800 */
[----:B------:R-:W3:Y:S01]  /*7ae20*/  LDL.LU R23, [R1+0x2794] ;  /* 0x0027940001177983 */ /* 0x000ee20000300800 */
[----:B------:R-:W-:-:S03]  /*7ae30*/  VIADD R0, R0, UR6 ;  /* 0x0000000600007c36 */ /* 0x000fc60008000000 */
[----:B------:R-:W-:Y:S01]  /*7ae40*/  LDGSTS.E [R8+0x2d600], desc[UR74][R42.64], P0 ;  /* 0x2d6000002a087fae */ /* 0x000fe200081a104a */
[----:B------:R-:W-:-:S03]  /*7ae50*/  IADD3 R10, P1, PT, R10, R2, RZ ;  /* 0x000000020a0a7210 */ /* 0x000fc60007f3e0ff */
[----:B------:R-:W-:Y:S04]  /*7ae60*/  LDGSTS.E [R8+0x2de00], desc[UR74][R44.64], P0 ;  /* 0x2de000002c087fae */ /* 0x000fe800081a104a */
[----:B------:R-:W-:Y:S04]  /*7ae70*/  LDGSTS.E [R8+0x2e600], desc[UR74][R46.64], P0 ;  /* 0x2e6000002e087fae */ /* 0x000fe800081a104a */
[----:B------:R-:W-:Y:S04]  /*7ae80*/  LDGSTS.E [R8+0x2ee00], desc[UR74][R48.64], P0 ;  /* 0x2ee0000030087fae */ /* 0x000fe800081a104a */
[----:B------:R-:W-:Y:S01]  /*7ae90*/  LDGSTS.E [R8+0x2f600], desc[UR74][R50.64], P0 ;  /* 0x2f60000032087fae */ /* 0x000fe200081a104a */
[----:B------:R-:W-:-:S03]  /*7aea0*/  IMAD.X R11, R11, 0x1, R3, P1 ;  /* 0x000000010b0b7824 */ /* 0x000fc600008e0603 */
[----:B------:R-:W-:Y:S01]  /*7aeb0*/  LDGSTS.E [R8+0x2fe00], desc[UR74][R54.64], P0 ;  /* 0x2fe0000036087fae */ /* 0x000fe200081a104a */
[----:B------:R-:W-:-:S03]  /*7aec0*/  IADD3 R12, P2, PT, R12, R2, RZ ;  /* 0x000000020c0c7210 */ /* 0x000fc60007f5e0ff */
[----:B------:R1:W-:Y:S02]  /*7aed0*/  LDGSTS.E [R0+0x20700], desc[UR74][R6.64], P0 ;  /* 0x2070000006007fae */ /* 0x0003e400081a104a */
[----:B------:R-:W-:Y:S02]  /*7aee0*/  IMAD.X R13, R13, 0x1, R3, P2 ;  /* 0x000000010d0d7824 */ /* 0x000fe400010e0603 */
[----:B-1----:R-:W-:Y:S02]  /*7aef0*/  IMAD.MOV.U32 R6, RZ, RZ, R9 ;  /* 0x000000ffff067224 */ /* 0x002fe400078e0009 */
[----:B----4-:R-:W-:Y:S01]  /*7af00*/  IMAD.MOV.U32 R7, RZ, RZ, R14 ;  /* 0x000000ffff077224 */ /* 0x010fe200078e000e */
[----:B------:R-:W4:Y:S04]  /*7af10*/  LDL.LU.64 R8, [R1+0x1dd8] ;  /* 0x001dd80001087983 */ /* 0x000f280000300a00 */
[----:B------:R1:W-:Y:S04]  /*7af20*/  LDGSTS.E [R0+0x20f00], desc[UR74][R6.64], P0 ;  /* 0x20f0000006007fae */ /* 0x0003e800081a104a */
[----:B------:R-:W-:Y:S04]  /*7af30*/  STL [R1+0x2658], R10 ;  /* 0x0026580a01007387 */ /* 0x000fe80000100800 */
[----:B------:R2:W-:Y:S01]  /*7af40*/  STL [R1+0x2654], R11 ;  /* 0x0026540b01007387 */ /* 0x0005e20000100800 */
[----:B-1----:R-:W-:-:S03]  /*7af50*/  IMAD.MOV.U32 R6, RZ, RZ, R10 ;  /* 0x000000ffff067224 */ /* 0x002fc600078e000a */
[----:B------:R-:W-:Y:S01]  /*7af60*/  STL [R1+0x2698], R12 ;  /* 0x0026980c01007387 */ /* 0x000fe20000100800 */
[----:B------:R-:W-:-:S03]  /*7af70*/  IMAD.MOV.U32 R7, RZ, RZ, R11 ;  /* 0x000000ffff077224 */ /* 0x000fc600078e000b */
[----:B--2---:R-:W2:Y:S01]  /*7af80*/  LDL.LU.64 R10, [R1+0x1d98] ;  /* 0x001d9800010a7983 */ /* 0x004ea20000300a00 */
[----:B------:R-:W-:-:S03]  /*7af90*/  IADD3 R16, P1, PT, R16, R2, RZ ;  /* 0x0000000210107210 */ /* 0x000fc60007f3e0ff */
[----:B------:R1:W-:Y:S04]  /*7afa0*/  LDGSTS.E [R0+0x21700], desc[UR74][R6.64], P0 ;  /* 0x2170000006007fae */ /* 0x0003e800081a104a */
[----:B------:R1:W-:Y:S01]  /*7afb0*/  STL [R1+0x2694], R13 ;  /* 0x0026940d01007387 */ /* 0x0003e20000100800 */
[----:B------:R-:W-:Y:S02]  /*7afc0*/  IMAD.X R17, R17, 0x1, R3, P1 ;  /* 0x0000000111117824 */ /* 0x000fe400008e0603 */
[----:B-1----:R-:W-:Y:S01]  /*7afd0*/  IMAD.MOV.U32 R6, RZ, RZ, R12 ;  /* 0x000000ffff067224 */ /* 0x002fe200078e000c */
[----:B------:R-:W-:Y:S02]  /*7afe0*/  MOV R7, R13 ;  /* 0x0000000d00077202 */ /* 0x000fe40000000f00 */
[----:B------:R-:W2:Y:S01]  /*7aff0*/  LDL.LU.64 R12, [R1+0x1d58] ;  /* 0x001d5800010c7983 */ /* 0x000ea20000300a00 */
[----:B------:R-:W-:-:S03]  /*7b000*/  IADD3 R18, P2, PT, R18, R2, RZ ;  /* 0x0000000212127210 */ /* 0x000fc60007f5e0ff */
[----:B------:R-:W2:Y:S04]  /*7b010*/  LDL.LU.64 R14, [R1+0x1d18] ;  /* 0x001d1800010e7983 */ /* 0x000ea80000300a00 */
[----:B------:R-:W-:Y:S01]  /*7b020*/  STL [R1+0x26d8], R16 ;  /* 0x0026d81001007387 */ /* 0x000fe20000100800 */
[----:B------:R-:W-:-:S03]  /*7b030*/  IMAD.X R19, R19, 0x1, R3, P2 ;  /* 0x0000000113137824 */ /* 0x000fc600010e0603 */
[----:B------:R1:W-:Y:S04]  /*7b040*/  LDGSTS.E [R0+0x21f00], desc[UR74][R6.64], P0 ;  /* 0x21f0000006007fae */ /* 0x0003e800081a104a */
[----:B------:R3:W-:Y:S02]  /*7b050*/  STL [R1+0x26d4], R17 ;  /* 0x0026d41101007387 */ /* 0x0007e40000100800 */
[----:B---3--:R-:W-:Y:S02]  /*7b060*/  IADD3 R24, P1, PT, R24, R2, RZ ;  /* 0x0000000218187210 */ /* 0x008fe40007f3e0ff */
[----:B------:R-:W-:Y:S01]  /*7b070*/  STL [R1+0x2718], R18 ;  /* 0x0027181201007387 */ /* 0x000fe20000100800 */
[----:B-1----:R-:W-:Y:S02]  /*7b080*/  IMAD.MOV.U32 R6, RZ, RZ, R16 ;  /* 0x000000ffff067224 */ /* 0x002fe400078e0010 */
[----:B------:R-:W-:-:S02]  /*7b090*/  IMAD.MOV.U32 R7, RZ, RZ, R17 ;  /* 0x000000ffff077224 */ /* 0x000fc400078e0011 */
        /* <DEDUP_REMOVED lines=11> */
[----:B------:R-:W-:-:S04]  /*7b150*/  IMAD.X R25, R25, 0x1, R3, P1 ;  /* 0x0000000119197824 */ /* 0x000fc800008e0603 */
[----:B------:R-:W-:Y:S01]  /*7b160*/  IMAD.MOV.U32 R7, RZ, RZ, R25 ;  /* 0x000000ffff077224 */ /* 0x000fe200078e0019 */
[----:B------:R-:W-:Y:S01]  /*7b170*/  STL [R1+0x2754], R25 ;  /* 0x0027541901007387 */ /* 0x000fe20000100800 */
[----:B------:R-:W-:-:S03]  /*7b180*/  IMAD.X R23, R23, 0x1, R3, P2 ;  /* 0x0000000117177824 */ /* 0x000fc600010e0603 */
[----:B------:R-:W-:Y:S04]  /*7b190*/  STL [R1+0x2798], R22 ;  /* 0x0027981601007387 */ /* 0x000fe80000100800 */
[----:B------:R1:W-:Y:S04]  /*7b1a0*/  LDGSTS.E [R0+0x23700], desc[UR74][R6.64], P0 ;  /* 0x2370000006007fae */ /* 0x0003e800081a104a */
[----:B------:R1:W-:Y:S02]  /*7b1b0*/  STL [R1+0x2794], R23 ;  /* 0x0027941701007387 */ /* 0x0003e40000100800 */
[----:B-1----:R-:W-:-:S02]  /*7b1c0*/  IMAD.MOV.U32 R6, RZ, RZ, R22 ;  /* 0x000000ffff067224 */ /* 0x002fc400078e0016 */
[----:B------:R-:W-:Y:S02]  /*7b1d0*/  IMAD.MOV.U32 R7, RZ, RZ, R23 ;  /* 0x000000ffff077224 */ /* 0x000fe400078e0017 */
        /* <DEDUP_REMOVED lines=17> */
[----:B------:R4:W-:Y:S02]  /*7b2f0*/  LDGSTS.E [R0+0x23f00], desc[UR74][R6.64], P0 ;  /* 0x23f0000006007fae */ /* 0x0009e400081a104a */
[----:B----4-:R-:W-:-:S05]  /*7b300*/  IADD3 R7, P1, PT, R8, R2, RZ ;  /* 0x0000000208077210 */ /* 0x010fca0007f3e0ff */
[----:B------:R-:W-:Y:S01]  /*7b310*/  IMAD.X R6, R9, 0x1, R3, P1 ;  /* 0x0000000109067824 */ /* 0x000fe200008e0603 */
[----:B--2---:R-:W-:-:S04]  /*7b320*/  IADD3 R9, P1, PT, R10, R2, RZ ;  /* 0x000000020a097210 */ /* 0x004fc80007f3e0ff */
[----:B------:R-:W-:Y:S02]  /*7b330*/  IADD3.X R8, PT, PT, R11, R3, RZ, P1, !PT ;  /* 0x000000030b087210 */ /* 0x000fe40000ffe4ff */
[----:B------:R-:W-:-:S05]  /*7b340*/  IADD3 R11, P1, PT, R12, R2, RZ ;  /* 0x000000020c0b7210 */ /* 0x000fca0007f3e0ff */
[----:B------:R-:W-:Y:S01]  /*7b350*/  IMAD.X R10, R13, 0x1, R3, P1 ;  /* 0x000000010d0a7824 */ /* 0x000fe200008e0603 */
[----:B------:R-:W-:-:S05]  /*7b360*/  IADD3 R13, P1, PT, R14, R2, RZ ;  /* 0x000000020e0d7210 */ /* 0x000fca0007f3e0ff */
[----:B------:R-:W-:Y:S01]  /*7b370*/  IMAD.X R12, R15, 0x1, R3, P1 ;  /* 0x000000010f0c7824 */ /* 0x000fe200008e0603 */
[----:B---3--:R-:W-:-:S05]  /*7b380*/  IADD3 R15, P1, PT, R16, R2, RZ ;  /* 0x00000002100f7210 */ /* 0x008fca0007f3e0ff */
        /* <DEDUP_REMOVED lines=23> */
[----:B------:R1:W-:Y:S01]  /*7b500*/  STL.64 [R1+0x1dd8], R6 ;  /* 0x001dd80601007387 */ /* 0x0003e20000100a00 */
[----:B------:R-:W-:-:S02]  /*7b510*/  LOP3.LUT R15, R15, R14, RZ, 0x3c, !PT ;  /* 0x0000000e0f0f7212 */ /* 0x000fc400078e3cff */
[----:B------:R-:W-:Y:S01]  /*7b520*/  LOP3.LUT R17, R17, R16, RZ, 0x3c, !PT ;  /* 0x0000001011117212 */ /* 0x000fe200078e3cff */
[----:B------:R1:W-:Y:S01]  /*7b530*/  STL.64 [R1+0x1d98], R8 ;  /* 0x001d980801007387 */ /* 0x0003e20000100a00 */
[----:B------:R-:W-:-:S03]  /*7b540*/  LOP3.LUT R19, R19, R18, RZ, 0x3c, !PT ;  /* 0x0000001213137212 */ /* 0x000fc600078e3cff */
[----:B------:R1:W-:Y:S04]  /*7b550*/  STL.64 [R1+0x1d58], R10 ;  /* 0x001d580a01007387 */ /* 0x0003e80000100a00 */
[----:B------:R1:W-:Y:S04]  /*7b560*/  STL.64 [R1+0x1d18], R12 ;  /* 0x001d180c01007387 */ /* 0x0003e80000100a00 */
[----:B------:R1:W-:Y:S04]  /*7b570*/  STL.64 [R1+0x1cd8], R14 ;  /* 0x001cd80e01007387 */ /* 0x0003e80000100a00 */
[----:B------:R1:W-:Y:S04]  /*7b580*/  STL.64 [R1+0x1c98], R16 ;  /* 0x001c981001007387 */ /* 0x0003e80000100a00 */
[----:B------:R1:W-:Y:S04]  /*7b590*/  LDGSTS.E [R0+0x24700], desc[UR74][R6.64], P0 ;  /* 0x2470000006007fae */ /* 0x0003e800081a104a */
[----:B------:R1:W-:Y:S04]  /*7b5a0*/  STL.64 [R1+0x1c58], R18 ;  /* 0x001c581201007387 */ /* 0x0003e80000100a00 */
[----:B------:R1:W-:Y:S04]  /*7b5b0*/  LDGSTS.E [R0+0x24f00], desc[UR74][R8.64], P0 ;  /* 0x24f0000008007fae */ /* 0x0003e800081a104a */
[----:B------:R1:W-:Y:S04]  /*7b5c0*/  LDGSTS.E [R0+0x25700], desc[UR74][R10.64], P0 ;  /* 0x257000000a007fae */ /* 0x0003e800081a104a */
[----:B------:R1:W-:Y:S04]  /*7b5d0*/  LDGSTS.E [R0+0x25f00], desc[UR74][R12.64], P0 ;  /* 0x25f000000c007fae */ /* 0x0003e800081a104a */
[----:B------:R1:W-:Y:S04]  /*7b5e0*/  LDGSTS.E [R0+0x26700], desc[UR74][R14.64], P0 ;  /* 0x267000000e007fae */ /* 0x0003e800081a104a */
[----:B------:R1:W-:Y:S04]  /*7b5f0*/  LDGSTS.E [R0+0x26f00], desc[UR74][R16.64], P0 ;  /* 0x26f0000010007fae */ /* 0x0003e800081a104a */
[----:B------:R1:W-:Y:S01]  /*7b600*/  LDGSTS.E [R0+0x27700], desc[UR74][R18.64], P0 ;  /* 0x2770000012007fae */ /* 0x0003e200081a104a */
        /* <DEDUP_REMOVED lines=56> */
[----:B------:R1:W-:Y:S01]  /*7b990*/  STL.64 [R1+0x1c18], R20 ;  /* 0x001c181401007387 */ /* 0x0003e20000100a00 */
[----:B------:R-:W-:Y:S02]  /*7b9a0*/  LOP3.LUT R29, R29, R28, RZ, 0x3c, !PT ;  /* 0x0000001c1d1d7212 */ /* 0x000fe400078e3cff */
[----:B------:R-:W-:Y:S02]  /*7b9b0*/  LOP3.LUT R36, R37, R36, RZ, 0x3c, !PT ;  /* 0x0000002425247212 */ /* 0x000fe400078e3cff */
[----:B------:R-:W-:Y:S01]  /*7b9c0*/  LOP3.LUT R45, R45, R44, RZ, 0x3c, !PT ;  /* 0x0000002c2d2d7212 */ /* 0x000fe200078e3cff */
[----:B------:R1:W-:Y:S01]  /*7b9d0*/  STL.64 [R1+0x1bd8], R22 ;  /* 0x001bd81601007387 */ /* 0x0003e20000100a00 */
        /* <DEDUP_REMOVED lines=8> */
[----:B------:R-:W-:Y:S02]  /*7ba60*/  IADD3 R53, P1, PT, R54, R2, RZ ;  /* 0x0000000236357210 */ /* 0x000fe40007f3e0ff */
[----:B------:R-:W-:Y:S01]  /*7ba70*/  LOP3.LUT R35, R35, R34, RZ, 0x3c, !PT ;  /* 0x0000002223237212 */ /* 0x000fe200078e3cff */
[----:B------:R1:W-:Y:S01]  /*7ba80*/  LDGSTS.E [R0+0x27f00], desc[UR74][R20.64], P0 ;  /* 0x27f0000014007fae */ /* 0x0003e200081a104a */
[----:B------:R-:W-:-:S02]  /*7ba90*/  LOP3.LUT R42, R43, R42, RZ, 0x3c, !PT ;  /* 0x0000002a2b2a7212 */ /* 0x000fc400078e3cff */
[----:B------:R-:W-:Y:S01]  /*7baa0*/  LOP3.LUT R51, R51, R50, RZ, 0x3c, !PT ;  /* 0x0000003233337212 */ /* 0x000fe200078e3cff */
[----:B------:R1:W-:Y:S01]  /*7bab0*/  STL.64 [R1+0x1b18], R28 ;  /* 0x001b181c01007387 */ /* 0x0003e20000100a00 */
[----:B------:R-:W-:Y:S02]  /*7bac0*/  LOP3.LUT R37, R37, R36, RZ, 0x3c, !PT ;  /* 0x0000002425257212 */ /* 0x000fe400078e3cff */
[----:B------:R-:W-:Y:S01]  /*7bad0*/  LOP3.LUT R44, R45, R44, RZ, 0x3c, !PT ;  /* 0x0000002c2d2c7212 */ /* 0x000fe200078e3cff */
[----:B------:R1:W-:Y:S01]  /*7bae0*/  STL.64 [R1+0x1ad8], R30 ;  /* 0x001ad81e01007387 */ /* 0x0003e20000100a00 */
[----:B------:R-:W-:Y:S02]  /*7baf0*/  LOP3.LUT R39, R39, R38, RZ, 0x3c, !PT ;  /* 0x0000002627277212 */ /* 0x000fe400078e3cff */
[----:B------:R-:W-:Y:S01]  /*7bb00*/  LOP3.LUT R46, R47, R46, RZ, 0x3c, !PT ;  /* 0x0000002e2f2e7212 */ /* 0x000fe200078e3cff */
[----:B------:R1:W-:Y:S01]  /*7bb10*/  STL.64 [R1+0x1a98], R32 ;  /* 0x001a982001007387 */ /* 0x0003e20000100a00 */
[----:B------:R-:W-:-:S02]  /*7bb20*/  LOP3.LUT R41, R41, R40, RZ, 0x3c, !PT ;  /* 0x0000002829297212 */ /* 0x000fc400078e3cff */
[----:B------:R-:W-:Y:S01]  /*7bb30*/  LOP3.LUT R48, R49, R48, RZ, 0x3c, !PT ;  /* 0x0000003031307212 */ /* 0x000fe200078e3cff */
[----:B------:R1:W-:Y:S01]  /*7bb40*/  LDGSTS.E [R0+0x28700], desc[UR74][R22.64], P0 ;  /* 0x2870000016007fae */ /* 0x0003e200081a104a */
[----:B------:R-:W-:Y:S01]  /*7bb50*/  LOP3.LUT R43, R43, R42, RZ, 0x3c, !PT ;  /* 0x0000002a2b2b7212 */ /* 0x000fe200078e3cff */
[----:B------:R-:W-:Y:S01]  /*7bb60*/  IMAD.X R52, R55, 0x1, R3, P1 ;  /* 0x0000000137347824 */ /* 0x000fe200008e0603 */
[----:B------:R-:W-:Y:S01]  /*7bb70*/  LOP3.LUT R50, R51, R50, RZ, 0x3c, !PT ;  /* 0x0000003233327212 */ /* 0x000fe200078e3cff */
[----:B------:R1:W-:Y:S01]  /*7bb80*/  STL.64 [R1+0x1a58], R34 ;  /* 0x001a582201007387 */ /* 0x0003e20000100a00 */
[----:B------:R-:W-:Y:S02]  /*7bb90*/  LOP3.LUT R45, R45, R44, RZ, 0x3c, !PT ;  /* 0x0000002c2d2d7212 */ /* 0x000fe400078e3cff */
[----:B------:R-:W-:Y:S01]  /*7bba0*/  LOP3.LUT R47, R47, R46, RZ, 0x3c, !PT ;  /* 0x0000002e2f2f7212 */ /* 0x000fe200078e3cff */
[----:B------:R1:W-:Y:S01]  /*7bbb0*/  LDGSTS.E [R0+0x28f00], desc[UR74][R24.64], P0 ;  /* 0x28f0000018007fae */ /* 0x0003e200081a104a */
[----:B------:R-:W-:-:S03]  /*7bbc0*/  LOP3.LUT R49, R49, R48, RZ, 0x3c, !PT ;  /* 0x0000003031317212 */ /* 0x000fc600078e3cff */
[----:B------:R1:W-:Y:S01]  /*7bbd0*/  STL.64 [R1+0x1a18], R36 ;  /* 0x001a182401007387 */ /* 0x0003e20000100a00 */
[----:B------:R-:W-:-:S03]  /*7bbe0*/  LOP3.LUT R51, R51, R50, RZ, 0x3c, !PT ;  /* 0x0000003233337212 */ /* 0x000fc600078e3cff */
[----:B------:R1:W-:Y:S01]  /*7bbf0*/  LDGSTS.E [R0+0x29700], desc[UR74][R26.64], P0 ;  /* 0x297000001a007fae */ /* 0x0003e200081a104a */
[----:B------:R-:W-:-:S03]  /*7bc00*/  IMAD.MOV.U32 R54, RZ, RZ, R53 ;  /* 0x000000ffff367224 */ /* 0x000fc600078e0035 */
[----:B------:R1:W-:Y:S01]  /*7bc10*/  STL.64 [R1+0x19d8], R38 ;  /* 0x0019d82601007387 */ /* 0x0003e20000100a00 */
[----:B------:R-:W-:-:S03]  /*7bc20*/  IMAD.MOV.U32 R55, RZ, RZ, R52 ;  /* 0x000000ffff377224 */ /* 0x000fc600078e0034 */
[----:B------:R1:W-:Y:S01]  /*7bc30*/  LDGSTS.E [R0+0x29f00], desc[UR74][R28.64], P0 ;  /* 0x29f000001c007fae */ /* 0x0003e200081a104a */
[----:B------:R-:W-:-:S03]  /*7bc40*/  VIADD R60, R60, 0x1 ;  /* 0x000000013c3c7836 */ /* 0x000fc60000000000 */
[----:B------:R1:W-:Y:S04]  /*7bc50*/  STL.64 [R1+0x1998], R40 ;  /* 0x0019982801007387 */ /* 0x0003e80000100a00 */
[----:B------:R1:W-:Y:S04]  /*7bc60*/  LDGSTS.E [R0+0x2a700], desc[UR74][R30.64], P0 ;  /* 0x2a7000001e007fae */ /* 0x0003e800081a104a */
        /* <DEDUP_REMOVED lines=12> */
[----:B------:R1:W-:Y:S04]  /*7bd30*/  LDGSTS.E [R0+0x2df00], desc[UR74][R44.64], P0 ;  /* 0x2df000002c007fae */ /* 0x0003e800081a104a */
[----:B------:R1:W-:Y:S04]  /*7bd40*/  STL [R1+0x1e10], R60 ;  /* 0x001e103c01007387 */ /* 0x0003e80000100800 */
[----:B------:R1:W-:Y:S04]  /*7bd50*/  LDGSTS.E [R0+0x2e700], desc[UR74][R46.64], P0 ;  /* 0x2e7000002e007fae */ /* 0x0003e800081a104a */
[----:B------:R1:W-:Y:S04]  /*7bd60*/  LDGSTS.E [R0+0x2ef00], desc[UR74][R48.64], P0 ;  /* 0x2ef0000030007fae */ /* 0x0003e800081a104a */
[----:B------:R1:W-:Y:S04]  /*7bd70*/  LDGSTS.E [R0+0x2f700], desc[UR74][R50.64], P0 ;  /* 0x2f70000032007fae */ /* 0x0003e800081a104a */
[----:B------:R1:W-:Y:S01]  /*7bd80*/  LDGSTS.E [R0+0x2ff00], desc[UR74][R54.64], P0 ;  /* 0x2ff0000036007fae */ /* 0x0003e200081a104a */
[----:B------:R-:W-:-:S03]  /*7bd90*/  ISETP.NE.U32.AND P0, PT, R60, R61, PT ;  /* 0x0000003d3c00720c */ /* 0x000fc60003f05070 */
[----:B------:R-:W0:Y:S10]  /*7bda0*/  LDGDEPBAR ;  /* 0x00000000000079af */ /* 0x000e340000000000 */
[----:B-1----:R-:W-:Y:S05]  /*7bdb0*/  @P0 BRA `(.L_x_1) ;  /* 0xfffffb3000740947 */ /* 0x002fea000383ffff */
.L_x_0:
[----:B------:R-:W-:Y:S01]  /*7bdc0*/  STL [R1+0x2a1c], R146 ;  /* 0x002a1c9201007387 */ /* 0x000fe20000100800 */
[----:B------:R-:W-:Y:S01]  /*7bdd0*/  MOV.SPILL R0, UR75 ;  /* 0x0000004b00007c02 */ /* 0x000fe20009000f00 */
[----:B------:R-:W1:Y:S01]  /*7bde0*/  LDC R12, c[0x0][0x3b4] ;  /* 0x0000ed00ff0c7b82 */ /* 0x000e620000000800 */
[----:B------:R-:W2:Y:S01]  /*7bdf0*/  LDCU UR4, c[0x0][0x3b4] ;  /* 0x00007680ff0477ac */ /* 0x000ea20008000800 */
[----:B------:R-:W-:Y:S01]  /*7be00*/  STL [R1+0x2a18], R145 ;  /* 0x002a189101007387 */ /* 0x000fe20000100800 */
[----:B------:R-:W4:Y:S03]  /*7be10*/  LDCU.64 UR10, c[0x0][0x390] ;  /* 0x00007200ff0a77ac */ /* 0x000f260008000a00 */
[----:B------:R-:W-:Y:S02]  /*7be20*/  STL [R1+0x2a14], R144 ;  /* 0x002a149001007387 */ /* 0x000fe40000100800 */
[----:B------:R-:W3:Y:S01]  /*7be30*/  LDC R15, c[0x0][0x3b4] ;  /* 0x0000ed00ff0f7b82 */ /* 0x000ee20000000800 */
[----:B------:R-:W1:Y:S01]  /*7be40*/  LDCU.64 UR8, c[0x0][0x390] ;  /* 0x00007200ff0877ac */ /* 0x000e620008000a00 */
[----:B------:R-:W-:Y:S01]  /*7be50*/  STL [R1+0x2a10], R143 ;  /* 0x002a108f01007387 */ /* 0x000fe20000100800 */
[----:B------:R-:W1:Y:S03]  /*7be60*/  LDCU.64 UR6, c[0x0][0x390] ;  /* 0x00007200ff0677ac */ /* 0x000e660008000a00 */
[----:B------:R-:W-:Y:S01]  /*7be70*/  STL [R1+0x2a0c], R142 ;  /* 0x002a0c8e01007387 */ /* 0x000fe20000100800 */
[----:B------:R-:W1:Y:S03]  /*7be80*/  LDCU UR30, c[0x0][0x398] ;  /* 0x00007300ff1e77ac */ /* 0x000e660008000800 */
        /* <DEDUP_REMOVED lines=24> */
[----:B------:R2:W-:Y:S01]  /*7c010*/  STL [R1+0x29d8], R121 ;  /* 0x0029d87901007387 */ /* 0x0005e20000100800 */
[----:B------:R-:W1:Y:S01]  /*7c020*/  LDCU UR20, c[0x0][0x398] ;  /* 0x00007300ff1477ac */ /* 0x000e620008000800 */
[----:B------:R-:W1:Y:S01]  /*7c030*/  S2R R31, SR_TID.X ;  /* 0x00000000001f7919 */ /* 0x000e620000002100 */
[----:B------:R-:W-:Y:S01]  /*7c040*/  LOP3.LUT R2, R2, 0xfff7ffff, RZ, 0xc0, !PT ;  /* 0xfff7ffff02027812 */ /* 0x000fe200078ec0ff */
[----:B------:R-:W-:-:S04]  /*7c050*/  DEPBAR.LE SB0, 0x0 ;  /* 0x000080000000791a */ /* 0x000fc80000000000 */
[----:B--2---:R-:W2:Y:S01]  /*7c060*/  LDL R121, [R1+0x1804] ;  /* 0x0018040001797983 */ /* 0x004ea20000100800 */
[----:B------:R-:W1:Y:S03]  /*7c070*/  LDCU UR17, c[0x0][0x398] ;  /* 0x00007300ff1177ac */ /* 0x000e660008000800 */
[----:B------:R1:W-:Y:S01]  /*7c080*/  STL [R1+0x29d4], R120 ;  /* 0x0029d47801007387 */ /* 0x0003e20000100800 */
[----:B------:R-:W1:Y:S03]  /*7c090*/  LDCU UR16, c[0x0][0x398] ;  /* 0x00007300ff1077ac */ /* 0x000e660008000800 */
[----:B------:R-:W3:Y:S01]  /*7c0a0*/  LDL R146, [R1+0x1800] ;  /* 0x0018000001927983 */ /* 0x000ee20000100800 */
[----:B------:R-:W2:Y:S03]  /*7c0b0*/  LDCU UR18, c[0x0][0x398] ;  /* 0x00007300ff1277ac */ /* 0x000ea60008000800 */
[----:B------:R-:W3:Y:S01]  /*7c0c0*/  LDL R145, [R1+0x1810] ;  /* 0x0018100001917983 */ /* 0x000ee20000100800 */
[----:B------:R-:W2:Y:S03]  /*7c0d0*/  LDCU UR15, c[0x0][0x398] ;  /* 0x00007300ff0f77ac */ /* 0x000ea60008000800 */
[----:B------:R4:W-:Y:S01]  /*7c0e0*/  STL [R1+0xe04], R0 ;  /* 0x000e040001007387 */ /* 0x0009e20000100800 */
[----:B------:R-:W2:Y:S03]  /*7c0f0*/  LDCU UR14, c[0x0][0x398] ;  /* 0x00007300ff0e77ac */ /* 0x000ea60008000800 */
[----:B------:R-:W3:Y:S01]  /*7c100*/  LDL R123, [R1+0x180c] ;  /* 0x00180c00017b7983 */ /* 0x000ee20000100800 */
[----:B------:R-:W2:Y:S03]  /*7c110*/  LDCU UR38, c[0x0][0x398] ;  /* 0x00007300ff2677ac */ /* 0x000ea60008000800 */
[----:B------:R-:W3:Y:S01]  /*7c120*/  LDL R122, [R1+0x1808] ;  /* 0x00180800017a7983 */ /* 0x000ee20000100800 */
[----:B-1----:R-:W-:Y:S01]  /*7c130*/  MOV.SPILL R120, UR74 ;  /* 0x0000004a00787c02 */ /* 0x002fe20009000f00 */
[----:B----4-:R-:W1:Y:S01]  /*7c140*/  LDC R0, c[0x0][0x3b4] ;  /* 0x0000ed00ff007b82 */ /* 0x010e620000000800 */
[----:B------:R-:W4:Y:S01]  /*7c150*/  LDCU.64 UR74, c[0x0][0x398] ;  /* 0x00007300ff4a77ac */ /* 0x000f220008000a00 */
[----:B------:R-:W-:Y:S01]  /*7c160*/  IMAD.SHL.U32 R32, R31, 0x20, RZ ;  /* 0x000000201f207824 */ /* 0x000fe200078e00ff */
[----:B------:R-:W-:Y:S01]  /*7c170*/  LOP3.LUT R29, R29, 0x7fffffff, RZ, 0xc0, !PT ;  /* 0x7fffffff1d1d7812 */ /* 0x000fe200078ec0ff */
[----:B------:R-:W-:Y:S01]  /*7c180*/  IMAD.SHL.U32 R31, R31, 0x10, RZ ;  /* 0x000000101f1f7824 */ /* 0x000fe200078e00ff */
[----:B------:R-:W1:Y:S01]  /*7c190*/  LDCU UR57, c[0x0][0x398] ;  /* 0x00007300ff3977ac */ /* 0x000e620008000800 */
[----:B------:R-:W-:Y:S01]  /*7c1a0*/  LOP3.LUT R28, R28, 0x7fffffff, RZ, 0xc0, !PT ;  /* 0x7fffffff1c1c7812 */ /* 0x000fe200078ec0ff */
[----:B------:R-:W1:Y:S01]  /*7c1b0*/  S2R R33, SR_TID.X ;  /* 0x0000000000217919 */ /* 0x000e620000002100 */
[----:B------:R-:W-:Y:S01]  /*7c1c0*/  LOP3.LUT R32, R32, 0x400, RZ, 0xc0, !PT ;  /* 0x0000040020207812 */ /* 0x000fe200078ec0ff */
[----:B------:R-:W1:Y:S01]  /*7c1d0*/  LDCU UR41, c[0x0][0x398] ;  /* 0x00007300ff2977ac */ /* 0x000e620008000800 */
[----:B------:R-:W-:-:S02]  /*7c1e0*/  LOP3.LUT R31, R31, 0x1f0, RZ, 0xc0, !PT ;  /* 0x000001f01f1f7812 */ /* 0x000fc400078ec0ff */
[----:B------:R-:W-:Y:S01]  /*7c1f0*/  LOP3.LUT R27, R27, 0x7fffffff, RZ, 0xc0, !PT ;  /* 0x7fffffff1b1b7812 */ /* 0x000fe200078ec0ff */
[----:B------:R-:W1:Y:S01]  /*7c200*/  LDCU UR40, c[0x0][0x398] ;  /* 0x00007300ff2877ac */ /* 0x000e620008000800 */
[----:B------:R-:W-:Y:S02]  /*7c210*/  LOP3.LUT R26, R26, 0x7fffffff, RZ, 0xc0, !PT ;  /* 0x7fffffff1a1a7812 */ /* 0x000fe400078ec0ff */
[----:B------:R-:W-:Y:S01]  /*7c220*/  LOP3.LUT R25, R25, 0x7fffffff, RZ, 0xc0, !PT ;  /* 0x7fffffff19197812 */ /* 0x000fe200078ec0ff */
[----:B------:R-:W1:Y:S01]  /*7c230*/  LDCU UR32, c[0x0][0x398] ;  /* 0x00007300ff2077ac */ /* 0x000e620008000800 */
[----:B------:R-:W-:Y:S02]  /*7c240*/  LOP3.LUT R24, R24, 0x7fffffff, RZ, 0xc0, !PT ;  /* 0x7fffffff18187812 */ /* 0x000fe400078ec0ff */
[----:B------:R-:W-:Y:S01]  /*7c250*/  LOP3.LUT R23, R23, 0x7fffffff, RZ, 0xc0, !PT ;  /* 0x7fffffff17177812 */ /* 0x000fe200078ec0ff */
[----:B----4-:R-:W-:Y:S01]  /*7c260*/  UMOV UR46, UR75 ;  /* 0x0000004b002e7c82 */ /* 0x010fe20008000000 */
[----:B------:R-:W-:Y:S01]  /*7c270*/  UMOV UR75, UR74 ;  /* 0x0000004a004b7c82 */ /* 0x000fe20008000000 */
[----:B------:R-:W4:Y:S01]  /*7c280*/  LDCU UR33, c[0x0][0x398] ;  /* 0x00007300ff2177ac */ /* 0x000f220008000800 */
[----:B------:R-:W-:-:S02]  /*7c290*/  MOV.SPILL R133, UR75 ;  /* 0x0000004b00857c02 */ /* 0x000fc40009000f00 */
[----:B------:R-:W-:Y:S01]  /*7c2a0*/  LOP3.LUT R22, R22, 0x7fffffff, RZ, 0xc0, !PT ;  /* 0x7fffffff16167812 */ /* 0x000fe200078ec0ff */
[----:B------:R-:W1:Y:S01]  /*7c2b0*/  LDCU UR56, c[0x0][0x398] ;  /* 0x00007300ff3877ac */ /* 0x000e620008000800 */
[----:B------:R-:W-:Y:S02]  /*7c2c0*/  LOP3.LUT R21, R21, 0x7fffffff, RZ, 0xc0, !PT ;  /* 0x7fffffff15157812 */ /* 0x000fe400078ec0ff */
[----:B------:R-:W-:Y:S01]  /*7c2d0*/  LOP3.LUT R20, R20, 0x7fffffff, RZ, 0xc0, !PT ;  /* 0x7fffffff14147812 */ /* 0x000fe200078ec0ff */
[----:B------:R-:W2:Y:S01]  /*7c2e0*/  LDCU UR34, c[0x0][0x398] ;  /* 0x00007300ff2277ac */ /* 0x000ea20008000800 */
[----:B------:R-:W-:Y:S02]  /*7c2f0*/  LOP3.LUT R11, R11, 0x7fffffff, RZ, 0xc0, !PT ;  /* 0x7fffffff0b0b7812 */ /* 0x000fe400078ec0ff */
[----:B------:R-:W-:Y:S01]  /*7c300*/  LOP3.LUT R10, R10, 0x7fffffff, RZ, 0xc0, !PT ;  /* 0x7fffffff0a0a7812 */ /* 0x000fe200078ec0ff */
[----:B------:R-:W2:Y:S01]  /*7c310*/  LDCU UR35, c[0x0][0x398] ;  /* 0x00007300ff2377ac */ /* 0x000ea20008000800 */
[----:B------:R-:W-:-:S02]  /*7c320*/  LOP3.LUT R9, R9, 0x7fffffff, RZ, 0xc0, !PT ;  /* 0x7fffffff09097812 */ /* 0x000fc400078ec0ff */
[----:B------:R-:W-:Y:S01]  /*7c330*/  LOP3.LUT R8, R8, 0xdfffffff, RZ, 0xc0, !PT ;  /* 0xdfffffff08087812 */ /* 0x000fe200078ec0ff */
[----:B------:R-:W2:Y:S01]  /*7c340*/  LDCU UR55, c[0x0][0x398] ;  /* 0x00007300ff3777ac */ /* 0x000ea20008000800 */
[----:B-1----:R-:W-:Y:S02]  /*7c350*/  LOP3.LUT R33, R33, 0x3f, RZ, 0xc0, !PT ;  /* 0x0000003f21217812 */ /* 0x002fe400078ec0ff */
[----:B------:R-:W-:Y:S01]  /*7c360*/  LOP3.LUT R7, R7, 0x7fffffff, RZ, 0xc0, !PT ;  /* 0x7fffffff07077812 */ /* 0x000fe200078ec0ff */
[----:B------:R-:W1:Y:S01]  /*7c370*/  LDCU UR36, c[0x0][0x398] ;  /* 0x00007300ff2477ac */ /* 0x000e620008000800 */
[----:B------:R-:W-:Y:S02]  /*7c380*/  LOP3.LUT R6, R6, 0x7fffffff, RZ, 0xc0, !PT ;  /* 0x7fffffff06067812 */ /* 0x000fe400078ec0ff */
[----:B---3--:R-:W-:Y:S01]  /*7c390*/  LOP3.LUT R5, R5, 0x7fffffff, RZ, 0xc0, !PT ;  /* 0x7fffffff05057812 */ /* 0x008fe200078ec0ff */
[----:B------:R-:W3:Y:S01]  /*7c3a0*/  LDCU UR54, c[0x0][0x398] ;  /* 0x00007300ff3677ac */ /* 0x000ee20008000800 */
[----:B------:R-:W-:-:S02]  /*7c3b0*/  LOP3.LUT R4, R4, 0x7fffffff, RZ, 0xc0, !PT ;  /* 0x7fffffff04047812 */ /* 0x000fc400078ec0ff */
[----:B------:R-:W-:Y:S01]  /*7c3c0*/  LOP3.LUT R3, R3, 0x7fffffff, RZ, 0xc0, !PT ;  /* 0x7fffffff03037812 */ /* 0x000fe200078ec0ff */
[----:B------:R-:W1:Y:S01]  /*7c3d0*/  LDCU UR37, c[0x0][0x398] ;  /* 0x00007300ff2577ac */ /* 0x000e620008000800 */
        /* <DEDUP_REMOVED lines=31> */
[----:B--2---:R-:W-:Y:S01]  /*7c5d0*/  IMAD R13, R121, UR4, RZ ;  /* 0x00000004790d7c24 */ /* 0x004fe2000f8e02ff */
[----:B------:R-:W2:Y:S03]  /*7c5e0*/  LDCU.64 UR4, c[0x0][0x390] ;  /* 0x00007200ff0477ac */ /* 0x000ea60008000a00 */
[----:B------:R-:W-:Y:S01]  /*7c5f0*/  IMAD R12, R12, 0x40, R13 ;  /* 0x000000400c0c7824 */ /* 0x000fe200078e020d */
[----:B------:R-:W-:-:S03]  /*7c600*/  LEA R18, P0, R13, UR10, 0x2 ;  /* 0x0000000a0d127c11 */ /* 0x000fc6000f8010ff */
[----:B------:R-:W-:Y:S01]  /*7c610*/  IMAD R0, R0, 0x40, R12 ;  /* 0x0000004000007824 */ /* 0x000fe200078e020c */
[----:B------:R-:W-:Y:S01]  /*7c620*/  LEA.HI.X.SX32 R19, R13, UR11, 0x2, P0 ;  /* 0x0000000b0d137c11 */ /* 0x000fe200080f16ff */
[----:B------:R-:W1:Y:S01]  /*7c630*/  LDCU.64 UR10, c[0x0][0x398] ;  /* 0x00007300ff0a77ac */ /* 0x000e620008000a00 */
[----:B------:R-:W-:Y:S01]  /*7c640*/  LEA R16, P1, R12, UR6, 0x2 ;  /* 0x000000060c107c11 */ /* 0x000fe2000f8210ff */
[----:B------:R-:W-:Y:S01]  /*7c650*/  IMAD R13, R15, 0x40, R0 ;  /* 0x000000400f0d7824 */ /* 0x000fe200078e0200 */
[----:B------:R-:W-:Y:S02]  /*7c660*/  LEA R14, P0, R0, UR8, 0x2 ;  /* 0x00000008000e7c11 */ /* 0x000fe4000f8010ff */
[----:B------:R-:W-:Y:S01]  /*7c670*/  LEA.HI.X.SX32 R17, R12, UR7, 0x2, P1 ;  /* 0x000000070c117c11 */ /* 0x000fe200088f16ff */
[----:B------:R-:W3:Y:S01]  /*7c680*/  LDCU.64 UR6, c[0x0][0x398] ;  /* 0x00007300ff0677ac */ /* 0x000ee20008000a00 */
[----:B------:R-:W-:Y:S01]  /*7c690*/  LEA.HI.X.SX32 R15, R0, UR9, 0x2, P0 ;  /* 0x00000009000f7c11 */ /* 0x000fe200080f16ff */
[----:B------:R-:W-:Y:S01]  /*7c6a0*/  VIADD R0, R146, 0x81 ;  /* 0x0000008192007836 */ /* 0x000fe20000000000 */
[----:B--2---:R-:W-:Y:S01]  /*7c6b0*/  LEA R12, P0, R13, UR4, 0x2 ;  /* 0x000000040d0c7c11 */ /* 0x004fe2000f8010ff */
[----:B------:R-:W2:Y:S03]  /*7c6c0*/  LDCU.64 UR8, c[0x0][0x398] ;  /* 0x00007300ff0877ac */ /* 0x000ea60008000a00 */
[----:B------:R-:W-:Y:S01]  /*7c6d0*/  ISETP.GE.AND P1, PT, R0, UR46, PT ;  /* 0x0000002e00007c0c */ /* 0x000fe2000bf26270 */
[----:B------:R-:W3:Y:S01]  /*7c6e0*/  LDCU UR46, c[0x0][0x398] ;  /* 0x00007300ff2e77ac */ /* 0x000ee20008000800 */
[----:B------:R-:W-:Y:S01]  /*7c6f0*/  IADD3 R0, PT, PT, R31, UR42, R32 ;  /* 0x0000002a1f007c10 */ /* 0x000fe2000fffe020 */
[----:B------:R-:W-:Y:S01]  /*7c700*/  VIADD R32, R146, 0x80 ;  /* 0x0000008092207836 */ /* 0x000fe20000000000 */
[----:B------:R-:W-:Y:S01]  /*7c710*/  ISETP.LT.AND P3, PT, R123, UR30, !P1 ;  /* 0x0000001e7b007c0c */ /* 0x000fe2000cf61270 */
[----:B------:R-:W3:Y:S01]  /*7c720*/  LDCU UR30, c[0x0][0x398] ;  /* 0x00007300ff1e77ac */ /* 0x000ee20008000800 */
[----:B-1----:R-:W-:-:S02]  /*7c730*/  MOV R132, UR10 ;  /* 0x0000000a00847c02 */ /* 0x002fc40008000f00 */
[----:B------:R-:W-:Y:S01]  /*7c740*/  LEA.HI.X.SX32 R13, R13, UR5, 0x2, P0 ;  /* 0x000000050d0d7c11 */ /* 0x000fe200080f16ff */
[----:B------:R-:W-:Y:S01]  /*7c750*/  UMOV UR10, UR11 ;  /* 0x0000000b000a7c82 */ /* 0x000fe20008000000 */
[----:B------:R-:W1:Y:S01]  /*7c760*/  LDCU.64 UR4, c[0x0][0x398] ;  /* 0x00007300ff0477ac */ /* 0x000e620008000a00 */
[----:B------:R-:W-:Y:S01]  /*7c770*/  ISETP.GE.AND P0, PT, R32, UR10, PT ;  /* 0x0000000a20007c0c */ /* 0x000fe2000bf06270 */
[----:B------:R-:W-:Y:S01]  /*7c780*/  VIADD R32, R146, 0x7f ;  /* 0x0000007f92207836 */ /* 0x000fe20000000000 */
[----:B------:R-:W-:Y:S01]  /*7c790*/  LEA R31, R33, UR42, 0x4 ;  /* 0x0000002a211f7c11 */ /* 0x000fe2000f8e20ff */
[----:B------:R-:W1:Y:S01]  /*7c7a0*/  LDCU.64 UR10, c[0x0][0x398] ;  /* 0x00007300ff0a77ac */ /* 0x000e620008000a00 */
[----:B--2---:R-:W-:Y:S01]  /*7c7b0*/  ISETP.LT.AND P2, PT, R145, UR8, !P1 ;  /* 0x0000000891007c0c */ /* 0x004fe2000cf41270 */
[----:B------:R-:W-:Y:S06]  /*7c7c0*/  BAR.SYNC.DEFER_BLOCKING 0x0 ;  /* 0x0000000000007b1d */ /* 0x000fec0000010000 */
[----:B------:R-:W2:Y:S06]  /*7c7d0*/  LDCU UR42, c[0x0][0x398] ;  /* 0x00007300ff2a77ac */ /* 0x000eac0008000800 */
[----:B------:R-:W-:-:S02]  /*7c7e0*/  @P2 LOP3.LUT R2, R2, 0x80000, RZ, 0xfc, !PT ;  /* 0x0008000002022812 */ /* 0x000fc400078efcff */
[----:B------:R-:W-:Y:S01]  /*7c7f0*/  ISETP.LT.AND P2, PT, R122, UR31, !P1 ;  /* 0x0000001f7a007c0c */ /* 0x000fe2000cf41270 */
[----:B------:R-:W2:Y:S01]  /*7c800*/  LDCU UR31, c[0x0][0x398] ;  /* 0x00007300ff1f77ac */ /* 0x000ea20008000800 */
[----:B------:R-:W-:Y:S02]  /*7c810*/  LOP3.LUT R2, R2, 0xfffbffff, RZ, 0xc0, !PT ;  /* 0xfffbffff02027812 */ /* 0x000fe400078ec0ff */
[----:B---3--:R-:W-:Y:S01]  /*7c820*/  ISETP.LT.AND P1, PT, R121, UR6, !P1 ;  /* 0x0000000679007c0c */ /* 0x008fe2000cf21270 */
[----:B-1----:R-:W-:Y:S01]  /*7c830*/  UMOV UR74, UR10 ;  /* 0x0000000a004a7c82 */ /* 0x002fe20008000000 */
[----:B------:R-:W-:Y:S02]  /*7c840*/  @P3 LOP3.LUT R2, R2, 0x40000, RZ, 0xfc, !PT ;  /* 0x0004000002023812 */ /* 0x000fe400078efcff */
[----:B------:R-:W-:Y:S01]  /*7c850*/  MOV.SPILL R134, UR74 ;  /* 0x0000004a00867c02 */ /* 0x000fe20009000f00 */
[----:B------:R-:W1:Y:S01]  /*7c860*/  LDCU UR74, c[0x0][0x398] ;  /* 0x00007300ff4a77ac */ /* 0x000e620008000800 */
[----:B------:R-:W-:-:S04]  /*7c870*/  LOP3.LUT R2, R2, 0xfffdffff, RZ, 0xc0, !PT ;  /* 0xfffdffff02027812 */ /* 0x000fc800078ec0ff */
[----:B------:R-:W-:Y:S02]  /*7c880*/  @P2 LOP3.LUT R2, R2, 0x20000, RZ, 0xfc, !PT ;  /* 0x0002000002022812 */ /* 0x000fe400078efcff */
[----:B------:R-:W-:Y:S01]  /*7c890*/  ISETP.LT.AND P2, PT, R145, UR65, !P0 ;  /* 0x0000004191007c0c */ /* 0x000fe2000c741270 */
[----:B------:R-:W3:Y:S01]  /*7c8a0*/  LDCU UR65, c[0x0][0x398] ;  /* 0x00007300ff4177ac */ /* 0x000ee20008000800 */
[----:B------:R-:W-:-:S04]  /*7c8b0*/  LOP3.LUT R2, R2, 0xfffeffff, RZ, 0xc0, !PT ;  /* 0xfffeffff02027812 */ /* 0x000fc800078ec0ff */
[----:B------:R-:W-:Y:S02]  /*7c8c0*/  @P1 LOP3.LUT R2, R2, 0x10000, RZ, 0xfc, !PT ;  /* 0x0001000002021812 */ /* 0x000fe400078efcff */
[----:B------:R-:W-:Y:S02]  /*7c8d0*/  ISETP.LT.AND P1, PT, R123, UR13, !P0 ;  /* 0x0000000d7b007c0c */ /* 0x000fe4000c721270 */
[----:B------:R-:W-:-:S04]  /*7c8e0*/  LOP3.LUT R2, R2, 0xffff7fff, RZ, 0xc0, !PT ;  /* 0xffff7fff02027812 */ /* 0x000fc800078ec0ff */
[----:B------:R-:W-:-:S04]  /*7c8f0*/  @P2 LOP3.LUT R2, R2, 0x8000, RZ, 0xfc, !PT ;  /* 0x0000800002022812 */ /* 0x000fc800078efcff */
[----:B------:R-:W-:-:S04]  /*7c900*/  LOP3.LUT R2, R2, 0xffffbfff, RZ, 0xc0, !PT ;  /* 0xffffbfff02027812 */ /* 0x000fc800078ec0ff */
[----:B------:R-:W-:Y:S02]  /*7c910*/  @P1 LOP3.LUT R2, R2, 0x4000, RZ, 0xfc, !PT ;  /* 0x0000400002021812 */ /* 0x000fe400078efcff */
[----:B------:R-:W-:Y:S01]  /*7c920*/  ISETP.LT.AND P1, PT, R122, UR12, !P0 ;  /* 0x0000000c7a007c0c */ /* 0x000fe2000c721270 */
[----:B------:R-:W1:Y:S01]  /*7c930*/  LDCU.64 UR12, c[0x0][0x398] ;  /* 0x00007300ff0c77ac */ /* 0x000e620008000a00 */
[----:B------:R-:W-:Y:S02]  /*7c940*/  ISETP.LT.AND P0, PT, R121, UR4, !P0 ;  /* 0x0000000479007c0c */ /* 0x000fe4000c701270 */
[----:B------:R-:W-:Y:S01]  /*7c950*/  LOP3.LUT R2, R2, 0xffffdfff, RZ, 0xc0, !PT ;  /* 0xffffdfff02027812 */ /* 0x000fe200078ec0ff */
[----:B------:R-:W-:Y:S01]  /*7c960*/  UMOV UR4, UR11 ;  /* 0x0000000b00047c82 */ /* 0x000fe20008000000 */
[----:B------:R-:W1:Y:S07]  /*7c970*/  LDCU.64 UR10, c[0x0][0x398] ;  /* 0x00007300ff0a77ac */ /* 0x000e6e0008000a00 */
[----:B------:R-:W-:-:S04]  /*7c980*/  @P1 LOP3.LUT R2, R2, 0x2000, RZ, 0xfc, !PT ;  /* 0x0000200002021812 */ /* 0x000fc800078efcff */
[----:B------:R-:W-:-:S04]  /*7c990*/  LOP3.LUT R2, R2, 0xffffefff, RZ, 0xc0, !PT ;  /* 0xffffefff02027812 */ /* 0x000fc800078ec0ff */
[----:B------:R-:W-:Y:S02]  /*7c9a0*/  @P0 LOP3.LUT R2, R2, 0x1000, RZ, 0xfc, !PT ;  /* 0x0000100002020812 */ /* 0x000fe400078efcff */
[----:B------:R-:W-:Y:S01]  /*7c9b0*/  ISETP.GE.AND P0, PT, R32, UR4, PT ;  /* 0x0000000420007c0c */ /* 0x000fe2000bf06270 */
[----:B------:R-:W-:Y:S01]  /*7c9c0*/  VIADD R32, R146, 0x7e ;  /* 0x0000007e92207836 */ /* 0x000fe20000000000 */
[----:B------:R-:W-:Y:S02]  /*7c9d0*/  LOP3.LUT R2, R2, 0xfffff7ff, RZ, 0xc0, !PT ;  /* 0xfffff7ff02027812 */ /* 0x000fe400078ec0ff */
[----:B------:R-:W-:Y:S01]  /*7c9e0*/  ISETP.LT.AND P3, PT, R145, UR62, !P0 ;  /* 0x0000003e91007c0c */ /* 0x000fe2000c761270 */
[----:B------:R-:W2:Y:S01]  /*7c9f0*/  LDCU UR62, c[0x0][0x398] ;  /* 0x00007300ff3e77ac */ /* 0x000ea20008000800 */
[----:B------:R-:W-:Y:S02]  /*7ca00*/  ISETP.LT.AND P2, PT, R123, UR22, !P0 ;  /* 0x000000167b007c0c */ /* 0x000fe4000c741270 */
[----:B------:R-:W-:Y:S01]  /*7ca10*/  ISETP.LT.AND P1, PT, R122, UR63, !P0 ;  /* 0x0000003f7a007c0c */ /* 0x000fe2000c721270 */
[----:B------:R-:W2:Y:S01]  /*7ca20*/  LDCU UR63, c[0x0][0x398] ;  /* 0x00007300ff3f77ac */ /* 0x000ea20008000800 */
[----:B-1----:R-:W-:Y:S01]  /*7ca30*/  ISETP.LT.AND P0, PT, R121, UR12, !P0 ;  /* 0x0000000c79007c0c */ /* 0x002fe2000c701270 */
[----:B------:R-:W1:Y:S06]  /*7ca40*/  LDCU UR22, c[0x0][0x398] ;  /* 0x00007300ff1677ac */ /* 0x000e6c0008000800 */
[----:B------:R-:W-:Y:S01]  /*7ca50*/  @P3 LOP3.LUT R2, R2, 0x800, RZ, 0xfc, !PT ;  /* 0x0000080002023812 */ /* 0x000fe200078efcff */
[----:B------:R-:W1:Y:S03]  /*7ca60*/  LDCU UR12, c[0x0][0x398] ;  /* 0x00007300ff0c77ac */ /* 0x000e660008000800 */
[----:B------:R-:W-:-:S04]  /*7ca70*/  LOP3.LUT R2, R2, 0xfffffbff, RZ, 0xc0, !PT ;  /* 0xfffffbff02027812 */ /* 0x000fc800078ec0ff */
[----:B------:R-:W-:-:S04]  /*7ca80*/  @P2 LOP3.LUT R2, R2, 0x400, RZ, 0xfc, !PT ;  /* 0x0000040002022812 */ /* 0x000fc800078efcff */
[----:B------:R-:W-:-:S04]  /*7ca90*/  LOP3.LUT R2, R2, 0xfffffdff, RZ, 0xc0, !PT ;  /* 0xfffffdff02027812 */ /* 0x000fc800078ec0ff */
[----:B------:R-:W-:-:S04]  /*7caa0*/  @P1 LOP3.LUT R2, R2, 0x200, RZ, 0xfc, !PT ;  /* 0x0000020002021812 */ /* 0x000fc800078efcff */
[----:B------:R-:W-:-:S04]  /*7cab0*/  LOP3.LUT R2, R2, 0xfffffeff, RZ, 0xc0, !PT ;  /* 0xfffffeff02027812 */ /* 0x000fc800078ec0ff */
[----:B------:R-:W-:Y:S02]  /*7cac0*/  @P0 LOP3.LUT R2, R2, 0x100, RZ, 0xfc, !PT ;  /* 0x0000010002020812 */ /* 0x000fe400078efcff */
[----:B------:R-:W-:Y:S01]  /*7cad0*/  ISETP.GE.AND P0, PT, R32, UR9, PT ;  /* 0x0000000920007c0c */ /* 0x000fe2000bf06270 */
[----:B------:R-:W-:Y:S01]  /*7cae0*/  VIADD R32, R146, 0x7d ;  /* 0x0000007d92207836 */ /* 0x000fe20000000000 */
[----:B------:R-:W-:Y:S01]  /*7caf0*/  LOP3.LUT R2, R2, 0xffffff7f, RZ, 0xc0, !PT ;  /* 0xffffff7f02027812 */ /* 0x000fe200078ec0ff */
[----:B------:R-:W1:Y:S01]  /*7cb00*/  LDCU.64 UR8, c[0x0][0x398] ;  /* 0x00007300ff0877ac */ /* 0x000e620008000a00 */
[----:B------:R-:W-:Y:S02]  /*7cb10*/  ISETP.LT.AND P3, PT, R145, UR21, !P0 ;  /* 0x0000001591007c0c */ /* 0x000fe4000c761270 */
[----:B------:R-:W-:Y:S01]  /*7cb20*/  ISETP.LT.AND P2, PT, R123, UR60, !P0 ;  /* 0x0000003c7b007c0c */ /* 0x000fe2000c741270 */
[----:B------:R-:W1:Y:S01]  /*7cb30*/  LDCU UR21, c[0x0][0x398] ;  /* 0x00007300ff1577ac */ /* 0x000e620008000800 */
[----:B------:R-:W-:-:S02]  /*7cb40*/  ISETP.LT.AND P1, PT, R122, UR61, !P0 ;  /* 0x0000003d7a007c0c */ /* 0x000fc4000c721270 */
[----:B------:R-:W-:Y:S01]  /*7cb50*/  ISETP.LT.AND P0, PT, R121, UR10, !P0 ;  /* 0x0000000a79007c0c */ /* 0x000fe2000c701270 */
[----:B------:R-:W1:Y:S01]  /*7cb60*/  LDCU UR61, c[0x0][0x398] ;  /* 0x00007300ff3d77ac */ /* 0x000e620008000800 */
[----:B------:R-:W1:Y:S05]  /*7cb70*/  LDCU UR60, c[0x0][0x398] ;  /* 0x00007300ff3c77ac */ /* 0x000e6a0008000800 */
        /* <DEDUP_REMOVED lines=11> */
[----:B------:R-:W2:Y:S01]  /*7cc30*/  LDCU.64 UR6, c[0x0][0x398] ;  /* 0x00007300ff0677ac */ /* 0x000ea20008000a00 */
[----:B------:R-:W-:Y:S02]  /*7cc40*/  ISETP.LT.AND P3, PT, R145, UR19, !P0 ;  /* 0x0000001391007c0c */ /* 0x000fe4000c761270 */
[----:B------:R-:W-:Y:S01]  /*7cc50*/  ISETP.LT.AND P2, PT, R123, UR39, !P0 ;  /* 0x000000277b007c0c */ /* 0x000fe2000c741270 */
[----:B------:R-:W2:Y:S01]  /*7cc60*/  LDCU UR19, c[0x0][0x398] ;  /* 0x00007300ff1377ac */ /* 0x000ea20008000800 */
[----:B------:R-:W-:-:S02]  /*7cc70*/  ISETP.LT.AND P1, PT, R122, UR20, !P0 ;  /* 0x000000147a007c0c */ /* 0x000fc4000c721270 */
[----:B-1----:R-:W-:Y:S01]  /*7cc80*/  ISETP.LT.AND P0, PT, R121, UR8, !P0 ;  /* 0x0000000879007c0c */ /* 0x002fe2000c701270 */
[----:B------:R-:W1:Y:S01]  /*7cc90*/  LDCU UR20, c[0x0][0x398] ;  /* 0x00007300ff1477ac */ /* 0x000e620008000800 */
[----:B------:R-:W1:Y:S05]  /*7cca0*/  LDCU UR8, c[0x0][0x398] ;  /* 0x00007300ff0877ac */ /* 0x000e6a0008000800 */
[----:B------:R-:W-:-:S04]  /*7ccb0*/  @P3 LOP3.LUT R2, R2, 0x8, RZ, 0xfc, !PT ;  /* 0x0000000802023812 */ /* 0x000fc800078efcff */
        /* <DEDUP_REMOVED lines=8> */
[----:B------:R-:W1:Y:S02]  /*7cd40*/  LDCU.64 UR4, c[0x0][0x398] ;  /* 0x00007300ff0477ac */ /* 0x000e640008000a00 */
[----:B------:R-:W-:Y:S02]  /*7cd50*/  ISETP.LT.AND P3, PT, R145, UR17, !P0 ;  /* 0x0000001191007c0c */ /* 0x000fe4000c761270 */
[----:B------:R-:W-:Y:S01]  /*7cd60*/  ISETP.LT.AND P2, PT, R123, UR16, !P0 ;  /* 0x000000107b007c0c */ /* 0x000fe2000c741270 */
[----:B------:R-:W1:Y:S01]  /*7cd70*/  LDCU UR16, c[0x0][0x398] ;  /* 0x00007300ff1077ac */ /* 0x000e620008000800 */
[----:B------:R-:W-:-:S02]  /*7cd80*/  ISETP.LT.AND P1, PT, R122, UR18, !P0 ;  /* 0x000000127a007c0c */ /* 0x000fc4000c721270 */
[----:B--2---:R-:W-:Y:S01]  /*7cd90*/  ISETP.LT.AND P0, PT, R121, UR6, !P0 ;  /* 0x0000000679007c0c */ /* 0x004fe2000c701270 */
[----:B------:R-:W2:Y:S01]  /*7cda0*/  LDCU UR18, c[0x0][0x398] ;  /* 0x00007300ff1277ac */ /* 0x000ea20008000800 */
        /* <DEDUP_REMOVED lines=12> */
[----:B------:R-:W2:Y:S01]  /*7ce70*/  LDCU UR13, c[0x0][0x398] ;  /* 0x00007300ff0d77ac */ /* 0x000ea20008000800 */
[----:B------:R-:W-:Y:S02]  /*7ce80*/  ISETP.LT.AND P3, PT, R145, UR15, !P0 ;  /* 0x0000000f91007c0c */ /* 0x000fe4000c761270 */
[----:B------:R-:W-:Y:S01]  /*7ce90*/  ISETP.LT.AND P2, PT, R123, UR14, !P0 ;  /* 0x0000000e7b007c0c */ /* 0x000fe2000c741270 */
[----:B------:R-:W2:Y:S01]  /*7cea0*/  LDCU UR14, c[0x0][0x398] ;  /* 0x00007300ff0e77ac */ /* 0x000ea20008000800 */
[----:B------:R-:W-:-:S02]  /*7ceb0*/  ISETP.LT.AND P1, PT, R122, UR38, !P0 ;  /* 0x000000267a007c0c */ /* 0x000fc4000c721270 */
[----:B-1----:R-:W-:Y:S01]  /*7cec0*/  ISETP.LT.AND P0, PT, R121, UR4, !P0 ;  /* 0x0000000479007c0c */ /* 0x002fe2000c701270 */
[----:B------:R-:W1:Y:S01]  /*7ced0*/  LDCU.64 UR38, c[0x0][0x398] ;  /* 0x00007300ff2677ac */ /* 0x000e620008000a00 */
        /* <DEDUP_REMOVED lines=18> */
[----:B------:R-:W1:Y:S06]  /*7d000*/  LDCU.64 UR40, c[0x0][0x398] ;  /* 0x00007300ff2877ac */ /* 0x000e6c0008000a00 */
        /* <DEDUP_REMOVED lines=12> */
[----:B----4-:R-:W-:Y:S01]  /*7d0d0*/  ISETP.LT.AND P2, PT, R123, UR33, !P0 ;  /* 0x000000217b007c0c */ /* 0x010fe2000c741270 */
[----:B------:R-:W4:Y:S01]  /*7d0e0*/  LDCU.64 UR32, c[0x0][0x398] ;  /* 0x00007300ff2077ac */ /* 0x000f220008000a00 */
[----:B------:R-:W-:-:S02]  /*7d0f0*/  ISETP.LT.AND P1, PT, R122, UR56, !P0 ;  /* 0x000000387a007c0c */ /* 0x000fc4000c721270 */
[----:B-1----:R-:W-:Y:S01]  /*7d100*/  ISETP.LT.AND P0, PT, R121, UR40, !P0 ;  /* 0x0000002879007c0c */ /* 0x002fe2000c701270 */
[----:B------:R-:W1:Y:S06]  /*7d110*/  LDCU UR56, c[0x0][0x398] ;  /* 0x00007300ff3877ac */ /* 0x000e6c0008000800 */
        /* <DEDUP_REMOVED lines=8> */
[----:B------:R-:W1:Y:S01]  /*7d1a0*/  LDCU UR7, c[0x0][0x398] ;  /* 0x00007300ff0777ac */ /* 0x000e620008000800 */
[----:B------:R-:W-:Y:S02]  /*7d1b0*/  LOP3.LUT R29, R29, 0xffff7fff, RZ, 0xc0, !PT ;  /* 0xffff7fff1d1d7812 */ /* 0x000fe400078ec0ff */
[----:B------:R-:W-:Y:S02]  /*7d1c0*/  ISETP.LT.AND P3, PT, R145, UR34, !P0 ;  /* 0x0000002291007c0c */ /* 0x000fe4000c761270 */
[----:B------:R-:W-:Y:S01]  /*7d1d0*/  ISETP.LT.AND P2, PT, R123, UR35, !P0 ;  /* 0x000000237b007c0c */ /* 0x000fe2000c741270 */
[----:B------:R-:W1:Y:S01]  /*7d1e0*/  LDCU.64 UR34, c[0x0][0x398] ;  /* 0x00007300ff2277ac */ /* 0x000e620008000a00 */
[----:B------:R-:W-:-:S02]  /*7d1f0*/  ISETP.LT.AND P1, PT, R122, UR55, !P0 ;  /* 0x000000377a007c0c */ /* 0x000fc4000c721270 */
[----:B----4-:R-:W-:Y:S01]  /*7d200*/  ISETP.LT.AND P0, PT, R121, UR32, !P0 ;  /* 0x0000002079007c0c */ /* 0x010fe2000c701270 */
[----:B------:R-:W4:Y:S01]  /*7d210*/  LDCU UR55, c[0x0][0x398] ;  /* 0x00007300ff3777ac */ /* 0x000f220008000800 */
[----:B------:R-:W-:-:S05]  /*7d220*/  IADD3 R32, PT, PT, R146, 0x77, RZ ;  /* 0x0000007792207810 */ /* 0x000fca0007ffe0ff */
        /* <DEDUP_REMOVED lines=64> */
[----:B------:R-:W2:Y:S02]  /*7d630*/  LDCU.64 UR32, c[0x0][0x398] ;  /* 0x00007300ff2077ac */ /* 0x000ea40008000a00 */
        /* <DEDUP_REMOVED lines=24> */
[----:B------:R-:W2:Y:S06]  /*7d7c0*/  LDCU.64 UR24, c[0x0][0x398] ;  /* 0x00007300ff1877ac */ /* 0x000eac0008000a00 */
        /* <DEDUP_REMOVED lines=10> */
[----:B------:R-:W1:Y:S01]  /*7d870*/  LDCU UR37, c[0x0][0x398] ;  /* 0x00007300ff2577ac */ /* 0x000e620008000800 */
[----:B------:R-:W-:Y:S02]  /*7d880*/  ISETP.LT.AND P3, PT, R145, UR59, !P0 ;  /* 0x0000003b91007c0c */ /* 0x000fe4000c761270 */
[----:B------:R-:W-:Y:S01]  /*7d890*/  ISETP.LT.AND P2, PT, R123, UR58, !P0 ;  /* 0x0000003a7b007c0c */ /* 0x000fe2000c741270 */
[----:B------:R-:W1:Y:S01]  /*7d8a0*/  LDCU UR59, c[0x0][0x398] ;  /* 0x00007300ff3b77ac */ /* 0x000e620008000800 */
[----:B------:R-:W-:-:S02]  /*7d8b0*/  ISETP.LT.AND P1, PT, R122, UR26, !P0 ;  /* 0x0000001a7a007c0c */ /* 0x000fc4000c721270 */
[----:B--2---:R-:W-:Y:S01]  /*7d8c0*/  ISETP.LT.AND P0, PT, R121, UR24, !P0 ;  /* 0x0000001879007c0c */ /* 0x004fe2000c701270 */
[----:B------:R-:W2:Y:S06]  /*7d8d0*/  LDCU UR58, c[0x0][0x398] ;  /* 0x00007300ff3a77ac */ /* 0x000eac0008000800 */
        /* <DEDUP_REMOVED lines=9> */
[----:B------:R-:W-:Y:S02]  /*7d970*/  LOP3.LUT R28, R28, 0xfff7ffff, RZ, 0xc0, !PT ;  /* 0xfff7ffff1c1c7812 */ /* 0x000fe400078ec0ff */
[----:B------:R-:W-:Y:S01]  /*7d980*/  ISETP.LT.AND P3, PT, R145, UR27, !P0 ;  /* 0x0000001b91007c0c */ /* 0x000fe2000c761270 */
[----:B------:R-:W2:Y:S01]  /*7d990*/  LDCU.64 UR26, c[0x0][0x398] ;  /* 0x00007300ff1a77ac */ /* 0x000ea20008000a00 */
[----:B------:R-:W-:Y:S02]  /*7d9a0*/  ISETP.LT.AND P2, PT, R123, UR28, !P0 ;  /* 0x0000001c7b007c0c */ /* 0x000fe4000c741270 */
[----:B------:R-:W-:Y:S01]  /*7d9b0*/  ISETP.LT.AND P1, PT, R122, UR29, !P0 ;  /* 0x0000001d7a007c0c */ /* 0x000fe2000c721270 */
[----:B------:R-:W2:Y:S01]  /*7d9c0*/  LDCU.64 UR28, c[0x0][0x398] ;  /* 0x00007300ff1c77ac */ /* 0x000ea20008000a00 */
[----:B-1----:R-:W-:-:S07]  /*7d9d0*/  ISETP.LT.AND P0, PT, R121, UR34, !P0 ;  /* 0x0000002279007c0c */ /* 0x002fce000c701270 */
        /* <DEDUP_REMOVED lines=16> */
[----:B------:R-:W2:Y:S01]  /*7dae0*/  LDCU UR69, c[0x0][0x398] ;  /* 0x00007300ff4577ac */ /* 0x000ea20008000800 */
        /* <DEDUP_REMOVED lines=16> */
[----:B------:R-:W-:-:S07]  /*7dbf0*/  ISETP.LT.AND P0, PT, R121, UR28, !P0 ;  /* 0x0000001c79007c0c */ /* 0x000fce000c701270 */
        /* <DEDUP_REMOVED lines=29> */
[----:B------:R-:W3:Y:S01]  /*7ddd0*/  LDCU.64 UR34, c[0x0][0x398] ;  /* 0x00007300ff2277ac */ /* 0x000ee20008000a00 */
[----:B--2---:R-:W-:Y:S02]  /*7dde0*/  ISETP.LT.AND P3, PT, R145, UR23, !P0 ;  /* 0x0000001791007c0c */ /* 0x004fe4000c761270 */
[----:B-1----:R-:W-:Y:S02]  /*7ddf0*/  ISETP.LT.AND P2, PT, R123, UR74, !P0 ;  /* 0x0000004a7b007c0c */ /* 0x002fe4000c741270 */
        /* <DEDUP_REMOVED lines=14> */
[----:B------:R-:W2:Y:S01]  /*7dee0*/  LDCU UR64, c[0x0][0x398] ;  /* 0x00007300ff4077ac */ /* 0x000ea20008000800 */
[----:B------:R-:W-:-:S02]  /*7def0*/  ISETP.LT.AND P1, PT, R122, UR47, !P0 ;  /* 0x0000002f7a007c0c */ /* 0x000fc4000c721270 */
[----:B---3--:R-:W-:Y:S01]  /*7df00*/  ISETP.LT.AND P0, PT, R121, UR34, !P0 ;  /* 0x0000002279007c0c */ /* 0x008fe2000c701270 */
[----:B------:R-:W3:Y:S06]  /*7df10*/  LDCU UR34, c[0x0][0x398] ;  /* 0x00007300ff2277ac */ /* 0x000eec0008000800 */
[----:B------:R-:W-:Y:S01]  /*7df20*/  @P3 LOP3.LUT R27, R27, 0x80000000, RZ, 0xfc, !PT ;  /* 0x800000001b1b3812 */ /* 0x000fe200078efcff */
[----:B-1----:R-:W-:-:S03]  /*7df30*/  UMOV UR23, UR26 ;  /* 0x0000001a00177c82 */ /* 0x002fc60008000000 */
[----:B------:R-:W-:Y:S01]  /*7df40*/  LOP3.LUT R27, R27, 0xbfffffff, RZ, 0xc0, !PT ;  /* 0xbfffffff1b1b7812 */ /* 0x000fe200078ec0ff */
[----:B------:R-:W-:Y:S01]  /*7df50*/  UMOV UR47, UR27 ;  /* 0x0000001b002f7c82 */ /* 0x000fe20008000000 */
[----:B------:R-:W1:Y:S02]  /*7df60*/  LDCU.64 UR26, c[0x0][0x398] ;  /* 0x00007300ff1a77ac */ /* 0x000e640008000a00 */
        /* <DEDUP_REMOVED lines=11> */
[----:B------:R-:W2:Y:S01]  /*7e020*/  LDCU.64 UR30, c[0x0][0x398] ;  /* 0x00007300ff1e77ac */ /* 0x000ea20008000a00 */
[----:B------:R-:W-:-:S02]  /*7e030*/  ISETP.LT.AND P1, PT, R122, UR42, !P0 ;  /* 0x0000002a7a007c0c */ /* 0x000fc4000c721270 */
[----:B------:R-:W-:-:S07]  /*7e040*/  ISETP.LT.AND P0, PT, R121, UR23, !P0 ;  /* 0x0000001779007c0c */ /* 0x000fce000c701270 */
[----:B------:R-:W-:-:S04]  /*7e050*/  @P3 LOP3.LUT R27, R27, 0x8000000, RZ, 0xfc, !PT ;  /* 0x080000001b1b3812 */ /* 0x000fc800078efcff */
[----:B------:R-:W-:Y:S01]  /*7e060*/  LOP3.LUT R27, R27, 0xfbffffff, RZ, 0xc0, !PT ;  /* 0xfbffffff1b1b7812 */ /* 0x000fe200078ec0ff */
[----:B-1----:R-:W-:Y:S01]  /*7e070*/  UMOV UR23, UR28 ;  /* 0x0000001c00177c82 */ /* 0x002fe20008000000 */
[----:B------:R-:W-:Y:S01]  /*7e080*/  UMOV UR46, UR29 ;  /* 0x0000001d002e7c82 */ /* 0x000fe20008000000 */
[----:B------:R-:W1:Y:S01]  /*7e090*/  LDCU.64 UR28, c[0x0][0x398] ;  /* 0x00007300ff1c77ac */ /* 0x000e620008000a00 */
[----:B------:R-:W-:Y:S01]  /*7e0a0*/  @P2 LOP3.LUT R27, R27, 0x4000000, RZ, 0xfc, !PT ;  /* 0x040000001b1b2812 */ /* 0x000fe200078efcff */
[----:B--2---:R-:W-:-:S03]  /*7e0b0*/  UMOV UR72, UR31 ;  /* 0x0000001f00487c82 */ /* 0x004fc60008000000 */
[----:B------:R-:W-:-:S04]  /*7e0c0*/  LOP3.LUT R27, R27, 0xfdffffff, RZ, 0xc0, !PT ;  /* 0xfdffffff1b1b7812 */ /* 0x000fc800078ec0ff */
[----:B------:R-:W-:-:S04]  /*7e0d0*/  @P1 LOP3.LUT R27, R27, 0x2000000, RZ, 0xfc, !PT ;  /* 0x020000001b1b1812 */ /* 0x000fc800078efcff */
[----:B------:R-:W-:-:S04]  /*7e0e0*/  LOP3.LUT R27, R27, 0xfeffffff, RZ, 0xc0, !PT ;  /* 0xfeffffff1b1b7812 */ /* 0x000fc800078ec0ff */
[----:B------:R-:W-:Y:S02]  /*7e0f0*/  @P0 LOP3.LUT R27, R27, 0x1000000, RZ, 0xfc, !PT ;  /* 0x010000001b1b0812 */ /* 0x000fe400078efcff */
[----:B------:R-:W-:Y:S01]  /*7e100*/  ISETP.GE.AND P0, PT, R32, UR33, PT ;  /* 0x0000002120007c0c */ /* 0x000fe2000bf06270 */
[----:B------:R-:W2:Y:S01]  /*7e110*/  LDCU UR33, c[0x0][0x398] ;  /* 0x00007300ff2177ac */ /* 0x000ea20008000800 */
[----:B------:R-:W-:Y:S02]  /*7e120*/  LOP3.LUT R27, R27, 0xff7fffff, RZ, 0xc0, !PT ;  /* 0xff7fffff1b1b7812 */ /* 0x000fe400078ec0ff */
[----:B------:R-:W-:Y:S02]  /*7e130*/  ISETP.LT.AND P3, PT, R145, UR26, !P0 ;  /* 0x0000001a91007c0c */ /* 0x000fe4000c761270 */
[----:B------:R-:W-:Y:S02]  /*7e140*/  ISETP.LT.AND P2, PT, R123, UR67, !P0 ;  /* 0x000000437b007c0c */ /* 0x000fe4000c741270 */
[----:B------:R-:W-:Y:S01]  /*7e150*/  ISETP.LT.AND P1, PT, R122, UR65, !P0 ;  /* 0x000000417a007c0c */ /* 0x000fe2000c721270 */
[----:B------:R-:W1:Y:S01]  /*7e160*/  LDCU UR65, c[0x0][0x398] ;  /* 0x00007300ff4177ac */ /* 0x000e620008000800 */
[----:B------:R-:W-:-:S02]  /*7e170*/  ISETP.LT.AND P0, PT, R121, UR23, !P0 ;  /* 0x0000001779007c0c */ /* 0x000fc4000c701270 */
[----:B------:R-:W-:Y:S01]  /*7e180*/  IADD3 R32, PT, PT, R146, 0x69, RZ ;  /* 0x0000006992207810 */ /* 0x000fe20007ffe0ff */
[----:B------:R-:W-:Y:S01]  /*7e190*/  UMOV UR23, UR30 ;  /* 0x0000001e00177c82 */ /* 0x000fe20008000000 */
[----:B------:R-:W1:Y:S03]  /*7e1a0*/  LDCU.64 UR30, c[0x0][0x398] ;  /* 0x00007300ff1e77ac */ /* 0x000e660008000a00 */
[----:B------:R-:W-:-:S04]  /*7e1b0*/  @P3 LOP3.LUT R27, R27, 0x800000, RZ, 0xfc, !PT ;  /* 0x008000001b1b3812 */ /* 0x000fc800078efcff */
[----:B------:R-:W-:-:S04]  /*7e1c0*/  LOP3.LUT R27, R27, 0xffbfffff, RZ, 0xc0, !PT ;  /* 0xffbfffff1b1b7812 */ /* 0x000fc800078ec0ff */
[----:B------:R-:W-:-:S04]  /*7e1d0*/  @P2 LOP3.LUT R27, R27, 0x400000, RZ, 0xfc, !PT ;  /* 0x004000001b1b2812 */ /* 0x000fc800078efcff */
[----:B------:R-:W-:Y:S01]  /*7e1e0*/  LOP3.LUT R27, R27, 0xffdfffff, RZ, 0xc0, !PT ;  /* 0xffdfffff1b1b7812 */ /* 0x000fe200078ec0ff */
[----:B-1----:R-:W-:-:S03]  /*7e1f0*/  UMOV UR77, UR31 ;  /* 0x0000001f004d7c82 */ /* 0x002fc60008000000 */
[----:B------:R-:W-:-:S04]  /*7e200*/  @P1 LOP3.LUT R27, R27, 0x200000, RZ, 0xfc, !PT ;  /* 0x002000001b1b1812 */ /* 0x000fc800078efcff */
[----:B------:R-:W-:-:S04]  /*7e210*/  LOP3.LUT R27, R27, 0xffefffff, RZ, 0xc0, !PT ;  /* 0xffefffff1b1b7812 */ /* 0x000fc800078ec0ff */
[----:B------:R-:W-:Y:S02]  /*7e220*/  @P0 LOP3.LUT R27, R27, 0x100000, RZ, 0xfc, !PT ;  /* 0x001000001b1b0812 */ /* 0x000fe400078efcff */
[----:B------:R-:W-:Y:S01]  /*7e230*/  ISETP.GE.AND P0, PT, R32, UR25, PT ;  /* 0x0000001920007c0c */ /* 0x000fe2000bf06270 */
[----:B------:R-:W1:Y:S01]  /*7e240*/  LDCU.64 UR24, c[0x0][0x398] ;  /* 0x00007300ff1877ac */ /* 0x000e620008000a00 */
[----:B------:R-:W-:Y:S01]  /*7e250*/  LOP3.LUT R27, R27, 0xfff7ffff, RZ, 0xc0, !PT ;  /* 0xfff7ffff1b1b7812 */ /* 0x000fe200078ec0ff */
[----:B------:R-:W-:Y:S01]  /*7e260*/  VIADD R32, R146, 0x68 ;  /* 0x0000006892207836 */ /* 0x000fe20000000000 */
[----:B------:R-:W-:Y:S02]  /*7e270*/  ISETP.LT.AND P3, PT, R145, UR28, !P0 ;  /* 0x0000001c91007c0c */ /* 0x000fe4000c761270 */
[----:B------:R-:W-:Y:S02]  /*7e280*/  ISETP.LT.AND P2, PT, R123, UR71, !P0 ;  /* 0x000000477b007c0c */ /* 0x000fe4000c741270 */
[----:B------:R-:W-:Y:S01]  /*7e290*/  ISETP.LT.AND P1, PT, R122, UR68, !P0 ;  /* 0x000000447a007c0c */ /* 0x000fe2000c721270 */
[----:B------:R-:W1:Y:S01]  /*7e2a0*/  LDCU UR68, c[0x0][0x398] ;  /* 0x00007300ff4477ac */ /* 0x000e620008000800 */
[----:B------:R-:W-:Y:S01]  /*7e2b0*/  ISETP.LT.AND P0, PT, R121, UR23, !P0 ;  /* 0x0000001779007c0c */ /* 0x000fe2000c701270 */
[----:B------:R-:W-:Y:S01]  /*7e2c0*/  UMOV UR23, UR30 ;  /* 0x0000001e00177c82 */ /* 0x000fe20008000000 */
[----:B------:R-:W1:Y:S05]  /*7e2d0*/  LDCU.64 UR30, c[0x0][0x398] ;  /* 0x00007300ff1e77ac */ /* 0x000e6a0008000a00 */
        /* <DEDUP_REMOVED lines=9> */
[----:B------:R-:W-:Y:S01]  /*7e370*/  VIADD R32, R146, 0x67 ;  /* 0x0000006792207836 */ /* 0x000fe20000000000 */
[----:B------:R-:W-:Y:S02]  /*7e380*/  LOP3.LUT R27, R27, 0xffff7fff, RZ, 0xc0, !PT ;  /* 0xffff7fff1b1b7812 */ /* 0x000fe400078ec0ff */
[----:B------:R-:W-:Y:S01]  /*7e390*/  ISETP.LT.AND P3, PT, R145, UR24, !P0 ;  /* 0x0000001891007c0c */ /* 0x000fe2000c761270 */
[----:B------:R-:W-:Y:S01]  /*7e3a0*/  UMOV UR24, UR30 ;  /* 0x0000001e00187c82 */ /* 0x000fe20008000000 */
[----:B------:R-:W-:Y:S01]  /*7e3b0*/  ISETP.LT.AND P2, PT, R123, UR63, !P0 ;  /* 0x0000003f7b007c0c */ /* 0x000fe2000c741270 */
[----:B------:R-:W1:Y:S01]  /*7e3c0*/  LDCU.64 UR30, c[0x0][0x398] ;  /* 0x00007300ff1e77ac */ /* 0x000e620008000a00 */
[----:B------:R-:W-:-:S02]  /*7e3d0*/  ISETP.LT.AND P1, PT, R122, UR22, !P0 ;  /* 0x000000167a007c0c */ /* 0x000fc4000c721270 */
[----:B------:R-:W-:Y:S01]  /*7e3e0*/  ISETP.LT.AND P0, PT, R121, UR23, !P0 ;  /* 0x0000001779007c0c */ /* 0x000fe2000c701270 */
[----:B------:R-:W2:Y:S06]  /*7e3f0*/  LDCU.64 UR22, c[0x0][0x398] ;  /* 0x00007300ff1677ac */ /* 0x000eac0008000a00 */
[----:B------:R-:W-:-:S04]  /*7e400*/  @P3 LOP3.LUT R27, R27, 0x8000, RZ, 0xfc, !PT ;  /* 0x000080001b1b3812 */ /* 0x000fc800078efcff */
[----:B------:R-:W-:-:S04]  /*7e410*/  LOP3.LUT R27, R27, 0xffffbfff, RZ, 0xc0, !PT ;  /* 0xffffbfff1b1b7812 */ /* 0x000fc800078ec0ff */
[----:B------:R-:W-:Y:S01]  /*7e420*/  @P2 LOP3.LUT R27, R27, 0x4000, RZ, 0xfc, !PT ;  /* 0x000040001b1b2812 */ /* 0x000fe200078efcff */
[----:B-1----:R-:W-:-:S03]  /*7e430*/  UMOV UR67, UR31 ;  /* 0x0000001f00437c82 */ /* 0x002fc60008000000 */
[----:B------:R-:W-:-:S04]  /*7e440*/  LOP3.LUT R27, R27, 0xffffdfff, RZ, 0xc0, !PT ;  /* 0xffffdfff1b1b7812 */ /* 0x000fc800078ec0ff */
[----:B------:R-:W-:-:S04]  /*7e450*/  @P1 LOP3.LUT R27, R27, 0x2000, RZ, 0xfc, !PT ;  /* 0x000020001b1b1812 */ /* 0x000fc800078efcff */
[----:B------:R-:W-:-:S04]  /*7e460*/  LOP3.LUT R27, R27, 0xffffefff, RZ, 0xc0, !PT ;  /* 0xffffefff1b1b7812 */ /* 0x000fc800078ec0ff */
[----:B------:R-:W-:Y:S02]  /*7e470*/  @P0 LOP3.LUT R27, R27, 0x1000, RZ, 0xfc, !PT ;  /* 0x000010001b1b0812 */ /* 0x000fe400078efcff */
[----:B------:R-:W-:Y:S01]  /*7e480*/  ISETP.GE.AND P0, PT, R32, UR27, PT ;  /* 0x0000001b20007c0c */ /* 0x000fe2000bf06270 */
[----:B------:R-:W1:Y:S01]  /*7e490*/  LDCU.64 UR26, c[0x0][0x398] ;  /* 0x00007300ff1a77ac */ /* 0x000e620008000a00 */
[----:B------:R-:W-:Y:S01]  /*7e4a0*/  LOP3.LUT R27, R27, 0xfffff7ff, RZ, 0xc0, !PT ;  /* 0xfffff7ff1b1b7812 */ /* 0x000fe200078ec0ff */
[----:B------:R-:W-:Y:S01]  /*7e4b0*/  VIADD R32, R146, 0x66 ;  /* 0x0000006692207836 */ /* 0x000fe20000000000 */
[----:B--2---:R-:W-:Y:S02]  /*7e4c0*/  ISETP.LT.AND P3, PT, R145, UR22, !P0 ;  /* 0x0000001691007c0c */ /* 0x004fe4000c761270 */
[----:B------:R-:W-:Y:S01]  /*7e4d0*/  ISETP.LT.AND P2, PT, R123, UR73, !P0 ;  /* 0x000000497b007c0c */ /* 0x000fe2000c741270 */
[----:B------:R-:W2:Y:S01]  /*7e4e0*/  LDCU UR73, c[0x0][0x398] ;  /* 0x00007300ff4977ac */ /* 0x000ea20008000800 */
[----:B------:R-:W-:-:S02]  /*7e4f0*/  ISETP.LT.AND P1, PT, R122, UR21, !P0 ;  /* 0x000000157a007c0c */ /* 0x000fc4000c721270 */
[----:B------:R-:W-:Y:S01]  /*7e500*/  ISETP.LT.AND P0, PT, R121, UR24, !P0 ;  /* 0x0000001879007c0c */ /* 0x000fe2000c701270 */
[----:B------:R-:W-:Y:S01]  /*7e510*/  UMOV UR21, UR30 ;  /* 0x0000001e00157c82 */ /* 0x000fe20008000000 */
[----:B------:R-:W1:Y:S05]  /*7e520*/  LDCU.64 UR30, c[0x0][0x398] ;  /* 0x00007300ff1e77ac */ /* 0x000e6a0008000a00 */
[----:B------:R-:W-:-:S04]  /*7e530*/  @P3 LOP3.LUT R27, R27, 0x800, RZ, 0xfc, !PT ;  /* 0x000008001b1b3812 */ /* 0x000fc800078efcff */
[----:B------:R-:W-:-:S04]  /*7e540*/  LOP3.LUT R27, R27, 0xfffffbff, RZ, 0xc0, !PT ;  /* 0xfffffbff1b1b7812 */ /* 0x000fc800078ec0ff */
[----:B------:R-:W-:-:S04]  /*7e550*/  @P2 LOP3.LUT R27, R27, 0x400, RZ, 0xfc, !PT ;  /* 0x000004001b1b2812 */ /* 0x000fc800078efcff */
[----:B------:R-:W-:Y:S01]  /*7e560*/  LOP3.LUT R27, R27, 0xfffffdff, RZ, 0xc0, !PT ;  /* 0xfffffdff1b1b7812 */ /* 0x000fe200078ec0ff */
[----:B-1----:R-:W-:Y:S02]  /*7e570*/  UMOV UR75, UR31 ;  /* 0x0000001f004b7c82 */ /* 0x002fe40008000000 */
[----:B------:R-:W-:Y:S02]  /*7e580*/  MOV.SPILL R43, UR75 ;  /* 0x0000004b002b7c02 */ /* 0x000fe40009000f00 */
        /* <DEDUP_REMOVED lines=9> */
[----:B------:R-:W-:-:S02]  /*7e620*/  ISETP.LT.AND P1, PT, R122, UR61, !P0 ;  /* 0x0000003d7a007c0c */ /* 0x000fc4000c721270 */
[----:B------:R-:W-:Y:S01]  /*7e630*/  ISETP.LT.AND P0, PT, R121, UR21, !P0 ;  /* 0x0000001579007c0c */ /* 0x000fe2000c701270 */
[----:B------:R-:W-:Y:S01]  /*7e640*/  UMOV UR21, UR30 ;  /* 0x0000001e00157c82 */ /* 0x000fe20008000000 */
[----:B------:R-:W1:Y:S05]  /*7e650*/  LDCU.64 UR30, c[0x0][0x398] ;  /* 0x00007300ff1e77ac */ /* 0x000e6a0008000a00 */
        /* <DEDUP_REMOVED lines=11> */
[----:B-1----:R-:W-:Y:S02]  /*7e710*/  ISETP.LT.AND P3, PT, R145, UR28, !P0 ;  /* 0x0000001c91007c0c */ /* 0x002fe4000c761270 */
[----:B------:R-:W-:Y:S01]  /*7e720*/  ISETP.LT.AND P2, PT, R123, UR19, !P0 ;  /* 0x000000137b007c0c */ /* 0x000fe2000c741270 */
[----:B------:R-:W1:Y:S01]  /*7e730*/  LDCU UR28, c[0x0][0x398] ;  /* 0x00007300ff1c77ac */ /* 0x000e620008000800 */
[----:B------:R-:W-:-:S02]  /*7e740*/  ISETP.LT.AND P1, PT, R122, UR20, !P0 ;  /* 0x000000147a007c0c */ /* 0x000fc4000c721270 */
[----:B------:R-:W-:Y:S01]  /*7e750*/  ISETP.LT.AND P0, PT, R121, UR21, !P0 ;  /* 0x0000001579007c0c */ /* 0x000fe2000c701270 */
[----:B------:R-:W1:Y:S06]  /*7e760*/  LDCU.64 UR20, c[0x0][0x398] ;  /* 0x00007300ff1477ac */ /* 0x000e6c0008000a00 */
[----:B------:R-:W-:-:S04]  /*7e770*/  @P3 LOP3.LUT R27, R27, 0x8, RZ, 0xfc, !PT ;  /* 0x000000081b1b3812 */ /* 0x000fc800078efcff */
[----:B------:R-:W-:Y:S01]  /*7e780*/  LOP3.LUT R27, R27, 0xfffffffb, RZ, 0xc0, !PT ;  /* 0xfffffffb1b1b7812 */ /* 0x000fe200078ec0ff */
[----:B--2---:R-:W-:Y:S01]  /*7e790*/  UMOV UR19, UR24 ;  /* 0x0000001800137c82 */ /* 0x004fe20008000000 */
[----:B------:R-:W-:Y:S01]  /*7e7a0*/  UMOV UR71, UR25 ;  /* 0x0000001900477c82 */ /* 0x000fe20008000000 */
[----:B------:R-:W2:Y:S01]  /*7e7b0*/  LDCU.64 UR24, c[0x0][0x398] ;  /* 0x00007300ff1877ac */ /* 0x000ea20008000a00 */
[----:B------:R-:W-:-:S04]  /*7e7c0*/  @P2 LOP3.LUT R27, R27, 0x4, RZ, 0xfc, !PT ;  /* 0x000000041b1b2812 */ /* 0x000fc800078efcff */
[----:B------:R-:W-:-:S04]  /*7e7d0*/  LOP3.LUT R27, R27, 0xfffffffd, RZ, 0xc0, !PT ;  /* 0xfffffffd1b1b7812 */ /* 0x000fc800078ec0ff */
[----:B------:R-:W-:-:S04]  /*7e7e0*/  @P1 LOP3.LUT R27, R27, 0x2, RZ, 0xfc, !PT ;  /* 0x000000021b1b1812 */ /* 0x000fc800078efcff */
[----:B------:R-:W-:-:S04]  /*7e7f0*/  LOP3.LUT R27, R27, 0xfffffffe, RZ, 0xc0, !PT ;  /* 0xfffffffe1b1b7812 */ /* 0x000fc800078ec0ff */
[----:B------:R-:W-:Y:S01]  /*7e800*/  @P0 LOP3.LUT R27, R27, 0x1, RZ, 0xfc, !PT ;  /* 0x000000011b1b0812 */ /* 0x000fe200078efcff */
[----:B--2---:R-:W-:Y:S01]  /*7e810*/  UMOV UR74, UR25 ;  /* 0x00000019004a7c82 */ /* 0x004fe20008000000 */
[----:B------:R-:W-:Y:S01]  /*7e820*/  ISETP.GE.AND P0, PT, R32, UR23, PT ;  /* 0x0000001720007c0c */ /* 0x000fe2000bf06270 */
[----:B------:R-:W-:Y:S01]  /*7e830*/  VIADD R32, R146, 0x63 ;  /* 0x0000006392207836 */ /* 0x000fe20000000000 */
[----:B------:R-:W2:Y:S01]  /*7e840*/  LDCU.64 UR22, c[0x0][0x398] ;  /* 0x00007300ff1677ac */ /* 0x000ea20008000a00 */
[----:B------:R-:W-:Y:S02]  /*7e850*/  MOV.SPILL R41, UR74 ;  /* 0x0000004a00297c02 */ /* 0x000fe40009000f00 */
[----:B-1----:R-:W-:Y:S01]  /*7e860*/  ISETP.LT.AND P3, PT, R145, UR20, !P0 ;  /* 0x0000001491007c0c */ /* 0x002fe2000c761270 */
[----:B------:R-:W1:Y:S01]  /*7e870*/  LDCU UR25, c[0x0][0x398] ;  /* 0x00007300ff1977ac */ /* 0x000e620008000800 */
[----:B------:R-:W-:Y:S02]  /*7e880*/  ISETP.LT.AND P2, PT, R123, UR60, !P0 ;  /* 0x0000003c7b007c0c */ /* 0x000fe4000c741270 */
[----:B------:R-:W-:-:S02]  /*7e890*/  ISETP.LT.AND P1, PT, R122, UR18, !P0 ;  /* 0x000000127a007c0c */ /* 0x000fc4000c721270 */
[----:B------:R-:W-:Y:S01]  /*7e8a0*/  ISETP.LT.AND P0, PT, R121, UR19, !P0 ;  /* 0x0000001379007c0c */ /* 0x000fe2000c701270 */
[----:B------:R-:W1:Y:S06]  /*7e8b0*/  LDCU.64 UR18, c[0x0][0x398] ;  /* 0x00007300ff1277ac */ /* 0x000e6c0008000a00 */
[----:B------:R-:W-:Y:S01]  /*7e8c0*/  @P3 LOP3.LUT R26, R26, 0x80000000, RZ, 0xfc, !PT ;  /* 0x800000001a1a3812 */ /* 0x000fe200078efcff */
[----:B--2---:R-:W-:Y:S01]  /*7e8d0*/  UMOV UR20, UR22 ;  /* 0x0000001600147c82 */ /* 0x004fe20008000000 */
[----:B------:R-:W-:Y:S02]  /*7e8e0*/  UMOV UR39, UR23 ;  /* 0x0000001700277c82 */ /* 0x000fe40008000000 */
[----:B------:R-:W-:Y:S01]  /*7e8f0*/  LOP3.LUT R26, R26, 0xbfffffff, RZ, 0xc0, !PT ;  /* 0xbfffffff1a1a7812 */ /* 0x000fe200078ec0ff */
[----:B------:R-:W2:Y:S03]  /*7e900*/  LDCU.64 UR22, c[0x0][0x398] ;  /* 0x00007300ff1677ac */ /* 0x000ea60008000a00 */
[----:B------:R-:W-:Y:S01]  /*7e910*/  @P2 LOP3.LUT R26, R26, 0x40000000, RZ, 0xfc, !PT ;  /* 0x400000001a1a2812 */ /* 0x000fe200078efcff */
[----:B------:R-:W-:-:S03]  /*7e920*/  UMOV UR74, UR39 ;  /* 0x00000027004a7c82 */ /* 0x000fc60008000000 */
[----:B------:R-:W-:-:S04]  /*7e930*/  LOP3.LUT R26, R26, 0xdfffffff, RZ, 0xc0, !PT ;  /* 0xdfffffff1a1a7812 */ /* 0x000fc800078ec0ff */
[----:B------:R-:W-:-:S04]  /*7e940*/  @P1 LOP3.LUT R26, R26, 0x20000000, RZ, 0xfc, !PT ;  /* 0x200000001a1a1812 */ /* 0x000fc800078efcff */
[----:B------:R-:W-:Y:S01]  /*7e950*/  LOP3.LUT R26, R26, 0xefffffff, RZ, 0xc0, !PT ;  /* 0xefffffff1a1a7812 */ /* 0x000fe200078ec0ff */
[----:B--2---:R-:W-:-:S03]  /*7e960*/  UMOV UR75, UR23 ;  /* 0x00000017004b7c82 */ /* 0x004fc60008000000 */
[----:B------:R-:W-:Y:S02]  /*7e970*/  @P0 LOP3.LUT R26, R26, 0x10000000, RZ, 0xfc, !PT ;  /* 0x100000001a1a0812 */ /* 0x000fe400078efcff */
[----:B------:R-:W-:Y:S01]  /*7e980*/  ISETP.GE.AND P0, PT, R32, UR27, PT ;  /* 0x0000001b20007c0c */ /* 0x000fe2000bf06270 */
[----:B------:R-:W-:Y:S01]  /*7e990*/  VIADD R32, R146, 0x62 ;  /* 0x0000006292207836 */ /* 0x000fe20000000000 */
[----:B------:R-:W-:Y:S01]  /*7e9a0*/  LOP3.LUT R26, R26, 0xf7ffffff, RZ, 0xc0, !PT ;  /* 0xf7ffffff1a1a7812 */ /* 0x000fe200078ec0ff */
[----:B------:R-:W2:Y:S01]  /*7e9b0*/  LDCU.64 UR26, c[0x0][0x398] ;  /* 0x00007300ff1a77ac */ /* 0x000ea20008000a00 */
[----:B-1----:R-:W-:Y:S02]  /*7e9c0*/  ISETP.LT.AND P3, PT, R145, UR18, !P0 ;  /* 0x0000001291007c0c */ /* 0x002fe4000c761270 */
[----:B------:R-:W-:Y:S01]  /*7e9d0*/  ISETP.LT.AND P2, PT, R123, UR16, !P0 ;  /* 0x000000107b007c0c */ /* 0x000fe2000c741270 */
[----:B------:R-:W-:Y:S01]  /*7e9e0*/  UMOV UR18, UR22 ;  /* 0x0000001600127c82 */ /* 0x000fe20008000000 */
[----:B------:R-:W-:Y:S01]  /*7e9f0*/  ISETP.LT.AND P1, PT, R122, UR17, !P0 ;  /* 0x000000117a007c0c */ /* 0x000fe2000c721270 */
[----:B------:R-:W1:Y:S01]  /*7ea00*/  LDCU.64 UR16, c[0x0][0x398] ;  /* 0x00007300ff1077ac */ /* 0x000e620008000a00 */
[----:B------:R-:W-:-:S02]  /*7ea10*/  ISETP.LT.AND P0, PT, R121, UR20, !P0 ;  /* 0x0000001479007c0c */ /* 0x000fc4000c701270 */
[----:B------:R-:W-:Y:S01]  /*7ea20*/  MOV.SPILL R42, UR75 ;  /* 0x0000004b002a7c02 */ /* 0x000fe20009000f00 */
[----:B------:R-:W1:Y:S04]  /*7ea30*/  LDCU.64 UR22, c[0x0][0x398] ;  /* 0x00007300ff1677ac */ /* 0x000e680008000a00 */
        /* <DEDUP_REMOVED lines=12> */
[----:B-1----:R-:W-:Y:S02]  /*7eb00*/  ISETP.LT.AND P3, PT, R145, UR16, !P0 ;  /* 0x0000001091007c0c */ /* 0x002fe4000c761270 */
[----:B------:R-:W-:Y:S01]  /*7eb10*/  ISETP.LT.AND P2, PT, R123, UR14, !P0 ;  /* 0x0000000e7b007c0c */ /* 0x000fe2000c741270 */
[----:B------:R-:W-:Y:S01]  /*7eb20*/  UMOV UR14, UR24 ;  /* 0x00000018000e7c82 */ /* 0x000fe20008000000 */
[----:B------:R-:W-:Y:S01]  /*7eb30*/  ISETP.LT.AND P1, PT, R122, UR15, !P0 ;  /* 0x0000000f7a007c0c */ /* 0x000fe2000c721270 */
[----:B------:R-:W1:Y:S01]  /*7eb40*/  LDCU UR24, c[0x0][0x398] ;  /* 0x00007300ff1877ac */ /* 0x000e620008000800 */
        /* <DEDUP_REMOVED lines=16> */
[----:B------:R-:W1:Y:S06]  /*7ec50*/  LDCU.64 UR14, c[0x0][0x398] ;  /* 0x00007300ff0e77ac */ /* 0x000e6c0008000a00 */
[----:B------:R-:W-:-:S04]  /*7ec60*/  @P3 LOP3.LUT R26, R26, 0x80000, RZ, 0xfc, !PT ;  /* 0x000800001a1a3812 */ /* 0x000fc800078efcff */
[----:B------:R-:W-:-:S04]  /*7ec70*/  LOP3.LUT R26, R26, 0xfffbffff, RZ, 0xc0, !PT ;  /* 0xfffbffff1a1a7812 */ /* 0x000fc800078ec0ff */
[----:B------:R-:W-:-:S04]  /*7ec80*/  @P2 LOP3.LUT R26, R26, 0x40000, RZ, 0xfc, !PT ;  /* 0x000400001a1a2812 */ /* 0x000fc800078efcff */
[----:B------:R-:W-:Y:S01]  /*7ec90*/  LOP3.LUT R26, R26, 0xfffdffff, RZ, 0xc0, !PT ;  /* 0xfffdffff1a1a7812 */ /* 0x000fe200078ec0ff */
[----:B-1----:R-:W-:Y:S01]  /*7eca0*/  UMOV UR12, UR14 ;  /* 0x0000000e000c7c82 */ /* 0x002fe20008000000 */
[----:B------:R-:W-:Y:S01]  /*7ecb0*/  UMOV UR62, UR15 ;  /* 0x0000000f003e7c82 */ /* 0x000fe20008000000 */
[----:B------:R-:W1:Y:S01]  /*7ecc0*/  LDCU UR14, c[0x0][0x398] ;  /* 0x00007300ff0e77ac */ /* 0x000e620008000800 */
[----:B------:R-:W-:Y:S01]  /*7ecd0*/  @P1 LOP3.LUT R26, R26, 0x20000, RZ, 0xfc, !PT ;  /* 0x000200001a1a1812 */ /* 0x000fe200078efcff */
[----:B------:R-:W1:Y:S03]  /*7ece0*/  LDCU UR15, c[0x0][0x398] ;  /* 0x00007300ff0f77ac */ /* 0x000e660008000800 */
[----:B------:R-:W-:-:S04]  /*7ecf0*/  LOP3.LUT R26, R26, 0xfffeffff, RZ, 0xc0, !PT ;  /* 0xfffeffff1a1a7812 */ /* 0x000fc800078ec0ff */
[----:B------:R-:W-:Y:S02]  /*7ed00*/  @P0 LOP3.LUT R26, R26, 0x10000, RZ, 0xfc, !PT ;  /* 0x000100001a1a0812 */ /* 0x000fe400078efcff */
[----:B------:R-:W-:Y:S01]  /*7ed10*/  ISETP.GE.AND P0, PT, R32, UR19, PT ;  /* 0x0000001320007c0c */ /* 0x000fe2000bf06270 */
[----:B------:R-:W-:Y:S01]  /*7ed20*/  VIADD R32, R146, 0x5f ;  /* 0x0000005f92207836 */ /* 0x000fe20000000000 */
[----:B------:R-:W-:Y:S01]  /*7ed30*/  LOP3.LUT R26, R26, 0xffff7fff, RZ, 0xc0, !PT ;  /* 0xffff7fff1a1a7812 */ /* 0x000fe200078ec0ff */
[----:B------:R-:W1:Y:S01]  /*7ed40*/  LDCU.64 UR18, c[0x0][0x398] ;  /* 0x00007300ff1277ac */ /* 0x000e620008000a00 */
[----:B------:R-:W-:Y:S02]  /*7ed50*/  ISETP.LT.AND P3, PT, R145, UR20, !P0 ;  /* 0x0000001491007c0c */ /* 0x000fe4000c761270 */
[----:B------:R-:W-:Y:S02]  /*7ed60*/  ISETP.LT.AND P2, PT, R123, UR10, !P0 ;  /* 0x0000000a7b007c0c */ /* 0x000fe4000c741270 */
[----:B------:R-:W-:Y:S01]  /*7ed70*/  ISETP.LT.AND P1, PT, R122, UR11, !P0 ;  /* 0x0000000b7a007c0c */ /* 0x000fe2000c721270 */
[----:B------:R-:W2:Y:S01]  /*7ed80*/  LDCU.64 UR10, c[0x0][0x398] ;  /* 0x00007300ff0a77ac */ /* 0x000ea20008000a00 */
[----:B------:R-:W-:-:S07]  /*7ed90*/  ISETP.LT.AND P0, PT, R121, UR12, !P0 ;  /* 0x0000000c79007c0c */ /* 0x000fce000c701270 */
[----:B------:R-:W-:-:S04]  /*7eda0*/  @P3 LOP3.LUT R26, R26, 0x8000, RZ, 0xfc, !PT ;  /* 0x000080001a1a3812 */ /* 0x000fc800078efcff */
[----:B------:R-:W-:Y:S01]  /*7edb0*/  LOP3.LUT R26, R26, 0xffffbfff, RZ, 0xc0, !PT ;  /* 0xffffbfff1a1a7812 */ /* 0x000fe200078ec0ff */
[----:B-1----:R-:W-:Y:S01]  /*7edc0*/  UMOV UR12, UR18 ;  /* 0x00000012000c7c82 */ /* 0x002fe20008000000 */
[----:B------:R-:W-:Y:S01]  /*7edd0*/  UMOV UR63, UR19 ;  /* 0x00000013003f7c82 */ /* 0x000fe20008000000 */
[----:B------:R-:W1:Y:S01]  /*7ede0*/  LDCU.64 UR18, c[0x0][0x398] ;  /* 0x00007300ff1277ac */ /* 0x000e620008000a00 */
        /* <DEDUP_REMOVED lines=9> */
[----:B--2---:R-:W-:Y:S02]  /*7ee80*/  ISETP.LT.AND P3, PT, R145, UR10, !P0 ;  /* 0x0000000a91007c0c */ /* 0x004fe4000c761270 */
[----:B------:R-:W-:Y:S02]  /*7ee90*/  ISETP.LT.AND P2, PT, R123, UR8, !P0 ;  /* 0x000000087b007c0c */ /* 0x000fe4000c741270 */
[----:B------:R-:W-:Y:S01]  /*7eea0*/  ISETP.LT.AND P1, PT, R122, UR9, !P0 ;  /* 0x000000097a007c0c */ /* 0x000fe2000c721270 */
[----:B------:R-:W2:Y:S01]  /*7eeb0*/  LDCU.64 UR8, c[0x0][0x398] ;  /* 0x00007300ff0877ac */ /* 0x000ea20008000a00 */
[----:B------:R-:W-:Y:S01]  /*7eec0*/  ISETP.LT.AND P0, PT, R121, UR12, !P0 ;  /* 0x0000000c79007c0c */ /* 0x000fe2000c701270 */
[----:B------:R-:W1:Y:S06]  /*7eed0*/  LDCU.64 UR12, c[0x0][0x398] ;  /* 0x00007300ff0c77ac */ /* 0x000e6c0008000a00 */
[----:B------:R-:W-:-:S04]  /*7eee0*/  @P3 LOP3.LUT R26, R26, 0x800, RZ, 0xfc, !PT ;  /* 0x000008001a1a3812 */ /* 0x000fc800078efcff */
[----:B------:R-:W-:-:S04]  /*7eef0*/  LOP3.LUT R26, R26, 0xfffffbff, RZ, 0xc0, !PT ;  /* 0xfffffbff1a1a7812 */ /* 0x000fc800078ec0ff */
[----:B------:R-:W-:-:S04]  /*7ef00*/  @P2 LOP3.LUT R26, R26, 0x400, RZ, 0xfc, !PT ;  /* 0x000004001a1a2812 */ /* 0x000fc800078efcff */
[----:B------:R-:W-:Y:S01]  /*7ef10*/  LOP3.LUT R26, R26, 0xfffffdff, RZ, 0xc0, !PT ;  /* 0xfffffdff1a1a7812 */ /* 0x000fe200078ec0ff */
[----:B-1----:R-:W-:Y:S01]  /*7ef20*/  UMOV UR10, UR12 ;  /* 0x0000000c000a7c82 */ /* 0x002fe20008000000 */
[----:B------:R-:W-:Y:S02]  /*7ef30*/  UMOV UR61, UR13 ;  /* 0x0000000d003d7c82 */ /* 0x000fe40008000000 */
[----:B------:R-:W-:Y:S01]  /*7ef40*/  @P1 LOP3.LUT R26, R26, 0x200, RZ, 0xfc, !PT ;  /* 0x000002001a1a1812 */ /* 0x000fe200078efcff */
[----:B------:R-:W1:Y:S03]  /*7ef50*/  LDCU UR13, c[0x0][0x398] ;  /* 0x00007300ff0d77ac */ /* 0x000e660008000800 */
[----:B------:R-:W-:Y:S01]  /*7ef60*/  LOP3.LUT R26, R26, 0xfffffeff, RZ, 0xc0, !PT ;  /* 0xfffffeff1a1a7812 */ /* 0x000fe200078ec0ff */
[----:B------:R-:W1:Y:S03]  /*7ef70*/  LDCU UR12, c[0x0][0x398] ;  /* 0x00007300ff0c77ac */ /* 0x000e660008000800 */
[----:B------:R-:W-:-:S02]  /*7ef80*/  @P0 LOP3.LUT R26, R26, 0x100, RZ, 0xfc, !PT ;  /* 0x000001001a1a0812 */ /* 0x000fc400078efcff */
[----:B------:R-:W-:Y:S01]  /*7ef90*/  ISETP.GE.AND P0, PT, R32, UR23, PT ;  /* 0x0000001720007c0c */ /* 0x000fe2000bf06270 */
[----:B------:R-:W-:Y:S01]  /*7efa0*/  VIADD R32, R146, 0x5d ;  /* 0x0000005d92207836 */ /* 0x000fe20000000000 */
[----:B------:R-:W-:Y:S01]  /*7efb0*/  LOP3.LUT R26, R26, 0xffffff7f, RZ, 0xc0, !PT ;  /* 0xffffff7f1a1a7812 */ /* 0x000fe200078ec0ff */
[----:B------:R-:W1:Y:S01]  /*7efc0*/  LDCU.64 UR22, c[0x0][0x398] ;  /* 0x00007300ff1677ac */ /* 0x000e620008000a00 */
[----:B--2---:R-:W-:Y:S02]  /*7efd0*/  ISETP.LT.AND P3, PT, R145, UR8, !P0 ;  /* 0x0000000891007c0c */ /* 0x004fe4000c761270 */
[----:B------:R-:W-:Y:S01]  /*7efe0*/  ISETP.LT.AND P2, PT, R123, UR57, !P0 ;  /* 0x000000397b007c0c */ /* 0x000fe2000c741270 */
[----:B------:R-:W-:Y:S01]  /*7eff0*/  UMOV UR57, UR17 ;  /* 0x0000001100397c82 */ /* 0x000fe20008000000 */
[----:B------:R-:W-:Y:S01]  /*7f000*/  ISETP.LT.AND P1, PT, R122, UR7, !P0 ;  /* 0x000000077a007c0c */ /* 0x000fe2000c721270 */
[----:B------:R-:W-:Y:S01]  /*7f010*/  UMOV UR7, UR16 ;  /* 0x0000001000077c82 */ /* 0x000fe20008000000 */
[----:B------:R-:W-:Y:S01]  /*7f020*/  ISETP.LT.AND P0, PT, R121, UR10, !P0 ;  /* 0x0000000a79007c0c */ /* 0x000fe2000c701270 */
        /* <DEDUP_REMOVED lines=14> */
[----:B------:R-:W2:Y:S01]  /*7f110*/  LDCU UR18, c[0x0][0x398] ;  /* 0x00007300ff1277ac */ /* 0x000ea20008000800 */
[----:B----4-:R-:W-:-:S02]  /*7f120*/  ISETP.LT.AND P1, PT, R122, UR55, !P0 ;  /* 0x000000377a007c0c */ /* 0x010fc4000c721270 */
        /* <DEDUP_REMOVED lines=10> */
[----:B------:R-:W-:Y:S01]  /*7f1d0*/  @P0 LOP3.LUT R26, R26, 0x1, RZ, 0xfc, !PT ;  /* 0x000000011a1a0812 */ /* 0x000fe200078efcff */
[----:B-1----:R-:W-:Y:S01]  /*7f1e0*/  UMOV UR56, UR21 ;  /* 0x0000001500387c82 */ /* 0x002fe20008000000 */
[----:B------:R-:W-:Y:S01]  /*7f1f0*/  ISETP.GE.AND P0, PT, R32, UR11, PT ;  /* 0x0000000b20007c0c */ /* 0x000fe2000bf06270 */
[----:B------:R-:W1:Y:S01]  /*7f200*/  LDCU.64 UR10, c[0x0][0x398] ;  /* 0x00007300ff0a77ac */ /* 0x000e620008000a00 */
[----:B------:R-:W-:Y:S02]  /*7f210*/  IADD3 R32, PT, PT, R146, 0x5b, RZ ;  /* 0x0000005b92207810 */ /* 0x000fe40007ffe0ff */
[----:B--2---:R-:W-:Y:S01]  /*7f220*/  ISETP.LT.AND P3, PT, R145, UR16, !P0 ;  /* 0x0000001091007c0c */ /* 0x004fe2000c761270 */
[----:B------:R-:W2:Y:S01]  /*7f230*/  LDCU UR16, c[0x0][0x398] ;  /* 0x00007300ff1077ac */ /* 0x000ea20008000800 */
[----:B------:R-:W-:Y:S02]  /*7f240*/  ISETP.LT.AND P2, PT, R123, UR6, !P0 ;  /* 0x000000067b007c0c */ /* 0x000fe4000c741270 */
[----:B------:R-:W-:-:S02]  /*7f250*/  ISETP.LT.AND P1, PT, R122, UR5, !P0 ;  /* 0x000000057a007c0c */ /* 0x000fc4000c721270 */
[----:B------:R-:W-:Y:S01]  /*7f260*/  ISETP.LT.AND P0, PT, R121, UR7, !P0 ;  /* 0x0000000779007c0c */ /* 0x000fe2000c701270 */
[----:B------:R-:W4:Y:S06]  /*7f270*/  LDCU.64 UR6, c[0x0][0x398] ;  /* 0x00007300ff0677ac */ /* 0x000f2c0008000a00 */
[----:B------:R-:W-:-:S04]  /*7f280*/  @P3 LOP3.LUT R25, R25, 0x80000000, RZ, 0xfc, !PT ;  /* 0x8000000019193812 */ /* 0x000fc800078efcff */
[----:B------:R-:W-:-:S04]  /*7f290*/  LOP3.LUT R25, R25, 0xbfffffff, RZ, 0xc0, !PT ;  /* 0xbfffffff19197812 */ /* 0x000fc800078ec0ff */
[----:B------:R-:W-:-:S04]  /*7f2a0*/  @P2 LOP3.LUT R25, R25, 0x40000000, RZ, 0xfc, !PT ;  /* 0x4000000019192812 */ /* 0x000fc800078efcff */
[----:B------:R-:W-:Y:S01]  /*7f2b0*/  LOP3.LUT R25, R25, 0xdfffffff, RZ, 0xc0, !PT ;  /* 0xdfffffff19197812 */ /* 0x000fe200078ec0ff */
[----:B----4-:R-:W-:Y:S01]  /*7f2c0*/  UMOV UR5, UR6 ;  /* 0x0000000600057c82 */ /* 0x010fe20008000000 */
[----:B------:R-:W-:Y:S01]  /*7f2d0*/  UMOV UR55, UR7 ;  /* 0x0000000700377c82 */ /* 0x000fe20008000000 */
[----:B------:R-:W4:Y:S01]  /*7f2e0*/  LDCU.64 UR6, c[0x0][0x398] ;  /* 0x00007300ff0677ac */ /* 0x000f220008000a00 */
[----:B------:R-:W-:-:S04]  /*7f2f0*/  @P1 LOP3.LUT R25, R25, 0x20000000, RZ, 0xfc, !PT ;  /* 0x2000000019191812 */ /* 0x000fc800078efcff */
[----:B------:R-:W-:-:S04]  /*7f300*/  LOP3.LUT R25, R25, 0xefffffff, RZ, 0xc0, !PT ;  /* 0xefffffff19197812 */ /* 0x000fc800078ec0ff */
[----:B------:R-:W-:Y:S02]  /*7f310*/  @P0 LOP3.LUT R25, R25, 0x10000000, RZ, 0xfc, !PT ;  /* 0x1000000019190812 */ /* 0x000fe400078efcff */
[----:B------:R-:W-:Y:S01]  /*7f320*/  ISETP.GE.AND P0, PT, R32, UR9, PT ;  /* 0x0000000920007c0c */ /* 0x000fe2000bf06270 */
[----:B------:R-:W2:Y:S01]  /*7f330*/  LDCU.64 UR8, c[0x0][0x398] ;  /* 0x00007300ff0877ac */ /* 0x000ea20008000a00 */
[----:B------:R-:W-:Y:S01]  /*7f340*/  LOP3.LUT R25, R25, 0xf7ffffff, RZ, 0xc0, !PT ;  /* 0xf7ffffff19197812 */ /* 0x000fe200078ec0ff */
[----:B------:R-:W-:Y:S01]  /*7f350*/  VIADD R32, R146, 0x5a ;  /* 0x0000005a92207836 */ /* 0x000fe20000000000 */
[----:B-1----:R-:W-:Y:S02]  /*7f360*/  ISETP.LT.AND P3, PT, R145, UR10, !P0 ;  /* 0x0000000a91007c0c */ /* 0x002fe4000c761270 */
[----:B------:R-:W-:Y:S01]  /*7f370*/  ISETP.LT.AND P2, PT, R123, UR54, !P0 ;  /* 0x000000367b007c0c */ /* 0x000fe2000c741270 */
[----:B----4-:R-:W-:Y:S01]  /*7f380*/  UMOV UR54, UR7 ;  /* 0x0000000700367c82 */ /* 0x010fe20008000000 */
[----:B------:R-:W-:Y:S01]  /*7f390*/  ISETP.LT.AND P1, PT, R122, UR4, !P0 ;  /* 0x000000047a007c0c */ /* 0x000fe2000c721270 */
[----:B------:R-:W-:Y:S01]  /*7f3a0*/  UMOV UR4, UR6 ;  /* 0x0000000600047c82 */ /* 0x000fe20008000000 */
[----:B------:R-:W-:Y:S01]  /*7f3b0*/  ISETP.LT.AND P0, PT, R121, UR5, !P0 ;  /* 0x0000000579007c0c */ /* 0x000fe2000c701270 */
        /* <DEDUP_REMOVED lines=11> */
[----:B------:R-:W4:Y:S01]  /*7f470*/  LDCU UR19, c[0x0][0x398] ;  /* 0x00007300ff1377ac */ /* 0x000f220008000800 */
[----:B--2---:R-:W-:Y:S02]  /*7f480*/  ISETP.LT.AND P3, PT, R145, UR8, !P0 ;  /* 0x0000000891007c0c */ /* 0x004fe4000c761270 */
[----:B------:R-:W-:Y:S01]  /*7f490*/  ISETP.LT.AND P2, PT, R123, UR52, !P0 ;  /* 0x000000347b007c0c */ /* 0x000fe2000c741270 */
[----:B------:R-:W-:Y:S01]  /*7f4a0*/  UMOV UR52, UR42 ;  /* 0x0000002a00347c82 */ /* 0x000fe20008000000 */
[----:B------:R-:W-:Y:S01]  /*7f4b0*/  ISETP.LT.AND P1, PT, R122, UR51, !P0 ;  /* 0x000000337a007c0c */ /* 0x000fe2000c721270 */
[----:B------:R-:W2:Y:S01]  /*7f4c0*/  LDCU UR51, c[0x0][0x398] ;  /* 0x00007300ff3377ac */ /* 0x000ea20008000800 */
        /* <DEDUP_REMOVED lines=13> */
[----:B-1----:R-:W-:Y:S01]  /*7f5a0*/  UMOV UR17, UR21 ;  /* 0x0000001500117c82 */ /* 0x002fe20008000000 */
[----:B------:R-:W-:Y:S01]  /*7f5b0*/  ISETP.LT.AND P3, PT, R145, UR6, !P0 ;  /* 0x0000000691007c0c */ /* 0x000fe2000c761270 */
[----:B------:R-:W-:Y:S01]  /*7f5c0*/  UMOV UR6, UR20 ;  /* 0x0000001400067c82 */ /* 0x000fe20008000000 */
[----:B------:R-:W-:Y:S01]  /*7f5d0*/  ISETP.LT.AND P2, PT, R123, UR48, !P0 ;  /* 0x000000307b007c0c */ /* 0x000fe2000c741270 */
[----:B------:R-:W1:Y:S01]  /*7f5e0*/  LDCU UR48, c[0x0][0x398] ;  /* 0x00007300ff3077ac */ /* 0x000e620008000800 */
[----:B------:R-:W-:-:S02]  /*7f5f0*/  ISETP.LT.AND P1, PT, R122, UR38, !P0 ;  /* 0x000000267a007c0c */ /* 0x000fc4000c721270 */
[----:B------:R-:W-:Y:S01]  /*7f600*/  ISETP.LT.AND P0, PT, R121, UR4, !P0 ;  /* 0x0000000479007c0c */ /* 0x000fe2000c701270 */
[----:B------:R-:W1:Y:S01]  /*7f610*/  LDCU.64 UR4, c[0x0][0x398] ;  /* 0x00007300ff0477ac */ /* 0x000e620008000a00 */
[----:B------:R-:W1:Y:S05]  /*7f620*/  LDCU.64 UR38, c[0x0][0x398] ;  /* 0x00007300ff2677ac */ /* 0x000e6a0008000a00 */
[----:B------:R-:W-:Y:S01]  /*7f630*/  @P3 LOP3.LUT R25, R25, 0x80000, RZ, 0xfc, !PT ;  /* 0x0008000019193812 */ /* 0x000fe200078efcff */
[----:B------:R-:W1:Y:S03]  /*7f640*/  LDCU UR21, c[0x0][0x398] ;  /* 0x00007300ff1577ac */ /* 0x000e660008000800 */
[----:B------:R-:W-:Y:S01]  /*7f650*/  LOP3.LUT R25, R25, 0xfffbffff, RZ, 0xc0, !PT ;  /* 0xfffbffff19197812 */ /* 0x000fe200078ec0ff */
[----:B------:R-:W1:Y:S03]  /*7f660*/  LDCU UR20, c[0x0][0x398] ;  /* 0x00007300ff1477ac */ /* 0x000e660008000800 */
[----:B------:R-:W-:-:S04]  /*7f670*/  @P2 LOP3.LUT R25, R25, 0x40000, RZ, 0xfc, !PT ;  /* 0x0004000019192812 */ /* 0x000fc800078efcff */
[----:B------:R-:W-:-:S04]  /*7f680*/  LOP3.LUT R25, R25, 0xfffdffff, RZ, 0xc0, !PT ;  /* 0xfffdffff19197812 */ /* 0x000fc800078ec0ff */
        /* <DEDUP_REMOVED lines=8> */
[----:B------:R-:W-:Y:S02]  /*7f710*/  ISETP.LT.AND P2, PT, R123, UR50, !P0 ;  /* 0x000000327b007c0c */ /* 0x000fe4000c741270 */
[----:B------:R-:W-:Y:S01]  /*7f720*/  ISETP.LT.AND P1, PT, R122, UR36, !P0 ;  /* 0x000000247a007c0c */ /* 0x000fe2000c721270 */
[----:B------:R-:W-:Y:S01]  /*7f730*/  UMOV UR36, UR17 ;  /* 0x0000001100247c82 */ /* 0x000fe20008000000 */
[----:B------:R-:W-:Y:S01]  /*7f740*/  ISETP.LT.AND P0, PT, R121, UR6, !P0 ;  /* 0x0000000679007c0c */ /* 0x000fe2000c701270 */
        /* <DEDUP_REMOVED lines=14> */
[----:B------:R-:W-:Y:S01]  /*7f830*/  UMOV UR49, UR54 ;  /* 0x0000003600317c82 */ /* 0x000fe20008000000 */
[----:B------:R-:W-:Y:S01]  /*7f840*/  ISETP.LT.AND P1, PT, R122, UR45, !P0 ;  /* 0x0000002d7a007c0c */ /* 0x000fe2000c721270 */
[----:B------:R-:W-:Y:S01]  /*7f850*/  UMOV UR45, UR52 ;  /* 0x00000034002d7c82 */ /* 0x000fe20008000000 */
[----:B------:R-:W-:Y:S01]  /*7f860*/  ISETP.LT.AND P0, PT, R121, UR22, !P0 ;  /* 0x0000001679007c0c */ /* 0x000fe2000c701270 */
[----:B------:R-:W-:Y:S01]  /*7f870*/  UMOV UR52, UR62 ;  /* 0x0000003e00347c82 */ /* 0x000fe20008000000 */
[----:B------:R-:W2:Y:S01]  /*7f880*/  LDCU UR62, c[0x0][0x398] ;  /* 0x00007300ff3e77ac */ /* 0x000ea20008000800 */
[----:B------:R-:W1:Y:S04]  /*7f890*/  LDCU UR22, c[0x0][0x398] ;  /* 0x00007300ff1677ac */ /* 0x000e680008000800 */
        /* <DEDUP_REMOVED lines=14> */
[----:B------:R-:W1:Y:S01]  /*7f980*/  LDCU.64 UR42, c[0x0][0x398] ;  /* 0x00007300ff2a77ac */ /* 0x000e620008000a00 */
[----:B------:R-:W-:Y:S01]  /*7f990*/  ISETP.LT.AND P0, PT, R121, UR26, !P0 ;  /* 0x0000001a79007c0c */ /* 0x000fe2000c701270 */
[----:B------:R-:W-:Y:S01]  /*7f9a0*/  UMOV UR26, UR72 ;  /* 0x00000048001a7c82 */ /* 0x000fe20008000000 */
[----:B------:R-:W2:Y:S05]  /*7f9b0*/  LDCU UR72, c[0x0][0x398] ;  /* 0x00007300ff4877ac */ /* 0x000eaa0008000800 */
[----:B------:R-:W-:-:S04]  /*7f9c0*/  @P3 LOP3.LUT R25, R25, 0x80, RZ, 0xfc, !PT ;  /* 0x0000008019193812 */ /* 0x000fc800078efcff */
[----:B------:R-:W-:-:S04]  /*7f9d0*/  LOP3.LUT R25, R25, 0xffffffbf, RZ, 0xc0, !PT ;  /* 0xffffffbf19197812 */ /* 0x000fc800078ec0ff */
[----:B------:R-:W-:Y:S02]  /*7f9e0*/  @P2 LOP3.LUT R25, R25, 0x40, RZ, 0xfc, !PT ;  /* 0x0000004019192812 */ /* 0x000fe400078efcff */
[----:B-1----:R-:W-:Y:S02]  /*7f9f0*/  MOV.SPILL R40, UR43 ;  /* 0x0000002b00287c02 */ /* 0x002fe40009000f00 */
        /* <DEDUP_REMOVED lines=9> */
[----:B---3--:R-:W-:Y:S01]  /*7fa90*/  ISETP.LT.AND P2, PT, R123, UR34, !P0 ;  /* 0x000000227b007c0c */ /* 0x008fe2000c741270 */
[----:B------:R-:W2:Y:S01]  /*7faa0*/  LDCU.64 UR34, c[0x0][0x398] ;  /* 0x00007300ff2277ac */ /* 0x000ea20008000a00 */
[----:B------:R-:W-:-:S02]  /*7fab0*/  ISETP.LT.AND P1, PT, R122, UR40, !P0 ;  /* 0x000000287a007c0c */ /* 0x000fc4000c721270 */
[----:B------:R-:W-:Y:S01]  /*7fac0*/  ISETP.LT.AND P0, PT, R121, UR30, !P0 ;  /* 0x0000001e79007c0c */ /* 0x000fe2000c701270 */
[----:B------:R-:W-:Y:S01]  /*7fad0*/  UMOV UR40, UR55 ;  /* 0x0000003700287c82 */ /* 0x000fe20008000000 */
[----:B------:R-:W3:Y:S01]  /*7fae0*/  LDCU.64 UR54, c[0x0][0x398] ;  /* 0x00007300ff3677ac */ /* 0x000ee20008000a00 */
[----:B------:R-:W1:Y:S04]  /*7faf0*/  LDCU UR30, c[0x0][0x398] ;  /* 0x00007300ff1e77ac */ /* 0x000e680008000800 */
[----:B------:R-:W-:-:S04]  /*7fb00*/  @P3 LOP3.LUT R25, R25, 0x8, RZ, 0xfc, !PT ;  /* 0x0000000819193812 */ /* 0x000fc800078efcff */
[----:B------:R-:W-:-:S04]  /*7fb10*/  LOP3.LUT R25, R25, 0xfffffffb, RZ, 0xc0, !PT ;  /* 0xfffffffb19197812 */ /* 0x000fc800078ec0ff */
[----:B------:R-:W-:Y:S02]  /*7fb20*/  @P2 LOP3.LUT R25, R25, 0x4, RZ, 0xfc, !PT ;  /* 0x0000000419192812 */ /* 0x000fe400078efcff */
[----:B--2---:R-:W-:Y:S01]  /*7fb30*/  MOV.SPILL R38, UR35 ;  /* 0x0000002300267c02 */ /* 0x004fe20009000f00 */
[----:B------:R-:W2:Y:S01]  /*7fb40*/  LDCU UR35, c[0x0][0x398] ;  /* 0x00007300ff2377ac */ /* 0x000ea20008000800 */
[----:B------:R-:W-:-:S04]  /*7fb50*/  LOP3.LUT R25, R25, 0xfffffffd, RZ, 0xc0, !PT ;  /* 0xfffffffd19197812 */ /* 0x000fc800078ec0ff */
[----:B------:R-:W-:-:S04]  /*7fb60*/  @P1 LOP3.LUT R25, R25, 0x2, RZ, 0xfc, !PT ;  /* 0x0000000219191812 */ /* 0x000fc800078efcff */
[----:B------:R-:W-:-:S04]  /*7fb70*/  LOP3.LUT R25, R25, 0xfffffffe, RZ, 0xc0, !PT ;  /* 0xfffffffe19197812 */ /* 0x000fc800078ec0ff */
[----:B------:R-:W-:Y:S02]  /*7fb80*/  @P0 LOP3.LUT R25, R25, 0x1, RZ, 0xfc, !PT ;  /* 0x0000000119190812 */ /* 0x000fe400078efcff */
[----:B------:R-:W-:Y:S01]  /*7fb90*/  ISETP.GE.AND P0, PT, R32, UR11, PT ;  /* 0x0000000b20007c0c */ /* 0x000fe2000bf06270 */
[----:B------:R-:W2:Y:S01]  /*7fba0*/  LDCU.64 UR10, c[0x0][0x398] ;  /* 0x00007300ff0a77ac */ /* 0x000ea20008000a00 */
[----:B------:R-:W-:Y:S02]  /*7fbb0*/  VIADD R32, R146, 0x53 ;  /* 0x0000005392207836 */ /* 0x000fe40000000000 */
[----:B-1----:R-:W-:Y:S02]  /*7fbc0*/  ISETP.LT.AND P3, PT, R145, UR4, !P0 ;  /* 0x0000000491007c0c */ /* 0x002fe4000c761270 */
[----:B------:R-:W-:Y:S01]  /*7fbd0*/  ISETP.LT.AND P2, PT, R123, UR75, !P0 ;  /* 0x0000004b7b007c0c */ /* 0x000fe2000c741270 */
[----:B------:R-:W-:Y:S01]  /*7fbe0*/  UMOV UR75, UR67 ;  /* 0x00000043004b7c82 */ /* 0x000fe20008000000 */
[----:B------:R-:W-:Y:S01]  /*7fbf0*/  ISETP.LT.AND P1, PT, R122, UR73, !P0 ;  /* 0x000000497a007c0c */ /* 0x000fe2000c721270 */
[----:B------:R-:W-:Y:S01]  /*7fc00*/  UMOV UR73, UR46 ;  /* 0x0000002e00497c82 */ /* 0x000fe20008000000 */
[----:B------:R-:W-:Y:S01]  /*7fc10*/  ISETP.LT.AND P0, PT, R121, UR34, !P0 ;  /* 0x0000002279007c0c */ /* 0x000fe2000c701270 */
[----:B------:R-:W1:Y:S01]  /*7fc20*/  LDCU UR46, c[0x0][0x398] ;  /* 0x00007300ff2e77ac */ /* 0x000e620008000800 */
[----:B------:R-:W-:Y:S01]  /*7fc30*/  UMOV UR67, UR47 ;  /* 0x0000002f00437c82 */ /* 0x000fe20008000000 */
[----:B------:R-:W1:Y:S04]  /*7fc40*/  LDCU UR34, c[0x0][0x398] ;  /* 0x00007300ff2277ac */ /* 0x000e680008000800 */
[----:B------:R-:W-:Y:S01]  /*7fc50*/  @P3 LOP3.LUT R24, R24, 0x80000000, RZ, 0xfc, !PT ;  /* 0x8000000018183812 */ /* 0x000fe200078efcff */
[----:B------:R-:W-:-:S03]  /*7fc60*/  UMOV UR44, UR75 ;  /* 0x0000004b002c7c82 */ /* 0x000fc60008000000 */
[----:B------:R-:W-:Y:S01]  /*7fc70*/  LOP3.LUT R24, R24, 0xbfffffff, RZ, 0xc0, !PT ;  /* 0xbfffffff18187812 */ /* 0x000fe200078ec0ff */
[----:B------:R-:W-:Y:S01]  /*7fc80*/  UMOV UR75, UR77 ;  /* 0x0000004d004b7c82 */ /* 0x000fe20008000000 */
[----:B------:R-:W1:Y:S02]  /*7fc90*/  LDCU UR77, c[0x0][0x398] ;  /* 0x00007300ff4d77ac */ /* 0x000e640008000800 */
        /* <DEDUP_REMOVED lines=10> */
[----:B------:R-:W-:Y:S02]  /*7fd40*/  ISETP.LT.AND P2, PT, R123, UR59, !P0 ;  /* 0x0000003b7b007c0c */ /* 0x000fe4000c741270 */
[----:B------:R-:W-:Y:S01]  /*7fd50*/  ISETP.LT.AND P1, PT, R122, UR58, !P0 ;  /* 0x0000003a7a007c0c */ /* 0x000fe2000c721270 */
[----:B------:R-:W2:Y:S01]  /*7fd60*/  LDCU.64 UR58, c[0x0][0x398] ;  /* 0x00007300ff3a77ac */ /* 0x000ea20008000a00 */
[----:B------:R-:W-:Y:S01]  /*7fd70*/  ISETP.LT.AND P0, PT, R121, UR38, !P0 ;  /* 0x0000002679007c0c */ /* 0x000fe2000c701270 */
[----:B------:R-:W-:Y:S01]  /*7fd80*/  UMOV UR38, UR40 ;  /* 0x0000002800267c82 */ /* 0x000fe20008000000 */
[----:B------:R-:W-:Y:S01]  /*7fd90*/  UMOV UR40, UR36 ;  /* 0x0000002400287c82 */ /* 0x000fe20008000000 */
[----:B------:R-:W-:Y:S01]  /*7fda0*/  UMOV UR36, UR71 ;  /* 0x0000004700247c82 */ /* 0x000fe20008000000 */
[----:B------:R-:W1:Y:S03]  /*7fdb0*/  LDCU UR71, c[0x0][0x398] ;  /* 0x00007300ff4777ac */ /* 0x000e660008000800 */
        /* <DEDUP_REMOVED lines=13> */
[----:B------:R-:W1:Y:S01]  /*7fe90*/  LDCU.64 UR46, c[0x0][0x398] ;  /* 0x00007300ff2e77ac */ /* 0x000e620008000a00 */
[----:B------:R-:W-:-:S02]  /*7fea0*/  ISETP.LT.AND P1, PT, R122, UR53, !P0 ;  /* 0x000000357a007c0c */ /* 0x000fc4000c721270 */
[----:B------:R-:W-:Y:S01]  /*7feb0*/  ISETP.LT.AND P0, PT, R121, UR42, !P0 ;  /* 0x0000002a79007c0c */ /* 0x000fe2000c701270 */
        /* <DEDUP_REMOVED lines=10> */
[----:B------:R-:W3:Y:S01]  /*7ff60*/  LDCU.64 UR4, c[0x0][0x398] ;  /* 0x00007300ff0477ac */ /* 0x000ee20008000a00 */
[----:B------:R-:W-:Y:S01]  /*7ff70*/  LOP3.LUT R24, R24, 0xfff7ffff, RZ, 0xc0, !PT ;  /* 0xfff7ffff18187812 */ /* 0x000fe200078ec0ff */
[----:B------:R-:W-:Y:S01]  /*7ff80*/  VIADD R32, R146, 0x50 ;  /* 0x0000005092207836 */ /* 0x000fe20000000000 */
[----:B--2---:R-:W-:Y:S02]  /*7ff90*/  ISETP.LT.AND P3, PT, R145, UR6, !P0 ;  /* 0x0000000691007c0c */ /* 0x004fe4000c761270 */
[----:B------:R-:W-:Y:S01]  /*7ffa0*/  ISETP.LT.AND P2, PT, R123, UR48, !P0 ;  /* 0x000000307b007c0c */ /* 0x000fe2000c741270 */
[----:B------:R-:W-:Y:S01]  /*7ffb0*/  UMOV UR48, UR63 ;  /* 0x0000003f00307c82 */ /* 0x000fe20008000000 */
[----:B------:R-:W-:Y:S01]  /*7ffc0*/  ISETP.LT.AND P1, PT, R122, UR51, !P0 ;  /* 0x000000337a007c0c */ /* 0x000fe2000c721270 */
[----:B------:R-:W2:Y:S01]  /*7ffd0*/  LDCU.64 UR50, c[0x0][0x398] ;  /* 0x00007300ff3277ac */ /* 0x000ea20008000a00 */
        /* <DEDUP_REMOVED lines=13> */
[----:B---3--:R-:W-:Y:S02]  /*800b0*/  ISETP.LT.AND P3, PT, R145, UR4, !P0 ;  /* 0x0000000491007c0c */ /* 0x008fe4000c761270 */
[----:B------:R-:W-:Y:S02]  /*800c0*/  ISETP.LT.AND P2, PT, R123, UR70, !P0 ;  /* 0x000000467b007c0c */ /* 0x000fe4000c741270 */
[----:B------:R-:W-:Y:S01]  /*800d0*/  ISETP.LT.AND P1, PT, R122, UR69, !P0 ;  /* 0x000000457a007c0c */ /* 0x000fe2000c721270 */
[----:B------:R-:W-:Y:S01]  /*800e0*/  UMOV UR69, UR38 ;  /* 0x0000002600457c82 */ /* 0x000fe20008000000 */
        /* <DEDUP_REMOVED lines=13> */
[----:B-1----:R-:W-:Y:S02]  /*801c0*/  ISETP.LT.AND P3, PT, R145, UR10, !P0 ;  /* 0x0000000a91007c0c */ /* 0x002fe4000c761270 */
[----:B------:R-:W-:Y:S01]  /*801d0*/  ISETP.LT.AND P2, PT, R123, UR76, !P0 ;  /* 0x0000004c7b007c0c */ /* 0x000fe2000c741270 */
[----:B------:R-:W1:Y:S01]  /*801e0*/  LDCU UR76, c[0x0][0x398] ;  /* 0x00007300ff4c77ac */ /* 0x000e620008000800 */
[----:B------:R-:W-:-:S02]  /*801f0*/  ISETP.LT.AND P1, PT, R122, UR66, !P0 ;  /* 0x000000427a007c0c */ /* 0x000fc4000c721270 */
        /* <DEDUP_REMOVED lines=11> */
[----:B------:R-:W-:Y:S02]  /*802b0*/  LOP3.LUT R24, R24, 0xffffff7f, RZ, 0xc0, !PT ;  /* 0xffffff7f18187812 */ /* 0x000fe400078ec0ff */
[----:B---3--:R-:W-:Y:S02]  /*802c0*/  ISETP.LT.AND P3, PT, R145, UR8, !P0 ;  /* 0x0000000891007c0c */ /* 0x008fe4000c761270 */
[----:B------:R-:W-:Y:S02]  /*802d0*/  ISETP.LT.AND P2, PT, R123, UR62, !P0 ;  /* 0x0000003e7b007c0c */ /* 0x000fe4000c741270 */
[----:B------:R-:W-:Y:S01]  /*802e0*/  ISETP.LT.AND P1, PT, R122, UR63, !P0 ;  /* 0x0000003f7a007c0c */ /* 0x000fe2000c721270 */
[----:B------:R-:W3:Y:S01]  /*802f0*/  LDCU.64 UR62, c[0x0][0x398] ;  /* 0x00007300ff3e77ac */ /* 0x000ee20008000a00 */
[----:B------:R-:W-:-:S02]  /*80300*/  ISETP.LT.AND P0, PT, R121, UR58, !P0 ;  /* 0x0000003a79007c0c */ /* 0x000fc4000c701270 */
[----:B------:R-:W-:Y:S01]  /*80310*/  IADD3 R32, PT, PT, R146, 0x4d, RZ ;  /* 0x0000004d92207810 */ /* 0x000fe20007ffe0ff */
        /* <DEDUP_REMOVED lines=14> */
[----:B------:R-:W-:Y:S01]  /*80400*/  UMOV UR34, UR26 ;  /* 0x0000001a00227c82 */ /* 0x000fe20008000000 */
[----:B------:R-:W-:Y:S01]  /*80410*/  ISETP.LT.AND P1, PT, R122, UR30, !P0 ;  /* 0x0000001e7a007c0c */ /* 0x000fe2000c721270 */
[----:B------:R-:W-:Y:S01]  /*80420*/  UMOV UR26, UR45 ;  /* 0x0000002d001a7c82 */ /* 0x000fe20008000000 */
[----:B---3--:R-:W-:Y:S01]  /*80430*/  ISETP.LT.AND P0, PT, R121, UR62, !P0 ;  /* 0x0000003e79007c0c */ /* 0x008fe2000c701270 */
[----:B------:R-:W-:Y:S01]  /*80440*/  UMOV UR45, UR67 ;  /* 0x00000043002d7c82 */ /* 0x000fe20008000000 */
[----:B------:R-:W1:Y:S01]  /*80450*/  LDCU.64 UR66, c[0x0][0x398] ;  /* 0x00007300ff4277ac */ /* 0x000e620008000a00 */
[----:B------:R-:W-:-:S04]  /*80460*/  UMOV UR30, UR44 ;  /* 0x0000002c001e7c82 */ /* 0x000fc80008000000 */
[----:B------:R-:W-:Y:S01]  /*80470*/  @P3 LOP3.LUT R24, R24, 0x8, RZ, 0xfc, !PT ;  /* 0x0000000818183812 */ /* 0x000fe200078efcff */
[----:B------:R-:W-:Y:S01]  /*80480*/  UMOV UR44, UR73 ;  /* 0x00000049002c7c82 */ /* 0x000fe20008000000 */
[----:B------:R-:W-:Y:S01]  /*80490*/  UMOV UR46, UR30 ;  /* 0x0000001e002e7c82 */ /* 0x000fe20008000000 */
[----:B------:R-:W-:Y:S01]  /*804a0*/  UMOV UR30, UR44 ;  /* 0x0000002c001e7c82 */ /* 0x000fe20008000000 */
[----:B------:R-:W-:Y:S01]  /*804b0*/  LOP3.LUT R24, R24, 0xfffffffb, RZ, 0xc0, !PT ;  /* 0xfffffffb18187812 */ /* 0x000fe200078ec0ff */
[----:B------:R-:W-:Y:S01]  /*804c0*/  UMOV UR38, UR45 ;  /* 0x0000002d00267c82 */ /* 0x000fe20008000000 */
[----:B------:R-:W3:Y:S02]  /*804d0*/  LDCU.64 UR44, c[0x0][0x398] ;  /* 0x00007300ff2c77ac */ /* 0x000ee40008000a00 */
[----:B------:R-:W-:Y:S01]  /*804e0*/  @P2 LOP3.LUT R24, R24, 0x4, RZ, 0xfc, !PT ;  /* 0x0000000418182812 */ /* 0x000fe200078efcff */
[----:B------:R-:W1:Y:S03]  /*804f0*/  LDCU UR73, c[0x0][0x398] ;  /* 0x00007300ff4977ac */ /* 0x000e660008000800 */
[----:B------:R-:W-:Y:S01]  /*80500*/  LOP3.LUT R24, R24, 0xfffffffd, RZ, 0xc0, !PT ;  /* 0xfffffffd18187812 */ /* 0x000fe200078ec0ff */
[----:B------:R-:W1:Y:S03]  /*80510*/  LDCU UR62, c[0x0][0x398] ;  /* 0x00007300ff3e77ac */ /* 0x000e660008000800 */
[----:B------:R-:W-:-:S04]  /*80520*/  @P1 LOP3.LUT R24, R24, 0x2, RZ, 0xfc, !PT ;  /* 0x0000000218181812 */ /* 0x000fc800078efcff */
[----:B------:R-:W-:-:S04]  /*80530*/  LOP3.LUT R24, R24, 0xfffffffe, RZ, 0xc0, !PT ;  /* 0xfffffffe18187812 */ /* 0x000fc800078ec0ff */
[----:B------:R-:W-:Y:S02]  /*80540*/  @P0 LOP3.LUT R24, R24, 0x1, RZ, 0xfc, !PT ;  /* 0x0000000118180812 */ /* 0x000fe400078efcff */
[----:B------:R-:W-:Y:S01]  /*80550*/  ISETP.GE.AND P0, PT, R32, UR11, PT ;  /* 0x0000000b20007c0c */ /* 0x000fe2000bf06270 */
[----:B------:R-:W3:Y:S01]  /*80560*/  LDCU.64 UR10, c[0x0][0x398] ;  /* 0x00007300ff0a77ac */ /* 0x000ee20008000a00 */
[----:B------:R-:W-:Y:S02]  /*80570*/  VIADD R32, R146, 0x4b ;  /* 0x0000004b92207836 */ /* 0x000fe40000000000 */
[----:B--2---:R-:W-:Y:S02]  /*80580*/  ISETP.LT.AND P3, PT, R145, UR4, !P0 ;  /* 0x0000000491007c0c */ /* 0x004fe4000c761270 */
        /* <DEDUP_REMOVED lines=13> */
[----:B------:R-:W4:Y:S01]  /*80660*/  LDCU.64 UR8, c[0x0][0x398] ;  /* 0x00007300ff0877ac */ /* 0x000f220008000a00 */
[----:B------:R-:W-:Y:S01]  /*80670*/  LOP3.LUT R23, R23, 0xf7ffffff, RZ, 0xc0, !PT ;  /* 0xf7ffffff17177812 */ /* 0x000fe200078ec0ff */
[----:B------:R-:W-:Y:S01]  /*80680*/  VIADD R32, R146, 0x4a ;  /* 0x0000004a92207836 */ /* 0x000fe20000000000 */
[----:B---3--:R-:W-:Y:S02]  /*80690*/  ISETP.LT.AND P3, PT, R145, UR10, !P0 ;  /* 0x0000000a91007c0c */ /* 0x008fe4000c761270 */
[----:B------:R-:W-:Y:S01]  /*806a0*/  ISETP.LT.AND P2, PT, R123, UR42, !P0 ;  /* 0x0000002a7b007c0c */ /* 0x000fe2000c741270 */
[----:B------:R-:W-:Y:S01]  /*806b0*/  UMOV UR42, UR61 ;  /* 0x0000003d002a7c82 */ /* 0x000fe20008000000 */
[----:B--2---:R-:W-:Y:S01]  /*806c0*/  ISETP.LT.AND P1, PT, R122, UR53, !P0 ;  /* 0x000000357a007c0c */ /* 0x004fe2000c721270 */
[----:B------:R-:W-:Y:S01]  /*806d0*/  UMOV UR53, UR60 ;  /* 0x0000003c00357c82 */ /* 0x000fe20008000000 */
[----:B-1----:R-:W-:Y:S01]  /*806e0*/  ISETP.LT.AND P0, PT, R121, UR70, !P0 ;  /* 0x0000004679007c0c */ /* 0x002fe2000c701270 */
[----:B------:R-:W1:Y:S01]  /*806f0*/  LDCU UR60, c[0x0][0x398] ;  /* 0x00007300ff3c77ac */ /* 0x000e620008000800 */
[----:B------:R-:W2:Y:S05]  /*80700*/  LDCU UR61, c[0x0][0x398] ;  /* 0x00007300ff3d77ac */ /* 0x000eaa0008000800 */
[----:B------:R-:W-:Y:S01]  /*80710*/  @P3 LOP3.LUT R23, R23, 0x8000000, RZ, 0xfc, !PT ;  /* 0x0800000017173812 */ /* 0x000fe200078efcff */
[----:B------:R-:W-:Y:S01]  /*80720*/  UMOV UR66, UR42 ;  /* 0x0000002a00427c82 */ /* 0x000fe20008000000 */
[----:B------:R-:W-:-:S02]  /*80730*/  UMOV UR42, UR52 ;  /* 0x00000034002a7c82 */ /* 0x000fc40008000000 */
[----:B------:R-:W-:Y:S01]  /*80740*/  LOP3.LUT R23, R23, 0xfbffffff, RZ, 0xc0, !PT ;  /* 0xfbffffff17177812 */ /* 0x000fe200078ec0ff */
[----:B------:R-:W-:Y:S01]  /*80750*/  UMOV UR70, UR46 ;  /* 0x0000002e00467c82 */ /* 0x000fe20008000000 */
[----:B------:R-:W3:Y:S02]  /*80760*/  LDCU UR46, c[0x0][0x398] ;  /* 0x00007300ff2e77ac */ /* 0x000ee40008000800 */
        /* <DEDUP_REMOVED lines=9> */
[----:B----4-:R-:W-:Y:S01]  /*80800*/  ISETP.LT.AND P3, PT, R145, UR8, !P0 ;  /* 0x0000000891007c0c */ /* 0x010fe2000c761270 */
[----:B------:R-:W-:Y:S01]  /*80810*/  UMOV UR8, UR69 ;  /* 0x0000004500087c82 */ /* 0x000fe20008000000 */
[----:B-1----:R-:W-:Y:S02]  /*80820*/  ISETP.LT.AND P2, PT, R123, UR60, !P0 ;  /* 0x0000003c7b007c0c */ /* 0x002fe4000c741270 */
[----:B--2---:R-:W-:Y:S01]  /*80830*/  ISETP.LT.AND P1, PT, R122, UR61, !P0 ;  /* 0x0000003d7a007c0c */ /* 0x004fe2000c721270 */
[----:B------:R-:W1:Y:S01]  /*80840*/  LDCU.64 UR60, c[0x0][0x398] ;  /* 0x00007300ff3c77ac */ /* 0x000e620008000a00 */
[----:B------:R-:W-:Y:S01]  /*80850*/  ISETP.LT.AND P0, PT, R121, UR44, !P0 ;  /* 0x0000002c79007c0c */ /* 0x000fe2000c701270 */
        /* <DEDUP_REMOVED lines=14> */
[----:B------:R-:W3:Y:S10]  /*80940*/  LDCU UR58, c[0x0][0x398] ;  /* 0x00007300ff3a77ac */ /* 0x000ef40008000800 */
[----:B------:R-:W-:-:S04]  /*80950*/  @P2 LOP3.LUT R23, R23, 0x80000, RZ, 0xfc, !PT ;  /* 0x0008000017172812 */ /* 0x000fc800078efcff */
[----:B------:R-:W-:-:S04]  /*80960*/  LOP3.LUT R23, R23, 0xfffbffff, RZ, 0xc0, !PT ;  /* 0xfffbffff17177812 */ /* 0x000fc800078ec0ff */
[----:B------:R-:W-:Y:S02]  /*80970*/  @P1 LOP3.LUT R23, R23, 0x40000, RZ, 0xfc, !PT ;  /* 0x0004000017171812 */ /* 0x000fe400078efcff */
[----:B------:R-:W-:Y:S01]  /*80980*/  ISETP.LT.AND P1, PT, R122, UR68, !P0 ;  /* 0x000000447a007c0c */ /* 0x000fe2000c721270 */
[----:B------:R-:W2:Y:S01]  /*80990*/  LDCU.64 UR68, c[0x0][0x398] ;  /* 0x00007300ff4477ac */ /* 0x000ea20008000a00 */
[----:B-1----:R-:W-:Y:S02]  /*809a0*/  ISETP.LT.AND P0, PT, R121, UR60, !P0 ;  /* 0x0000003c79007c0c */ /* 0x002fe4000c701270 */
[----:B------:R-:W-:Y:S01]  /*809b0*/  LOP3.LUT R23, R23, 0xfffdffff, RZ, 0xc0, !PT ;  /* 0xfffdffff17177812 */ /* 0x000fe200078ec0ff */
[----:B------:R-:W-:Y:S01]  /*809c0*/  UMOV UR60, UR53 ;  /* 0x00000035003c7c82 */ /* 0x000fe20008000000 */
[----:B------:R-:W1:Y:S07]  /*809d0*/  LDCU.64 UR52, c[0x0][0x398] ;  /* 0x00007300ff3477ac */ /* 0x000e6e0008000a00 */
[----:B------:R-:W-:-:S04]  /*809e0*/  @P1 LOP3.LUT R23, R23, 0x20000, RZ, 0xfc, !PT ;  /* 0x0002000017171812 */ /* 0x000fc800078efcff */
[----:B------:R-:W-:-:S04]  /*809f0*/  LOP3.LUT R23, R23, 0xfffeffff, RZ, 0xc0, !PT ;  /* 0xfffeffff17177812 */ /* 0x000fc800078ec0ff */
[----:B------:R-:W-:Y:S02]  /*80a00*/  @P0 LOP3.LUT R23, R23, 0x10000, RZ, 0xfc, !PT ;  /* 0x0001000017170812 */ /* 0x000fe400078efcff */
[----:B------:R-:W-:Y:S01]  /*80a10*/  ISETP.GE.AND P0, PT, R32, UR11, PT ;  /* 0x0000000b20007c0c */ /* 0x000fe2000bf06270 */
[----:B------:R-:W2:Y:S01]  /*80a20*/  LDCU.64 UR10, c[0x0][0x398] ;  /* 0x00007300ff0a77ac */ /* 0x000ea20008000a00 */
[----:B------:R-:W-:Y:S01]  /*80a30*/  LOP3.LUT R23, R23, 0xffff7fff, RZ, 0xc0, !PT ;  /* 0xffff7fff17177812 */ /* 0x000fe200078ec0ff */
[----:B------:R-:W-:Y:S01]  /*80a40*/  VIADD R32, R146, 0x47 ;  /* 0x0000004792207836 */ /* 0x000fe20000000000 */
[----:B----4-:R-:W-:Y:S02]  /*80a50*/  ISETP.LT.AND P3, PT, R145, UR4, !P0 ;  /* 0x0000000491007c0c */ /* 0x010fe4000c761270 */
[----:B------:R-:W-:Y:S02]  /*80a60*/  ISETP.LT.AND P2, PT, R123, UR65, !P0 ;  /* 0x000000417b007c0c */ /* 0x000fe4000c741270 */
[----:B------:R-:W-:Y:S01]  /*80a70*/  ISETP.LT.AND P1, PT, R122, UR64, !P0 ;  /* 0x000000407a007c0c */ /* 0x000fe2000c721270 */
[----:B------:R-:W4:Y:S01]  /*80a80*/  LDCU.64 UR64, c[0x0][0x398] ;  /* 0x00007300ff4077ac */ /* 0x000f220008000a00 */
        /* <DEDUP_REMOVED lines=12> */
[----:B--2---:R-:W-:Y:S01]  /*80b50*/  ISETP.LT.AND P1, PT, R145, UR10, !P0 ;  /* 0x0000000a91007c0c */ /* 0x004fe2000c721270 */
[----:B------:R-:W-:Y:S01]  /*80b60*/  UMOV UR10, UR8 ;  /* 0x00000008000a7c82 */ /* 0x000fe20008000000 */
[----:B------:R-:W2:Y:S11]  /*80b70*/  LDCU.64 UR8, c[0x0][0x398] ;  /* 0x00007300ff0877ac */ /* 0x000eb60008000a00 */
[----:B------:R-:W-:-:S02]  /*80b80*/  @P1 LOP3.LUT R23, R23, 0x800, RZ, 0xfc, !PT ;  /* 0x0000080017171812 */ /* 0x000fc400078efcff */
[----:B------:R-:W-:Y:S01]  /*80b90*/  ISETP.LT.AND P1, PT, R123, UR41, !P0 ;  /* 0x000000297b007c0c */ /* 0x000fe2000c721270 */
[----:B------:R-:W-:Y:S01]  /*80ba0*/  UMOV UR41, UR70 ;  /* 0x0000004600297c82 */ /* 0x000fe20008000000 */
[----:B------:R-:W-:Y:S01]  /*80bb0*/  LOP3.LUT R23, R23, 0xfffffbff, RZ, 0xc0, !PT ;  /* 0xfffffbff17177812 */ /* 0x000fe200078ec0ff */
[----:B------:R-:W-:-:S10]  /*80bc0*/  UMOV UR70, UR57 ;  /* 0x0000003900467c82 */ /* 0x000fd40008000000 */
[----:B------:R-:W-:Y:S02]  /*80bd0*/  @P1 LOP3.LUT R23, R23, 0x400, RZ, 0xfc, !PT ;  /* 0x0000040017171812 */ /* 0x000fe400078efcff */
[----:B------:R-:W-:Y:S02]  /*80be0*/  ISETP.LT.AND P1, PT, R122, UR37, !P0 ;  /* 0x000000257a007c0c */ /* 0x000fe4000c721270 */
[----:B------:R-:W-:Y:S01]  /*80bf0*/  ISETP.LT.AND P0, PT, R121, UR68, !P0 ;  /* 0x0000004479007c0c */ /* 0x000fe2000c701270 */
[----:B------:R-:W-:Y:S01]  /*80c00*/  UMOV UR68, UR36 ;  /* 0x0000002400447c82 */ /* 0x000fe20008000000 */
[----:B------:R-:W-:Y:S01]  /*80c10*/  LOP3.LUT R23, R23, 0xfffffdff, RZ, 0xc0, !PT ;  /* 0xfffffdff17177812 */ /* 0x000fe200078ec0ff */
[----:B------:R-:W1:Y:S08]  /*80c20*/  LDCU.64 UR36, c[0x0][0x398] ;  /* 0x00007300ff2477ac */ /* 0x000e700008000a00 */
[----:B------:R-:W-:-:S04]  /*80c30*/  @P1 LOP3.LUT R23, R23, 0x200, RZ, 0xfc, !PT ;  /* 0x0000020017171812 */ /* 0x000fc800078efcff */
[----:B------:R-:W-:-:S04]  /*80c40*/  LOP3.LUT R23, R23, 0xfffffeff, RZ, 0xc0, !PT ;  /* 0xfffffeff17177812 */ /* 0x000fc800078ec0ff */
[----:B------:R-:W-:Y:S02]  /*80c50*/  @P0 LOP3.LUT R23, R23, 0x100, RZ, 0xfc, !PT ;  /* 0x0000010017170812 */ /* 0x000fe400078efcff */
[----:B------:R-:W-:Y:S01]  /*80c60*/  ISETP.GE.AND P0, PT, R32, UR7, PT ;  /* 0x0000000720007c0c */ /* 0x000fe2000bf06270 */
[----:B------:R-:W1:Y:S01]  /*80c70*/  LDCU.64 UR6, c[0x0][0x398] ;  /* 0x00007300ff0677ac */ /* 0x000e620008000a00 */
[----:B------:R-:W-:Y:S01]  /*80c80*/  LOP3.LUT R23, R23, 0xffffff7f, RZ, 0xc0, !PT ;  /* 0xffffff7f17177812 */ /* 0x000fe200078ec0ff */
[----:B------:R-:W-:Y:S01]  /*80c90*/  VIADD R32, R146, 0x45 ;  /* 0x0000004592207836 */ /* 0x000fe20000000000 */
[----:B--2---:R-:W-:Y:S01]  /*80ca0*/  ISETP.LT.AND P1, PT, R145, UR8, !P0 ;  /* 0x0000000891007c0c */ /* 0x004fe2000c721270 */
[----:B------:R-:W-:Y:S01]  /*80cb0*/  UMOV UR8, UR42 ;  /* 0x0000002a00087c82 */ /* 0x000fe20008000000 */
[----:B------:R-:W-:Y:S01]  /*80cc0*/  ISETP.LT.AND P2, PT, R123, UR33, !P0 ;  /* 0x000000217b007c0c */ /* 0x000fe2000c741270 */
[----:B------:R-:W-:Y:S01]  /*80cd0*/  UMOV UR33, UR60 ;  /* 0x0000003c00217c82 */ /* 0x000fe20008000000 */
[----:B------:R-:W-:Y:S01]  /*80ce0*/  UMOV UR60, UR40 ;  /* 0x00000028003c7c82 */ /* 0x000fe20008000000 */
[----:B------:R-:W2:Y:S08]  /*80cf0*/  LDCU UR42, c[0x0][0x398] ;  /* 0x00007300ff2a77ac */ /* 0x000eb00008000800 */
[----:B------:R-:W-:-:S02]  /*80d00*/  @P1 LOP3.LUT R23, R23, 0x80, RZ, 0xfc, !PT ;  /* 0x0000008017171812 */ /* 0x000fc400078efcff */
[----:B------:R-:W-:Y:S01]  /*80d10*/  ISETP.LT.AND P1, PT, R122, UR32, !P0 ;  /* 0x000000207a007c0c */ /* 0x000fe2000c721270 */
[----:B------:R-:W-:Y:S01]  /*80d20*/  UMOV UR32, UR10 ;  /* 0x0000000a00207c82 */ /* 0x000fe20008000000 */
[----:B------:R-:W-:Y:S02]  /*80d30*/  LOP3.LUT R23, R23, 0xffffffbf, RZ, 0xc0, !PT ;  /* 0xffffffbf17177812 */ /* 0x000fe400078ec0ff */
[----:B-1----:R-:W-:Y:S01]  /*80d40*/  ISETP.LT.AND P0, PT, R121, UR36, !P0 ;  /* 0x0000002479007c0c */ /* 0x002fe2000c701270 */
[----:B------:R-:W1:Y:S01]  /*80d50*/  LDCU UR36, c[0x0][0x398] ;  /* 0x00007300ff2477ac */ /* 0x000e620008000800 */
        /* <DEDUP_REMOVED lines=9> */
[----:B------:R-:W-:Y:S01]  /*80df0*/  ISETP.LT.AND P3, PT, R145, UR6, !P0 ;  /* 0x0000000691007c0c */ /* 0x000fe2000c761270 */
[----:B------:R-:W-:Y:S01]  /*80e00*/  UMOV UR6, UR41 ;  /* 0x0000002900067c82 */ /* 0x000fe20008000000 */
[----:B------:R-:W-:Y:S01]  /*80e10*/  ISETP.LT.AND P2, PT, R123, UR29, !P0 ;  /* 0x0000001d7b007c0c */ /* 0x000fe2000c741270 */
[----:B------:R-:W-:Y:S01]  /*80e20*/  UMOV UR29, UR49 ;  /* 0x00000031001d7c82 */ /* 0x000fe20008000000 */
[----:B------:R-:W-:Y:S01]  /*80e30*/  ISETP.LT.AND P1, PT, R122, UR14, !P0 ;  /* 0x0000000e7a007c0c */ /* 0x000fe2000c721270 */
[----:B------:R-:W-:Y:S01]  /*80e40*/  UMOV UR14, UR56 ;  /* 0x00000038000e7c82 */ /* 0x000fe20008000000 */
[----:B----4-:R-:W-:Y:S01]  /*80e50*/  ISETP.LT.AND P0, PT, R121, UR64, !P0 ;  /* 0x0000004079007c0c */ /* 0x010fe2000c701270 */
[----:B------:R-:W4:Y:S01]  /*80e60*/  LDCU.64 UR56, c[0x0][0x398] ;  /* 0x00007300ff3877ac */ /* 0x000f220008000a00 */
[----:B------:R-:W-:Y:S01]  /*80e70*/  UMOV UR64, UR48 ;  /* 0x0000003000407c82 */ /* 0x000fe20008000000 */
[----:B------:R-:W1:Y:S04]  /*80e80*/  LDCU.64 UR48, c[0x0][0x398] ;  /* 0x00007300ff3077ac */ /* 0x000e680008000a00 */
[----:B------:R-:W-:Y:S01]  /*80e90*/  @P3 LOP3.LUT R23, R23, 0x8, RZ, 0xfc, !PT ;  /* 0x0000000817173812 */ /* 0x000fe200078efcff */
[----:B------:R-:W1:Y:S03]  /*80ea0*/  LDCU.64 UR40, c[0x0][0x398] ;  /* 0x00007300ff2877ac */ /* 0x000e660008000a00 */
        /* <DEDUP_REMOVED lines=8> */
[----:B------:R-:W-:Y:S02]  /*80f30*/  VIADD R32, R146, 0x43 ;  /* 0x0000004392207836 */ /* 0x000fe40000000000 */
[----:B-1----:R-:W-:Y:S01]  /*80f40*/  ISETP.LT.AND P2, PT, R145, UR4, !P0 ;  /* 0x0000000491007c0c */ /* 0x002fe2000c741270 */
[----:B------:R-:W-:Y:S01]  /*80f50*/  UMOV UR4, UR68 ;  /* 0x0000004400047c82 */ /* 0x000fe20008000000 */
[----:B------:R-:W-:Y:S01]  /*80f60*/  ISETP.LT.AND P1, PT, R123, UR15, !P0 ;  /* 0x0000000f7b007c0c */ /* 0x000fe2000c721270 */
[----:B------:R-:W-:Y:S01]  /*80f70*/  UMOV UR15, UR8 ;  /* 0x00000008000f7c82 */ /* 0x000fe20008000000 */
[----:B------:R-:W-:Y:S01]  /*80f80*/  UMOV UR68, UR66 ;  /* 0x0000004200447c82 */ /* 0x000fe20008000000 */
[----:B------:R-:W-:Y:S01]  /*80f90*/  UMOV UR66, UR38 ;  /* 0x0000002600427c82 */ /* 0x000fe20008000000 */
[----:B------:R-:W1:Y:S07]  /*80fa0*/  LDCU UR38, c[0x0][0x398] ;  /* 0x00007300ff2677ac */ /* 0x000e6e0008000800 */
[----:B------:R-:W-:-:S04]  /*80fb0*/  @P2 LOP3.LUT R22, R22, 0x80000000, RZ, 0xfc, !PT ;  /* 0x8000000016162812 */ /* 0x000fc800078efcff */
[----:B------:R-:W-:-:S04]  /*80fc0*/  LOP3.LUT R22, R22, 0xbfffffff, RZ, 0xc0, !PT ;  /* 0xbfffffff16167812 */ /* 0x000fc800078ec0ff */
[----:B------:R-:W-:Y:S02]  /*80fd0*/  @P1 LOP3.LUT R22, R22, 0x40000000, RZ, 0xfc, !PT ;  /* 0x4000000016161812 */ /* 0x000fe400078efcff */
[----:B------:R-:W-:Y:S01]  /*80fe0*/  ISETP.LT.AND P1, PT, R122, UR13, !P0 ;  /* 0x0000000d7a007c0c */ /* 0x000fe2000c721270 */
[----:B------:R-:W-:Y:S01]  /*80ff0*/  UMOV UR13, UR68 ;  /* 0x00000044000d7c82 */ /* 0x000fe20008000000 */
[----:B----4-:R-:W-:Y:S01]  /*81000*/  ISETP.LT.AND P0, PT, R121, UR56, !P0 ;  /* 0x0000003879007c0c */ /* 0x010fe2000c701270 */
[----:B------:R-:W-:Y:S01]  /*81010*/  UMOV UR56, UR60 ;  /* 0x0000003c00387c82 */ /* 0x000fe20008000000 */
[----:B------:R-:W-:Y:S01]  /*81020*/  LOP3.LUT R22, R22, 0xdfffffff, RZ, 0xc0, !PT ;  /* 0xdfffffff16167812 */ /* 0x000fe200078ec0ff */
[----:B------:R-:W-:Y:S01]  /*81030*/  UMOV UR60, UR34 ;  /* 0x00000022003c7c82 */ /* 0x000fe20008000000 */
[----:B------:R-:W4:Y:S01]  /*81040*/  LDCU UR34, c[0x0][0x398] ;  /* 0x00007300ff2277ac */ /* 0x000f220008000800 */
[----:B------:R-:W-:Y:S01]  /*81050*/  UMOV UR68, UR66 ;  /* 0x0000004200447c82 */ /* 0x000fe20008000000 */
[----:B------:R-:W-:Y:S01]  /*81060*/  UMOV UR66, UR30 ;  /* 0x0000001e00427c82 */ /* 0x000fe20008000000 */
[----:B------:R-:W1:Y:S04]  /*81070*/  LDCU UR30, c[0x0][0x398] ;  /* 0x00007300ff1e77ac */ /* 0x000e680008000800 */
        /* <DEDUP_REMOVED lines=10> */
[----:B------:R-:W-:Y:S01]  /*81120*/  UMOV UR12, UR33 ;  /* 0x00000021000c7c82 */ /* 0x000fe20008000000 */
[----:B------:R-:W-:Y:S01]  /*81130*/  ISETP.LT.AND P0, PT, R121, UR48, !P0 ;  /* 0x0000003079007c0c */ /* 0x000fe2000c701270 */
[----:B------:R-:W-:Y:S01]  /*81140*/  UMOV UR48, UR6 ;  /* 0x0000000600307c82 */ /* 0x000fe20008000000 */
[----:B----4-:R-:W-:-:S05]  /*81150*/  MOV.SPILL R37, UR34 ;  /* 0x0000002200257c02 */ /* 0x010fca0009000f00 */
        /* <DEDUP_REMOVED lines=11> */
[----:B-1----:R-:W-:Y:S01]  /*81210*/  ISETP.LT.AND P3, PT, R145, UR8, !P0 ;  /* 0x0000000891007c0c */ /* 0x002fe2000c761270 */
[----:B------:R-:W1:Y:S01]  /*81220*/  LDCU UR8, c[0x0][0x398] ;  /* 0x00007300ff0877ac */ /* 0x000e620008000800 */
[----:B------:R-:W-:Y:S02]  /*81230*/  ISETP.LT.AND P2, PT, R123, UR18, !P0 ;  /* 0x000000127b007c0c */ /* 0x000fe4000c741270 */
[----:B------:R-:W-:Y:S01]  /*81240*/  ISETP.LT.AND P1, PT, R122, UR16, !P0 ;  /* 0x000000107a007c0c */ /* 0x000fe2000c721270 */
[----:B------:R-:W-:Y:S01]  /*81250*/  UMOV UR16, UR4 ;  /* 0x0000000400107c82 */ /* 0x000fe20008000000 */
[----:B------:R-:W-:Y:S01]  /*81260*/  ISETP.LT.AND P0, PT, R121, UR40, !P0 ;  /* 0x0000002879007c0c */ /* 0x000fe2000c701270 */
[----:B------:R-:W-:Y:S01]  /*81270*/  UMOV UR40, UR32 ;  /* 0x0000002000287c82 */ /* 0x000fe20008000000 */
[----:B------:R-:W4:Y:S05]  /*81280*/  LDCU.64 UR32, c[0x0][0x398] ;  /* 0x00007300ff2077ac */ /* 0x000f2a0008000a00 */
[----:B------:R-:W-:-:S04]  /*81290*/  @P3 LOP3.LUT R22, R22, 0x800000, RZ, 0xfc, !PT ;  /* 0x0080000016163812 */ /* 0x000fc800078efcff */
[----:B------:R-:W-:-:S04]  /*812a0*/  LOP3.LUT R22, R22, 0xffbfffff, RZ, 0xc0, !PT ;  /* 0xffbfffff16167812 */ /* 0x000fc800078ec0ff */
[----:B------:R-:W-:-:S04]  /*812b0*/  @P2 LOP3.LUT R22, R22, 0x400000, RZ, 0xfc, !PT ;  /* 0x0040000016162812 */ /* 0x000fc800078efcff */
[----:B------:R-:W-:Y:S02]  /*812c0*/  LOP3.LUT R22, R22, 0xffdfffff, RZ, 0xc0, !PT ;  /* 0xffdfffff16167812 */ /* 0x000fe400078ec0ff */
[----:B----4-:R-:W-:Y:S01]  /*812d0*/  MOV.SPILL R36, UR33 ;  /* 0x0000002100247c02 */ /* 0x010fe20009000f00 */
[----:B------:R-:W-:Y:S01]  /*812e0*/  UMOV UR33, UR40 ;  /* 0x0000002800217c82 */ /* 0x000fe20008000000 */
[----:B------:R-:W-:Y:S01]  /*812f0*/  @P1 LOP3.LUT R22, R22, 0x200000, RZ, 0xfc, !PT ;  /* 0x0020000016161812 */ /* 0x000fe200078efcff */
[----:B------:R-:W-:-:S03]  /*81300*/  UMOV UR40, UR16 ;  /* 0x0000001000287c82 */ /* 0x000fc60008000000 */
[----:B------:R-:W-:-:S04]  /*81310*/  LOP3.LUT R22, R22, 0xffefffff, RZ, 0xc0, !PT ;  /* 0xffefffff16167812 */ /* 0x000fc800078ec0ff */
[----:B------:R-:W-:Y:S02]  /*81320*/  @P0 LOP3.LUT R22, R22, 0x100000, RZ, 0xfc, !PT ;  /* 0x0010000016160812 */ /* 0x000fe400078efcff */
[----:B------:R-:W-:Y:S01]  /*81330*/  ISETP.GE.AND P0, PT, R32, UR5, PT ;  /* 0x0000000520007c0c */ /* 0x000fe2000bf06270 */
[----:B------:R-:W4:Y:S01]  /*81340*/  LDCU.64 UR4, c[0x0][0x398] ;  /* 0x00007300ff0477ac */ /* 0x000f220008000a00 */
[----:B------:R-:W-:Y:S01]  /*81350*/  LOP3.LUT R22, R22, 0xfff7ffff, RZ, 0xc0, !PT ;  /* 0xfff7ffff16167812 */ /* 0x000fe200078ec0ff */
[----:B------:R-:W-:Y:S01]  /*81360*/  VIADD R32, R146, 0x40 ;  /* 0x0000004092207836 */ /* 0x000fe20000000000 */
[----:B--2---:R-:W-:Y:S01]  /*81370*/  ISETP.LT.AND P1, PT, R145, UR6, !P0 ;  /* 0x0000000691007c0c */ /* 0x004fe2000c721270 */
[----:B------:R-:W-:Y:S01]  /*81380*/  UMOV UR6, UR64 ;  /* 0x0000004000067c82 */ /* 0x000fe20008000000 */
[----:B------:R-:W-:Y:S01]  /*81390*/  ISETP.LT.AND P2, PT, R123, UR25, !P0 ;  /* 0x000000197b007c0c */ /* 0x000fe2000c741270 */
[----:B------:R-:W2:Y:S01]  /*813a0*/  LDCU.64 UR24, c[0x0][0x398] ;  /* 0x00007300ff1877ac */ /* 0x000ea20008000a00 */
[----:B------:R-:W-:Y:S01]  /*813b0*/  UMOV UR34, UR6 ;  /* 0x0000000600227c82 */ /* 0x000fe20008000000 */
[----:B------:R-:W-:Y:S01]  /*813c0*/  UMOV UR64, UR26 ;  /* 0x0000001a00407c82 */ /* 0x000fe20008000000 */
[----:B------:R-:W1:Y:S07]  /*813d0*/  LDCU UR26, c[0x0][0x398] ;  /* 0x00007300ff1a77ac */ /* 0x000e6e0008000800 */
[----:B------:R-:W-:-:S02]  /*813e0*/  @P1 LOP3.LUT R22, R22, 0x80000, RZ, 0xfc, !PT ;  /* 0x0008000016161812 */ /* 0x000fc400078efcff */
[----:B------:R-:W-:Y:S01]  /*813f0*/  ISETP.LT.AND P1, PT, R122, UR21, !P0 ;  /* 0x000000157a007c0c */ /* 0x000fe2000c721270 */
[----:B------:R-:W-:Y:S01]  /*81400*/  UMOV UR21, UR29 ;  /* 0x0000001d00157c82 */ /* 0x000fe20008000000 */
[----:B------:R-:W-:Y:S02]  /*81410*/  LOP3.LUT R22, R22, 0xfffbffff, RZ, 0xc0, !PT ;  /* 0xfffbffff16167812 */ /* 0x000fe400078ec0ff */
[----:B------:R-:W-:Y:S01]  /*81420*/  ISETP.LT.AND P0, PT, R121, UR32, !P0 ;  /* 0x0000002079007c0c */ /* 0x000fe2000c701270 */
[----:B------:R-:W1:Y:S01]  /*81430*/  LDCU UR32, c[0x0][0x398] ;  /* 0x00007300ff2077ac */ /* 0x000e620008000800 */
[----:B------:R-:W-:-:S04]  /*81440*/  @P2 LOP3.LUT R22, R22, 0x40000, RZ, 0xfc, !PT ;  /* 0x0004000016162812 */ /* 0x000fc800078efcff */
[----:B------:R-:W-:-:S04]  /*81450*/  LOP3.LUT R22, R22, 0xfffdffff, RZ, 0xc0, !PT ;  /* 0xfffdffff16167812 */ /* 0x000fc800078ec0ff */
[----:B------:R-:W-:-:S04]  /*81460*/  @P1 LOP3.LUT R22, R22, 0x20000, RZ, 0xfc, !PT ;  /* 0x0002000016161812 */ /* 0x000fc800078efcff */
[----:B------:R-:W-:-:S04]  /*81470*/  LOP3.LUT R22, R22, 0xfffeffff, RZ, 0xc0, !PT ;  /* 0xfffeffff16167812 */ /* 0x000fc800078ec0ff */
[----:B------:R-:W-:Y:S02]  /*81480*/  @P0 LOP3.LUT R22, R22, 0x10000, RZ, 0xfc, !PT ;  /* 0x0001000016160812 */ /* 0x000fe400078efcff */
[----:B------:R-:W-:Y:S01]  /*81490*/  ISETP.GE.AND P0, PT, R32, UR11, PT ;  /* 0x0000000b20007c0c */ /* 0x000fe2000bf06270 */
[----:B------:R-:W3:Y:S01]  /*814a0*/  LDCU.64 UR10, c[0x0][0x398] ;  /* 0x00007300ff0a77ac */ /* 0x000ee20008000a00 */
[----:B------:R-:W-:Y:S02]  /*814b0*/  LOP3.LUT R22, R22, 0xffff7fff, RZ, 0xc0, !PT ;  /* 0xffff7fff16167812 */ /* 0x000fe400078ec0ff */
[----:B----4-:R-:W-:Y:S02]  /*814c0*/  ISETP.LT.AND P3, PT, R145, UR4, !P0 ;  /* 0x0000000491007c0c */ /* 0x010fe4000c761270 */
[----:B------:R-:W-:Y:S01]  /*814d0*/  ISETP.LT.AND P2, PT, R123, UR28, !P0 ;  /* 0x0000001c7b007c0c */ /* 0x000fe2000c741270 */
[----:B------:R-:W4:Y:S01]  /*814e0*/  LDCU.64 UR28, c[0x0][0x398] ;  /* 0x00007300ff1c77ac */ /* 0x000f220008000a00 */
[----:B------:R-:W-:-:S02]  /*814f0*/  ISETP.LT.AND P1, PT, R122, UR22, !P0 ;  /* 0x000000167a007c0c */ /* 0x000fc4000c721270 */
[----:B--2---:R-:W-:Y:S01]  /*81500*/  ISETP.LT.AND P0, PT, R121, UR24, !P0 ;  /* 0x0000001879007c0c */ /* 0x004fe2000c701270 */
[----:B------:R-:W-:Y:S01]  /*81510*/  UMOV UR24, UR14 ;  /* 0x0000000e00187c82 */ /* 0x000fe20008000000 */
[----:B------:R-:W-:Y:S01]  /*81520*/  IADD3 R32, PT, PT, R146, 0x3f, RZ ;  /* 0x0000003f92207810 */ /* 0x000fe20007ffe0ff */
[----:B------:R-:W2:Y:S01]  /*81530*/  LDCU UR22, c[0x0][0x398] ;  /* 0x00007300ff1677ac */ /* 0x000ea20008000800 */
[----:B-1----:R-:W-:-:S03]  /*81540*/  MOV.SPILL R35, UR32 ;  /* 0x0000002000237c02 */ /* 0x002fc60009000f00 */
[----:B------:R-:W-:Y:S01]  /*81550*/  @P3 LOP3.LUT R22, R22, 0x8000, RZ, 0xfc, !PT ;  /* 0x0000800016163812 */ /* 0x000fe200078efcff */
[----:B------:R-:W-:-:S03]  /*81560*/  UMOV UR32, UR13 ;  /* 0x0000000d00207c82 */ /* 0x000fc60008000000 */
        /* <DEDUP_REMOVED lines=9> */
[----:B---3--:R-:W-:Y:S01]  /*81600*/  ISETP.LT.AND P3, PT, R145, UR10, !P0 ;  /* 0x0000000a91007c0c */ /* 0x008fe2000c761270 */
[----:B------:R-:W-:Y:S01]  /*81610*/  UMOV UR10, UR15 ;  /* 0x0000000f000a7c82 */ /* 0x000fe20008000000 */
[----:B------:R-:W-:Y:S01]  /*81620*/  ISETP.LT.AND P2, PT, R123, UR8, !P0 ;  /* 0x000000087b007c0c */ /* 0x000fe2000c741270 */
[----:B------:R-:W1:Y:S01]  /*81630*/  LDCU.64 UR8, c[0x0][0x398] ;  /* 0x00007300ff0877ac */ /* 0x000e620008000a00 */
[----:B------:R-:W-:-:S02]  /*81640*/  ISETP.LT.AND P1, PT, R122, UR19, !P0 ;  /* 0x000000137a007c0c */ /* 0x000fc4000c721270 */
[----:B----4-:R-:W-:Y:S01]  /*81650*/  ISETP.LT.AND P0, PT, R121, UR28, !P0 ;  /* 0x0000001c79007c0c */ /* 0x010fe2000c701270 */
[----:B------:R-:W3:Y:S01]  /*81660*/  LDCU.64 UR18, c[0x0][0x398] ;  /* 0x00007300ff1277ac */ /* 0x000ee20008000a00 */
[----:B------:R-:W4:Y:S05]  /*81670*/  LDCU.64 UR14, c[0x0][0x398] ;  /* 0x00007300ff0e77ac */ /* 0x000f2a0008000a00 */
        /* <DEDUP_REMOVED lines=14> */
[----:B------:R-:W-:-:S10]  /*81760*/  UMOV UR35, UR21 ;  /* 0x0000001500237c82 */ /* 0x000fd40008000000 */
[----:B------:R-:W-:-:S04]  /*81770*/  @P2 LOP3.LUT R22, R22, 0x80, RZ, 0xfc, !PT ;  /* 0x0000008016162812 */ /* 0x000fc800078efcff */
[----:B------:R-:W-:-:S04]  /*81780*/  LOP3.LUT R22, R22, 0xffffffbf, RZ, 0xc0, !PT ;  /* 0xffffffbf16167812 */ /* 0x000fc800078ec0ff */
[----:B------:R-:W-:Y:S02]  /*81790*/  @P1 LOP3.LUT R22, R22, 0x40, RZ, 0xfc, !PT ;  /* 0x0000004016161812 */ /* 0x000fe400078efcff */
[----:B------:R-:W-:Y:S01]  /*817a0*/  ISETP.LT.AND P1, PT, R122, UR20, !P0 ;  /* 0x000000147a007c0c */ /* 0x000fe2000c721270 */
[----:B------:R-:W1:Y:S01]  /*817b0*/  LDCU.64 UR20, c[0x0][0x398] ;  /* 0x00007300ff1477ac */ /* 0x000e620008000a00 */
[----:B---3--:R-:W-:Y:S02]  /*817c0*/  ISETP.LT.AND P0, PT, R121, UR18, !P0 ;  /* 0x0000001279007c0c */ /* 0x008fe4000c701270 */
[----:B------:R-:W-:Y:S01]  /*817d0*/  LOP3.LUT R22, R22, 0xffffffdf, RZ, 0xc0, !PT ;  /* 0xffffffdf16167812 */ /* 0x000fe200078ec0ff */
[----:B------:R-:W3:Y:S08]  /*817e0*/  LDCU UR18, c[0x0][0x398] ;  /* 0x00007300ff1277ac */ /* 0x000ef00008000800 */
[----:B------:R-:W-:-:S04]  /*817f0*/  @P1 LOP3.LUT R22, R22, 0x20, RZ, 0xfc, !PT ;  /* 0x0000002016161812 */ /* 0x000fc800078efcff */
[----:B------:R-:W-:Y:S02]  /*81800*/  LOP3.LUT R22, R22, 0xffffffef, RZ, 0xc0, !PT ;  /* 0xffffffef16167812 */ /* 0x000fe400078ec0ff */
[----:B-1----:R-:W-:Y:S02]  /*81810*/  MOV.SPILL R34, UR21 ;  /* 0x0000001500227c02 */ /* 0x002fe40009000f00 */
[----:B------:R-:W-:Y:S02]  /*81820*/  @P0 LOP3.LUT R22, R22, 0x10, RZ, 0xfc, !PT ;  /* 0x0000001016160812 */ /* 0x000fe400078efcff */
[----:B------:R-:W-:Y:S01]  /*81830*/  ISETP.GE.AND P0, PT, R32, UR5, PT ;  /* 0x0000000520007c0c */ /* 0x000fe2000bf06270 */
[----:B------:R-:W1:Y:S01]  /*81840*/  LDCU.64 UR4, c[0x0][0x398] ;  /* 0x00007300ff0477ac */ /* 0x000e620008000a00 */
[----:B------:R-:W-:Y:S01]  /*81850*/  LOP3.LUT R22, R22, 0xfffffff7, RZ, 0xc0, !PT ;  /* 0xfffffff716167812 */ /* 0x000fe200078ec0ff */
[----:B------:R-:W-:Y:S01]  /*81860*/  VIADD R32, R146, 0x3c ;  /* 0x0000003c92207836 */ /* 0x000fe20000000000 */
[----:B--2---:R-:W-:-:S02]  /*81870*/  ISETP.LT.AND P3, PT, R145, UR6, !P0 ;  /* 0x0000000691007c0c */ /* 0x004fc4000c761270 */
[----:B------:R-:W-:Y:S02]  /*81880*/  ISETP.LT.AND P2, PT, R123, UR77, !P0 ;  /* 0x0000004d7b007c0c */ /* 0x000fe4000c741270 */
[----:B------:R-:W-:Y:S02]  /*81890*/  ISETP.LT.AND P1, PT, R122, UR72, !P0 ;  /* 0x000000487a007c0c */ /* 0x000fe4000c721270 */
[----:B------:R-:W-:Y:S01]  /*818a0*/  ISETP.LT.AND P0, PT, R121, UR20, !P0 ;  /* 0x0000001479007c0c */ /* 0x000fe2000c701270 */
[----:B------:R-:W2:Y:S06]  /*818b0*/  LDCU UR20, c[0x0][0x398] ;  /* 0x00007300ff1477ac */ /* 0x000eac0008000800 */
[----:B------:R-:W-:-:S04]  /*818c0*/  @P3 LOP3.LUT R22, R22, 0x8, RZ, 0xfc, !PT ;  /* 0x0000000816163812 */ /* 0x000fc800078efcff */
[----:B------:R-:W-:-:S04]  /*818d0*/  LOP3.LUT R22, R22, 0xfffffffb, RZ, 0xc0, !PT ;  /* 0xfffffffb16167812 */ /* 0x000fc800078ec0ff */
[----:B------:R-:W-:-:S04]  /*818e0*/  @P2 LOP3.LUT R22, R22, 0x4, RZ, 0xfc, !PT ;  /* 0x0000000416162812 */ /* 0x000fc800078efcff */
[----:B------:R-:W-:Y:S02]  /*818f0*/  LOP3.LUT R22, R22, 0xfffffffd, RZ, 0xc0, !PT ;  /* 0xfffffffd16167812 */ /* 0x000fe400078ec0ff */
[----:B--2---:R-:W-:Y:S01]  /*81900*/  MOV.SPILL R33, UR20 ;  /* 0x0000001400217c02 */ /* 0x004fe20009000f00 */
[----:B------:R-:W2:Y:S01]  /*81910*/  LDCU.64 UR20, c[0x0][0x398] ;  /* 0x00007300ff1477ac */ /* 0x000ea20008000a00 */
[----:B------:R-:W-:-:S04]  /*81920*/  @P1 LOP3.LUT R22, R22, 0x2, RZ, 0xfc, !PT ;  /* 0x0000000216161812 */ /* 0x000fc800078efcff */
[----:B------:R-:W-:-:S04]  /*81930*/  LOP3.LUT R22, R22, 0xfffffffe, RZ, 0xc0, !PT ;  /* 0xfffffffe16167812 */ /* 0x000fc800078ec0ff */
[----:B------:R-:W-:Y:S02]  /*81940*/  @P0 LOP3.LUT R22, R22, 0x1, RZ, 0xfc, !PT ;  /* 0x0000000116160812 */ /* 0x000fe400078efcff */
[----:B------:R-:W-:Y:S01]  /*81950*/  ISETP.GE.AND P0, PT, R32, UR11, PT ;  /* 0x0000000b20007c0c */ /* 0x000fe2000bf06270 */
[----:B------:R-:W-:-:S03]  /*81960*/  VIADD R32, R146, 0x3b ;  /* 0x0000003b92207836 */ /* 0x000fc60000000000 */
[----:B-1----:R-:W-:Y:S02]  /*81970*/  ISETP.LT.AND P3, PT, R145, UR4, !P0 ;  /* 0x0000000491007c0c */ /* 0x002fe4000c761270 */
[----:B------:R-:W-:Y:S01]  /*81980*/  ISETP.LT.AND P2, PT, R123, UR76, !P0 ;  /* 0x0000004c7b007c0c */ /* 0x000fe2000c741270 */
[----:B------:R-:W1:Y:S01]  /*81990*/  LDCU.64 UR76, c[0x0][0x398] ;  /* 0x00007300ff4c77ac */ /* 0x000e620008000a00 */
[----:B------:R-:W-:Y:S02]  /*819a0*/  ISETP.LT.AND P1, PT, R122, UR17, !P0 ;  /* 0x000000117a007c0c */ /* 0x000fe4000c721270 */
[----:B----4-:R-:W-:Y:S01]  /*819b0*/  ISETP.LT.AND P0, PT, R121, UR14, !P0 ;  /* 0x0000000e79007c0c */ /* 0x010fe2000c701270 */
[----:B------:R-:W4:Y:S01]  /*819c0*/  LDCU.64 UR16, c[0x0][0x398] ;  /* 0x00007300ff1077ac */ /* 0x000f220008000a00 */
        /* <DEDUP_REMOVED lines=14> */
[----:B------:R-:W1:Y:S01]  /*81ab0*/  LDCU.64 UR72, c[0x0][0x398] ;  /* 0x00007300ff4877ac */ /* 0x000e620008000a00 */
[----:B------:R-:W-:-:S02]  /*81ac0*/  ISETP.LT.AND P1, PT, R122, UR54, !P0 ;  /* 0x000000367a007c0c */ /* 0x000fc4000c721270 */
[----:B----4-:R-:W-:Y:S01]  /*81ad0*/  ISETP.LT.AND P0, PT, R121, UR16, !P0 ;  /* 0x0000001079007c0c */ /* 0x010fe2000c701270 */
[----:B------:R-:W-:Y:S01]  /*81ae0*/  UMOV UR54, UR10 ;  /* 0x0000000a00367c82 */ /* 0x000fe20008000000 */
[----:B------:R-:W4:Y:S01]  /*81af0*/  LDCU.64 UR10, c[0x0][0x398] ;  /* 0x00007300ff0a77ac */ /* 0x000f220008000a00 */
[----:B------:R-:W-:-:S04]  /*81b00*/  UMOV UR16, UR24 ;  /* 0x0000001800107c82 */ /* 0x000fc80008000000 */
        /* <DEDUP_REMOVED lines=12> */
[----:B-1----:R-:W-:Y:S01]  /*81bd0*/  ISETP.LT.AND P2, PT, R145, UR72, !P0 ;  /* 0x0000004891007c0c */ /* 0x002fe2000c741270 */
[----:B------:R-:W-:Y:S01]  /*81be0*/  UMOV UR72, UR33 ;  /* 0x0000002100487c82 */ /* 0x000fe20008000000 */
[----:B------:R-:W-:Y:S01]  /*81bf0*/  ISETP.LT.AND P1, PT, R123, UR62, !P0 ;  /* 0x0000003e7b007c0c */ /* 0x000fe2000c721270 */
[----:B------:R-:W-:Y:S01]  /*81c00*/  UMOV UR62, UR12 ;  /* 0x0000000c003e7c82 */ /* 0x000fe20008000000 */
[----:B------:R-:W1:Y:S01]  /*81c10*/  LDCU.64 UR12, c[0x0][0x398] ;  /* 0x00007300ff0c77ac */ /* 0x000e620008000a00 */
[----:B------:R-:W-:Y:S01]  /*81c20*/  UMOV UR33, UR68 ;  /* 0x0000004400217c82 */ /* 0x000fe20008000000 */
[----:B--2---:R-:W-:Y:S01]  /*81c30*/  UMOV UR68, UR21 ;  /* 0x0000001500447c82 */ /* 0x004fe20008000000 */
[----:B------:R-:W-:-:S06]  /*81c40*/  UMOV UR21, UR35 ;  /* 0x0000002300157c82 */ /* 0x000fcc0008000000 */
        /* <DEDUP_REMOVED lines=8> */
[----:B------:R-:W2:Y:S08]  /*81cd0*/  LDCU UR10, c[0x0][0x398] ;  /* 0x00007300ff0a77ac */ /* 0x000eb00008000800 */
[----:B------:R-:W-:-:S04]  /*81ce0*/  @P1 LOP3.LUT R21, R21, 0x200000, RZ, 0xfc, !PT ;  /* 0x0020000015151812 */ /* 0x000fc800078efcff */
[----:B------:R-:W-:-:S04]  /*81cf0*/  LOP3.LUT R21, R21, 0xffefffff, RZ, 0xc0, !PT ;  /* 0xffefffff15157812 */ /* 0x000fc800078ec0ff */
[----:B------:R-:W-:Y:S02]  /*81d00*/  @P0 LOP3.LUT R21, R21, 0x100000, RZ, 0xfc, !PT ;  /* 0x0010000015150812 */ /* 0x000fe400078efcff */
[----:B------:R-:W-:Y:S01]  /*81d10*/  ISETP.GE.AND P0, PT, R32, UR5, PT ;  /* 0x0000000520007c0c */ /* 0x000fe2000bf06270 */
[----:B------:R-:W4:Y:S01]  /*81d20*/  LDCU.64 UR4, c[0x0][0x398] ;  /* 0x00007300ff0477ac */ /* 0x000f220008000a00 */
[----:B------:R-:W-:Y:S01]  /*81d30*/  LOP3.LUT R21, R21, 0xfff7ffff, RZ, 0xc0, !PT ;  /* 0xfff7ffff15157812 */ /* 0x000fe200078ec0ff */
[----:B------:R-:W-:Y:S01]  /*81d40*/  VIADD R32, R146, 0x38 ;  /* 0x0000003892207836 */ /* 0x000fe20000000000 */
[----:B---3--:R-:W-:Y:S01]  /*81d50*/  ISETP.LT.AND P3, PT, R145, UR6, !P0 ;  /* 0x0000000691007c0c */ /* 0x008fe2000c761270 */
[----:B------:R-:W-:Y:S01]  /*81d60*/  UMOV UR6, UR72 ;  /* 0x0000004800067c82 */ /* 0x000fe20008000000 */
[----:B------:R-:W-:Y:S01]  /*81d70*/  ISETP.LT.AND P2, PT, R123, UR58, !P0 ;  /* 0x0000003a7b007c0c */ /* 0x000fe2000c741270 */
[----:B------:R-:W-:Y:S01]  /*81d80*/  UMOV UR72, UR16 ;  /* 0x0000001000487c82 */ /* 0x000fe20008000000 */
[----:B------:R-:W-:Y:S01]  /*81d90*/  ISETP.LT.AND P1, PT, R122, UR46, !P0 ;  /* 0x0000002e7a007c0c */ /* 0x000fe2000c721270 */
[----:B------:R-:W-:Y:S01]  /*81da0*/  UMOV UR46, UR34 ;  /* 0x00000022002e7c82 */ /* 0x000fe20008000000 */
[----:B-1----:R-:W-:Y:S01]  /*81db0*/  ISETP.LT.AND P0, PT, R121, UR12, !P0 ;  /* 0x0000000c79007c0c */ /* 0x002fe2000c701270 */
[----:B------:R-:W1:Y:S01]  /*81dc0*/  LDCU.64 UR34, c[0x0][0x398] ;  /* 0x00007300ff2277ac */ /* 0x000e620008000a00 */
[----:B------:R-:W-:Y:S01]  /*81dd0*/  UMOV UR12, UR56 ;  /* 0x00000038000c7c82 */ /* 0x000fe20008000000 */
[----:B------:R-:W3:Y:S04]  /*81de0*/  LDCU UR16, c[0x0][0x398] ;  /* 0x00007300ff1077ac */ /* 0x000ee80008000800 */
        /* <DEDUP_REMOVED lines=12> */
[----:B----4-:R-:W-:Y:S01]  /*81eb0*/  ISETP.LT.AND P3, PT, R145, UR4, !P0 ;  /* 0x0000000491007c0c */ /* 0x010fe2000c761270 */
[----:B------:R-:W-:Y:S01]  /*81ec0*/  UMOV UR4, UR20 ;  /* 0x0000001400047c82 */ /* 0x000fe20008000000 */
[----:B------:R-:W-:Y:S01]  /*81ed0*/  ISETP.LT.AND P2, PT, R123, UR52, !P0 ;  /* 0x000000347b007c0c */ /* 0x000fe2000c741270 */
[----:B------:R-:W-:Y:S01]  /*81ee0*/  UMOV UR52, UR6 ;  /* 0x0000000600347c82 */ /* 0x000fe20008000000 */
[----:B------:R-:W-:Y:S01]  /*81ef0*/  ISETP.LT.AND P1, PT, R122, UR42, !P0 ;  /* 0x0000002a7a007c0c */ /* 0x000fe2000c721270 */
[----:B------:R-:W-:Y:S01]  /*81f00*/  UMOV UR6, UR32 ;  /* 0x0000002000067c82 */ /* 0x000fe20008000000 */
[----:B------:R-:W-:Y:S01]  /*81f10*/  ISETP.LT.AND P0, PT, R121, UR8, !P0 ;  /* 0x0000000879007c0c */ /* 0x000fe2000c701270 */
[----:B------:R-:W-:Y:S01]  /*81f20*/  UMOV UR8, UR34 ;  /* 0x0000002200087c82 */ /* 0x000fe20008000000 */
[----:B------:R-:W4:Y:S01]  /*81f30*/  LDCU.64 UR34, c[0x0][0x398] ;  /* 0x00007300ff2277ac */ /* 0x000f220008000a00 */
[----:B------:R-:W-:-:S04]  /*81f40*/  UMOV UR20, UR12 ;  /* 0x0000000c00147c82 */ /* 0x000fc80008000000 */
[----:B------:R-:W-:Y:S01]  /*81f50*/  @P3 LOP3.LUT R21, R21, 0x8000, RZ, 0xfc, !PT ;  /* 0x0000800015153812 */ /* 0x000fe200078efcff */
[----:B------:R-:W1:Y:S03]  /*81f60*/  LDCU UR12, c[0x0][0x398] ;  /* 0x00007300ff0c77ac */ /* 0x000e660008000800 */
[----:B------:R-:W-:-:S04]  /*81f70*/  LOP3.LUT R21, R21, 0xffffbfff, RZ, 0xc0, !PT ;  /* 0xffffbfff15157812 */ /* 0x000fc800078ec0ff */
[----:B------:R-:W-:-:S04]  /*81f80*/  @P2 LOP3.LUT R21, R21, 0x4000, RZ, 0xfc, !PT ;  /* 0x0000400015152812 */ /* 0x000fc800078efcff */
[----:B------:R-:W-:Y:S01]  /*81f90*/  LOP3.LUT R21, R21, 0xffffdfff, RZ, 0xc0, !PT ;  /* 0xffffdfff15157812 */ /* 0x000fe200078ec0ff */
[----:B----4-:R-:W-:-:S03]  /*81fa0*/  UMOV UR56, UR35 ;  /* 0x0000002300387c82 */ /* 0x010fc60008000000 */
[----:B------:R-:W-:-:S04]  /*81fb0*/  @P1 LOP3.LUT R21, R21, 0x2000, RZ, 0xfc, !PT ;  /* 0x0000200015151812 */ /* 0x000fc800078efcff */
[----:B------:R-:W-:-:S04]  /*81fc0*/  LOP3.LUT R21, R21, 0xffffefff, RZ, 0xc0, !PT ;  /* 0xffffefff15157812 */ /* 0x000fc800078ec0ff */
[----:B------:R-:W-:Y:S02]  /*81fd0*/  @P0 LOP3.LUT R21, R21, 0x1000, RZ, 0xfc, !PT ;  /* 0x0000100015150812 */ /* 0x000fe400078efcff */
[----:B------:R-:W-:Y:S01]  /*81fe0*/  ISETP.GE.AND P0, PT, R32, UR73, PT ;  /* 0x0000004920007c0c */ /* 0x000fe2000bf06270 */
[----:B------:R-:W-:Y:S01]  /*81ff0*/  VIADD R32, R146, 0x36 ;  /* 0x0000003692207836 */ /* 0x000fe20000000000 */
[----:B------:R-:W-:Y:S01]  /*82000*/  LOP3.LUT R21, R21, 0xfffff7ff, RZ, 0xc0, !PT ;  /* 0xfffff7ff15157812 */ /* 0x000fe200078ec0ff */
[----:B------:R-:W-:Y:S01]  /*82010*/  UMOV UR73, UR48 ;  /* 0x0000003000497c82 */ /* 0x000fe20008000000 */
[----:B-1----:R-:W-:Y:S02]  /*82020*/  ISETP.LT.AND P3, PT, R145, UR76, !P0 ;  /* 0x0000004c91007c0c */ /* 0x002fe4000c761270 */
[----:B------:R-:W-:Y:S01]  /*82030*/  ISETP.LT.AND P2, PT, R123, UR44, !P0 ;  /* 0x0000002c7b007c0c */ /* 0x000fe2000c741270 */
[----:B------:R-:W-:Y:S01]  /*82040*/  UMOV UR44, UR6 ;  /* 0x00000006002c7c82 */ /* 0x000fe20008000000 */
[----:B------:R-:W-:Y:S01]  /*82050*/  ISETP.LT.AND P1, PT, R122, UR36, !P0 ;  /* 0x000000247a007c0c */ /* 0x000fe2000c721270 */
[----:B------:R-:W1:Y:S01]  /*82060*/  LDCU UR6, c[0x0][0x398] ;  /* 0x00007300ff0677ac */ /* 0x000e620008000800 */
[----:B------:R-:W-:Y:S01]  /*82070*/  ISETP.LT.AND P0, PT, R121, UR4, !P0 ;  /* 0x0000000479007c0c */ /* 0x000fe2000c701270 */
[----:B------:R-:W-:Y:S01]  /*82080*/  UMOV UR4, UR34 ;  /* 0x0000002200047c82 */ /* 0x000fe20008000000 */
[----:B------:R-:W4:Y:S05]  /*82090*/  LDCU.64 UR34, c[0x0][0x398] ;  /* 0x00007300ff2277ac */ /* 0x000f2a0008000a00 */
[----:B------:R-:W-:-:S04]  /*820a0*/  @P3 LOP3.LUT R21, R21, 0x800, RZ, 0xfc, !PT ;  /* 0x0000080015153812 */ /* 0x000fc800078efcff */
        /* <DEDUP_REMOVED lines=9> */
[----:B------:R-:W-:Y:S02]  /*82140*/  LOP3.LUT R21, R21, 0xffffff7f, RZ, 0xc0, !PT ;  /* 0xffffff7f15157812 */ /* 0x000fe400078ec0ff */
[----:B------:R-:W-:Y:S01]  /*82150*/  ISETP.LT.AND P3, PT, R145, UR8, !P0 ;  /* 0x0000000891007c0c */ /* 0x000fe2000c761270 */
[----:B------:R-:W4:Y:S01]  /*82160*/  LDCU UR8, c[0x0][0x398] ;  /* 0x00007300ff0877ac */ /* 0x000f220008000800 */
        /* <DEDUP_REMOVED lines=9> */
[----:B-1----:R-:W-:Y:S01]  /*82200*/  UMOV UR7, UR34 ;  /* 0x0000002200077c82 */ /* 0x002fe20008000000 */
[----:B------:R-:W-:Y:S01]  /*82210*/  R2UR.FILL UR34, R37 ;  /* 0x00000000252272ca */ /* 0x000fe200004e0000 */
[----:B------:R-:W-:Y:S01]  /*82220*/  UMOV UR30, UR35 ;  /* 0x00000023001e7c82 */ /* 0x000fe20008000000 */
[----:B------:R-:W-:Y:S02]  /*82230*/  @P1 LOP3.LUT R21, R21, 0x20, RZ, 0xfc, !PT ;  /* 0x0000002015151812 */ /* 0x000fe400078efcff */
[----:B------:R-:W-:Y:S02]  /*82240*/  R2UR.FILL UR35, R38 ;  /* 0x00000000262372ca */ /* 0x000fe400004e0000 */
[----:B------:R-:W-:-:S04]  /*82250*/  LOP3.LUT R21, R21, 0xffffffef, RZ, 0xc0, !PT ;  /* 0xffffffef15157812 */ /* 0x000fc800078ec0ff */
[----:B------:R-:W-:Y:S02]  /*82260*/  @P0 LOP3.LUT R21, R21, 0x10, RZ, 0xfc, !PT ;  /* 0x0000001015150812 */ /* 0x000fe400078efcff */
[----:B------:R-:W-:Y:S01]  /*82270*/  ISETP.GE.AND P0, PT, R32, UR5, PT ;  /* 0x0000000520007c0c */ /* 0x000fe2000bf06270 */
[----:B------:R-:W-:Y:S01]  /*82280*/  VIADD R32, R146, 0x34 ;  /* 0x0000003492207836 */ /* 0x000fe20000000000 */
[----:B------:R-:W-:Y:S02]  /*82290*/  LOP3.LUT R21, R21, 0xfffffff7, RZ, 0xc0, !PT ;  /* 0xfffffff715157812 */ /* 0x000fe400078ec0ff */
[----:B------:R-:W-:Y:S01]  /*822a0*/  ISETP.LT.AND P1, PT, R145, UR4, !P0 ;  /* 0x0000000491007c0c */ /* 0x000fe2000c721270 */
[----:B------:R-:W-:Y:S01]  /*822b0*/  UMOV UR4, UR50 ;  /* 0x0000003200047c82 */ /* 0x000fe20008000000 */
[----:B------:R-:W-:Y:S01]  /*822c0*/  UMOV UR50, UR33 ;  /* 0x0000002100327c82 */ /* 0x000fe20008000000 */
[----:B------:R-:W1:Y:S01]  /*822d0*/  LDCU.64 UR32, c[0x0][0x398] ;  /* 0x00007300ff2077ac */ /* 0x000e620008000a00 */
[----:B------:R-:W-:Y:S01]  /*822e0*/  ISETP.LT.AND P2, PT, R123, UR34, !P0 ;  /* 0x000000227b007c0c */ /* 0x000fe2000c741270 */
[----:B------:R-:W-:Y:S01]  /*822f0*/  UMOV UR36, UR4 ;  /* 0x0000000400247c82 */ /* 0x000fe20008000000 */
[----:B------:R-:W-:Y:S01]  /*82300*/  UMOV UR76, UR50 ;  /* 0x00000032004c7c82 */ /* 0x000fe20008000000 */
[----:B------:R-:W-:Y:S01]  /*82310*/  UMOV UR38, UR36 ;  /* 0x0000002400267c82 */ /* 0x000fe20008000000 */
[----:B------:R-:W-:Y:S01]  /*82320*/  UMOV UR36, UR76 ;  /* 0x0000004c00247c82 */ /* 0x000fe20008000000 */
[----:B------:R-:W-:-:S04]  /*82330*/  UMOV UR76, UR20 ;  /* 0x00000014004c7c82 */ /* 0x000fc80008000000 */
[----:B------:R-:W-:Y:S02]  /*82340*/  @P1 LOP3.LUT R21, R21, 0x8, RZ, 0xfc, !PT ;  /* 0x0000000815151812 */ /* 0x000fe400078efcff */
[----:B------:R-:W-:Y:S02]  /*82350*/  ISETP.LT.AND P1, PT, R122, UR26, !P0 ;  /* 0x0000001a7a007c0c */ /* 0x000fe4000c721270 */
[----:B------:R-:W-:Y:S02]  /*82360*/  ISETP.LT.AND P0, PT, R121, UR7, !P0 ;  /* 0x0000000779007c0c */ /* 0x000fe4000c701270 */
        /* <DEDUP_REMOVED lines=10> */
[----:B------:R-:W-:Y:S01]  /*82410*/  R2UR.FILL UR32, R35 ;  /* 0x00000000232072ca */ /* 0x000fe200004e0000 */
[----:B------:R-:W-:Y:S01]  /*82420*/  UMOV UR42, UR33 ;  /* 0x00000021002a7c82 */ /* 0x000fe20008000000 */
[----:B------:R-:W-:Y:S01]  /*82430*/  ISETP.GE.AND P0, PT, R32, UR77, PT ;  /* 0x0000004d20007c0c */ /* 0x000fe2000bf06270 */
[----:B------:R-:W-:Y:S01]  /*82440*/  VIADD R32, R146, 0x33 ;  /* 0x0000003392207836 */ /* 0x000fe20000000000 */
[----:B------:R-:W-:Y:S01]  /*82450*/  MOV.SPILL R39, UR42 ;  /* 0x0000002a00277c02 */ /* 0x000fe20009000f00 */
[----:B------:R-:W1:Y:S01]  /*82460*/  LDCU.64 UR42, c[0x0][0x398] ;  /* 0x00007300ff2a77ac */ /* 0x000e620008000a00 */
[----:B------:R-:W-:Y:S02]  /*82470*/  ISETP.LT.AND P3, PT, R145, UR7, !P0 ;  /* 0x0000000791007c0c */ /* 0x000fe4000c761270 */
[----:B------:R-:W-:Y:S01]  /*82480*/  ISETP.LT.AND P1, PT, R122, UR22, !P0 ;  /* 0x000000167a007c0c */ /* 0x000fe2000c721270 */
[----:B------:R-:W-:Y:S01]  /*82490*/  UMOV UR7, UR52 ;  /* 0x0000003400077c82 */ /* 0x000fe20008000000 */
[----:B------:R-:W-:-:S02]  /*824a0*/  R2UR.FILL UR33, R36 ;  /* 0x00000000242172ca */ /* 0x000fc400004e0000 */
[----:B------:R-:W-:Y:S02]  /*824b0*/  MOV.SPILL R36, UR27 ;  /* 0x0000001b00247c02 */ /* 0x000fe40009000f00 */
[----:B------:R-:W-:Y:S01]  /*824c0*/  ISETP.LT.AND P2, PT, R123, UR32, !P0 ;  /* 0x000000207b007c0c */ /* 0x000fe2000c741270 */
[----:B------:R-:W-:Y:S01]  /*824d0*/  UMOV UR32, UR36 ;  /* 0x0000002400207c82 */ /* 0x000fe20008000000 */
[----:B------:R-:W-:Y:S01]  /*824e0*/  ISETP.LT.AND P0, PT, R121, UR5, !P0 ;  /* 0x0000000579007c0c */ /* 0x000fe2000c701270 */
[----:B------:R-:W-:Y:S02]  /*824f0*/  UMOV UR36, UR76 ;  /* 0x0000004c00247c82 */ /* 0x000fe40008000000 */
[----:B------:R-:W-:-:S04]  /*82500*/  @P3 LOP3.LUT R20, R20, 0x80000000, RZ, 0xfc, !PT ;  /* 0x8000000014143812 */ /* 0x000fc800078efcff */
[----:B------:R-:W-:Y:S01]  /*82510*/  LOP3.LUT R20, R20, 0xbfffffff, RZ, 0xc0, !PT ;  /* 0xbfffffff14147812 */ /* 0x000fe200078ec0ff */
[----:B-1----:R-:W-:Y:S01]  /*82520*/  UMOV UR5, UR42 ;  /* 0x0000002a00057c82 */ /* 0x002fe20008000000 */
[----:B------:R-:W-:Y:S01]  /*82530*/  UMOV UR77, UR43 ;  /* 0x0000002b004d7c82 */ /* 0x000fe20008000000 */
[----:B------:R-:W1:Y:S01]  /*82540*/  LDCU.64 UR42, c[0x0][0x398] ;  /* 0x00007300ff2a77ac */ /* 0x000e620008000a00 */
[----:B------:R-:W-:Y:S02]  /*82550*/  @P2 LOP3.LUT R20, R20, 0x40000000, RZ, 0xfc, !PT ;  /* 0x4000000014142812 */ /* 0x000fe400078efcff */
[----:B------:R-:W-:Y:S02]  /*82560*/  MOV.SPILL R38, UR77 ;  /* 0x0000004d00267c02 */ /* 0x000fe40009000f00 */
[----:B------:R-:W-:-:S04]  /*82570*/  LOP3.LUT R20, R20, 0xdfffffff, RZ, 0xc0, !PT ;  /* 0xdfffffff14147812 */ /* 0x000fc800078ec0ff */
[----:B------:R-:W-:-:S04]  /*82580*/  @P1 LOP3.LUT R20, R20, 0x20000000, RZ, 0xfc, !PT ;  /* 0x2000000014141812 */ /* 0x000fc800078efcff */
[----:B------:R-:W-:-:S04]  /*82590*/  LOP3.LUT R20, R20, 0xefffffff, RZ, 0xc0, !PT ;  /* 0xefffffff14147812 */ /* 0x000fc800078ec0ff */
[----:B------:R-:W-:Y:S01]  /*825a0*/  @P0 LOP3.LUT R20, R20, 0x10000000, RZ, 0xfc, !PT ;  /* 0x1000000014140812 */ /* 0x000fe200078efcff */
[----:B-1----:R-:W-:Y:S01]  /*825b0*/  UMOV UR4, UR42 ;  /* 0x0000002a00047c82 */ /* 0x002fe20008000000 */
[----:B------:R-:W-:Y:S01]  /*825c0*/  ISETP.GE.AND P0, PT, R32, UR9, PT ;  /* 0x0000000920007c0c */ /* 0x000fe2000bf06270 */
[----:B------:R-:W-:Y:S01]  /*825d0*/  UMOV UR52, UR43 ;  /* 0x0000002b00347c82 */ /* 0x000fe20008000000 */
[----:B------:R-:W1:Y:S01]  /*825e0*/  LDCU.64 UR42, c[0x0][0x398] ;  /* 0x00007300ff2a77ac */ /* 0x000e620008000a00 */
[----:B------:R-:W-:Y:S01]  /*825f0*/  LOP3.LUT R20, R20, 0xf7ffffff, RZ, 0xc0, !PT ;  /* 0xf7ffffff14147812 */ /* 0x000fe200078ec0ff */
[----:B------:R-:W-:Y:S01]  /*82600*/  VIADD R32, R146, 0x32 ;  /* 0x0000003292207836 */ /* 0x000fe20000000000 */
[----:B------:R-:W-:Y:S01]  /*82610*/  ISETP.LT.AND P3, PT, R145, UR5, !P0 ;  /* 0x0000000591007c0c */ /* 0x000fe2000c761270 */
[----:B------:R-:W2:Y:S01]  /*82620*/  LDCU UR9, c[0x0][0x398] ;  /* 0x00007300ff0977ac */ /* 0x000ea20008000800 */
[----:B------:R-:W-:Y:S02]  /*82630*/  ISETP.LT.AND P2, PT, R123, UR28, !P0 ;  /* 0x0000001c7b007c0c */ /* 0x000fe4000c741270 */
[----:B------:R-:W-:Y:S01]  /*82640*/  ISETP.LT.AND P1, PT, R122, UR18, !P0 ;  /* 0x000000127a007c0c */ /* 0x000fe2000c721270 */
[----:B------:R-:W-:Y:S01]  /*82650*/  UMOV UR28, UR34 ;  /* 0x00000022001c7c82 */ /* 0x000fe20008000000 */
[----:B------:R-:W-:-:S07]  /*82660*/  ISETP.LT.AND P0, PT, R121, UR4, !P0 ;  /* 0x0000000479007c0c */ /* 0x000fce000c701270 */
[----:B------:R-:W-:Y:S01]  /*82670*/  @P3 LOP3.LUT R20, R20, 0x8000000, RZ, 0xfc, !PT ;  /* 0x0800000014143812 */ /* 0x000fe200078efcff */
[----:B-1----:R-:W-:Y:S01]  /*82680*/  UMOV UR5, UR42 ;  /* 0x0000002a00057c82 */ /* 0x002fe20008000000 */
[----:B------:R-:W-:Y:S02]  /*82690*/  UMOV UR50, UR43 ;  /* 0x0000002b00327c82 */ /* 0x000fe40008000000 */
[----:B------:R-:W-:Y:S01]  /*826a0*/  LOP3.LUT R20, R20, 0xfbffffff, RZ, 0xc0, !PT ;  /* 0xfbffffff14147812 */ /* 0x000fe200078ec0ff */
[----:B------:R-:W1:Y:S03]  /*826b0*/  LDCU.64 UR42, c[0x0][0x398] ;  /* 0x00007300ff2a77ac */ /* 0x000e660008000a00 */
[----:B------:R-:W-:-:S04]  /*826c0*/  @P2 LOP3.LUT R20, R20, 0x4000000, RZ, 0xfc, !PT ;  /* 0x0400000014142812 */ /* 0x000fc800078efcff */
[----:B------:R-:W-:-:S04]  /*826d0*/  LOP3.LUT R20, R20, 0xfdffffff, RZ, 0xc0, !PT ;  /* 0xfdffffff14147812 */ /* 0x000fc800078ec0ff */
[----:B------:R-:W-:-:S04]  /*826e0*/  @P1 LOP3.LUT R20, R20, 0x2000000, RZ, 0xfc, !PT ;  /* 0x0200000014141812 */ /* 0x000fc800078efcff */
[----:B------:R-:W-:Y:S01]  /*826f0*/  LOP3.LUT R20, R20, 0xfeffffff, RZ, 0xc0, !PT ;  /* 0xfeffffff14147812 */ /* 0x000fe200078ec0ff */
[----:B-1----:R-:W-:-:S03]  /*82700*/  UMOV UR48, UR43 ;  /* 0x0000002b00307c82 */ /* 0x002fc60008000000 */
[----:B------:R-:W-:Y:S01]  /*82710*/  @P0 LOP3.LUT R20, R20, 0x1000000, RZ, 0xfc, !PT ;  /* 0x0100000014140812 */ /* 0x000fe200078efcff */
[----:B------:R-:W-:Y:S01]  /*82720*/  UMOV UR43, UR7 ;  /* 0x00000007002b7c82 */ /* 0x000fe20008000000 */
[----:B------:R-:W-:Y:S01]  /*82730*/  ISETP.GE.AND P0, PT, R32, UR13, PT ;  /* 0x0000000d20007c0c */ /* 0x000fe2000bf06270 */
[----:B------:R-:W-:Y:S01]  /*82740*/  UMOV UR7, UR44 ;  /* 0x0000002c00077c82 */ /* 0x000fe20008000000 */
[----:B------:R-:W-:Y:S01]  /*82750*/  UMOV UR44, UR73 ;  /* 0x00000049002c7c82 */ /* 0x000fe20008000000 */
[----:B------:R-:W-:Y:S01]  /*82760*/  UMOV UR73, UR21 ;  /* 0x0000001500497c82 */ /* 0x000fe20008000000 */
[----:B------:R-:W1:Y:S01]  /*82770*/  LDCU.64 UR20, c[0x0][0x398] ;  /* 0x00007300ff1477ac */ /* 0x000e620008000a00 */
[----:B------:R-:W-:Y:S02]  /*82780*/  ISETP.LT.AND P1, PT, R145, UR5, !P0 ;  /* 0x0000000591007c0c */ /* 0x000fe4000c721270 */
[----:B------:R-:W-:Y:S01]  /*82790*/  ISETP.LT.AND P2, PT, R123, UR24, !P0 ;  /* 0x000000187b007c0c */ /* 0x000fe2000c741270 */
[----:B------:R-:W-:Y:S01]  /*827a0*/  UMOV UR4, UR42 ;  /* 0x0000002a00047c82 */ /* 0x000fe20008000000 */
[----:B------:R-:W-:Y:S01]  /*827b0*/  LOP3.LUT R20, R20, 0xff7fffff, RZ, 0xc0, !PT ;  /* 0xff7fffff14147812 */ /* 0x000fe200078ec0ff */
[----:B------:R-:W-:Y:S01]  /*827c0*/  UMOV UR22, UR43 ;  /* 0x0000002b00167c82 */ /* 0x000fe20008000000 */
[----:B------:R-:W-:Y:S01]  /*827d0*/  IADD3 R32, PT, PT, R146, 0x31, RZ ;  /* 0x0000003192207810 */ /* 0x000fe20007ffe0ff */
[----:B------:R-:W-:Y:S01]  /*827e0*/  UMOV UR43, UR38 ;  /* 0x00000026002b7c82 */ /* 0x000fe20008000000 */
[----:B------:R-:W-:Y:S01]  /*827f0*/  UMOV UR38, UR44 ;  /* 0x0000002c00267c82 */ /* 0x000fe20008000000 */
[----:B------:R-:W-:Y:S01]  /*82800*/  UMOV UR44, UR73 ;  /* 0x00000049002c7c82 */ /* 0x000fe20008000000 */
[----:B------:R-:W-:Y:S01]  /*82810*/  UMOV UR73, UR46 ;  /* 0x0000002e00497c82 */ /* 0x000fe20008000000 */
[----:B------:R-:W-:Y:S01]  /*82820*/  UMOV UR46, UR62 ;  /* 0x0000003e002e7c82 */ /* 0x000fe20008000000 */
[----:B------:R-:W-:Y:S01]  /*82830*/  UMOV UR62, UR72 ;  /* 0x00000048003e7c82 */ /* 0x000fe20008000000 */
[----:B------:R-:W-:Y:S01]  /*82840*/  @P1 LOP3.LUT R20, R20, 0x800000, RZ, 0xfc, !PT ;  /* 0x0080000014141812 */ /* 0x000fe200078efcff */
[----:B------:R-:W-:Y:S01]  /*82850*/  UMOV UR72, UR70 ;  /* 0x0000004600487c82 */ /* 0x000fe20008000000 */
[----:B------:R-:W-:Y:S01]  /*82860*/  ISETP.LT.AND P1, PT, R122, UR14, !P0 ;  /* 0x0000000e7a007c0c */ /* 0x000fe2000c721270 */
[----:B------:R-:W-:Y:S01]  /*82870*/  UMOV UR18, UR22 ;  /* 0x0000001600127c82 */ /* 0x000fe20008000000 */
[----:B------:R-:W-:Y:S01]  /*82880*/  LOP3.LUT R20, R20, 0xffbfffff, RZ, 0xc0, !PT ;  /* 0xffbfffff14147812 */ /* 0x000fe200078ec0ff */
[----:B-1----:R-:W-:Y:S01]  /*82890*/  UMOV UR13, UR20 ;  /* 0x00000014000d7c82 */ /* 0x002fe20008000000 */
[----:B------:R-:W-:Y:S01]  /*828a0*/  UMOV UR24, UR21 ;  /* 0x0000001500187c82 */ /* 0x000fe20008000000 */
[----:B------:R-:W1:Y:S01]  /*828b0*/  LDCU.64 UR20, c[0x0][0x398] ;  /* 0x00007300ff1477ac */ /* 0x000e620008000a00 */
[----:B------:R-:W-:-:S02]  /*828c0*/  @P2 LOP3.LUT R20, R20, 0x400000, RZ, 0xfc, !PT ;  /* 0x0040000014142812 */ /* 0x000fc400078efcff */
[----:B------:R-:W-:Y:S01]  /*828d0*/  ISETP.LT.AND P0, PT, R121, UR4, !P0 ;  /* 0x0000000479007c0c */ /* 0x000fe2000c701270 */
[----:B------:R-:W-:Y:S01]  /*828e0*/  UMOV UR22, UR32 ;  /* 0x0000002000167c82 */ /* 0x000fe20008000000 */
[----:B------:R-:W-:Y:S01]  /*828f0*/  LOP3.LUT R20, R20, 0xffdfffff, RZ, 0xc0, !PT ;  /* 0xffdfffff14147812 */ /* 0x000fe200078ec0ff */
[----:B------:R-:W-:Y:S01]  /*82900*/  UMOV UR32, UR30 ;  /* 0x0000001e00207c82 */ /* 0x000fe20008000000 */
[----:B------:R-:W-:Y:S01]  /*82910*/  UMOV UR30, UR38 ;  /* 0x00000026001e7c82 */ /* 0x000fe20008000000 */
[----:B------:R-:W-:Y:S01]  /*82920*/  UMOV UR38, UR36 ;  /* 0x0000002400267c82 */ /* 0x000fe20008000000 */
[----:B------:R-:W-:Y:S01]  /*82930*/  @P1 LOP3.LUT R20, R20, 0x200000, RZ, 0xfc, !PT ;  /* 0x0020000014141812 */ /* 0x000fe200078efcff */
[----:B------:R-:W-:Y:S01]  /*82940*/  UMOV UR36, UR44 ;  /* 0x0000002c00247c82 */ /* 0x000fe20008000000 */
[----:B------:R-:W2:Y:S02]  /*82950*/  LDCU UR4, c[0x0][0x398] ;  /* 0x00007300ff0477ac */ /* 0x000ea40008000800 */
[----:B------:R-:W-:Y:S01]  /*82960*/  LOP3.LUT R20, R20, 0xffefffff, RZ, 0xc0, !PT ;  /* 0xffefffff14147812 */ /* 0x000fe200078ec0ff */
[----:B------:R-:W-:Y:S01]  /*82970*/  UMOV UR42, UR7 ;  /* 0x00000007002a7c82 */ /* 0x000fe20008000000 */
[----:B------:R-:W2:Y:S02]  /*82980*/  LDCU UR7, c[0x0][0x398] ;  /* 0x00007300ff0777ac */ /* 0x000ea40008000800 */
[----:B------:R-:W-:-:S02]  /*82990*/  @P0 LOP3.LUT R20, R20, 0x100000, RZ, 0xfc, !PT ;  /* 0x0010000014140812 */ /* 0x000fc400078efcff */
[----:B------:R-:W-:Y:S01]  /*829a0*/  ISETP.GE.AND P0, PT, R32, UR11, PT ;  /* 0x0000000b20007c0c */ /* 0x000fe2000bf06270 */
[----:B-1----:R-:W-:Y:S01]  /*829b0*/  UMOV UR5, UR20 ;  /* 0x0000001400057c82 */ /* 0x002fe20008000000 */
[----:B------:R-:W-:Y:S01]  /*829c0*/  R2UR.FILL UR20, R33 ;  /* 0x00000000211472ca */ /* 0x000fe200004e0000 */
[----:B------:R-:W-:Y:S01]  /*829d0*/  UMOV UR26, UR21 ;  /* 0x00000015001a7c82 */ /* 0x000fe20008000000 */
[----:B------:R-:W-:Y:S01]  /*829e0*/  ISETP.LT.AND P1, PT, R145, UR13, !P0 ;  /* 0x0000000d91007c0c */ /* 0x000fe2000c721270 */
[----:B------:R-:W-:Y:S01]  /*829f0*/  VIADD R32, R146, 0x30 ;  /* 0x0000003092207836 */ /* 0x000fe20000000000 */
[----:B------:R-:W-:Y:S01]  /*82a00*/  LOP3.LUT R20, R20, 0xfff7ffff, RZ, 0xc0, !PT ;  /* 0xfff7ffff14147812 */ /* 0x000fe200078ec0ff */
[----:B------:R-:W-:Y:S01]  /*82a10*/  UMOV UR13, UR32 ;  /* 0x00000020000d7c82 */ /* 0x000fe20008000000 */
[----:B------:R-:W-:Y:S01]  /*82a20*/  MOV.SPILL R35, UR26 ;  /* 0x0000001a00237c02 */ /* 0x000fe20009000f00 */
[----:B------:R-:W1:Y:S01]  /*82a30*/  LDCU.64 UR26, c[0x0][0x398] ;  /* 0x00007300ff1a77ac */ /* 0x000e620008000a00 */
[----:B------:R-:W-:-:S02]  /*82a40*/  R2UR.FILL UR21, R34 ;  /* 0x00000000221572ca */ /* 0x000fc400004e0000 */
[----:B------:R-:W-:Y:S01]  /*82a50*/  MOV.SPILL R34, UR35 ;  /* 0x0000002300227c02 */ /* 0x000fe20009000f00 */
[----:B------:R-:W-:Y:S01]  /*82a60*/  UMOV UR14, UR18 ;  /* 0x00000012000e7c82 */ /* 0x000fe20008000000 */
[----:B------:R-:W-:Y:S01]  /*82a70*/  UMOV UR18, UR28 ;  /* 0x0000001c00127c82 */ /* 0x000fe20008000000 */
[----:B------:R-:W-:Y:S01]  /*82a80*/  ISETP.LT.AND P2, PT, R123, UR20, !P0 ;  /* 0x000000147b007c0c */ /* 0x000fe2000c741270 */
[----:B------:R-:W-:Y:S01]  /*82a90*/  UMOV UR28, UR30 ;  /* 0x0000001e001c7c82 */ /* 0x000fe20008000000 */
[----:B------:R-:W-:Y:S01]  /*82aa0*/  @P1 LOP3.LUT R20, R20, 0x80000, RZ, 0xfc, !PT ;  /* 0x0008000014141812 */ /* 0x000fe200078efcff */
[----:B------:R-:W-:Y:S01]  /*82ab0*/  UMOV UR30, UR38 ;  /* 0x00000026001e7c82 */ /* 0x000fe20008000000 */
[----:B--2---:R-:W-:Y:S02]  /*82ac0*/  ISETP.LT.AND P1, PT, R122, UR10, !P0 ;  /* 0x0000000a7a007c0c */ /* 0x004fe4000c721270 */
[----:B------:R-:W-:Y:S02]  /*82ad0*/  LOP3.LUT R20, R20, 0xfffbffff, RZ, 0xc0, !PT ;  /* 0xfffbffff14147812 */ /* 0x000fe400078ec0ff */
[----:B------:R-:W-:Y:S01]  /*82ae0*/  ISETP.LT.AND P0, PT, R121, UR5, !P0 ;  /* 0x0000000579007c0c */ /* 0x000fe2000c701270 */
[----:B-1----:R-:W-:-:S04]  /*82af0*/  UMOV UR10, UR26 ;  /* 0x0000001a000a7c82 */ /* 0x002fc80008000000 */
[----:B------:R-:W-:Y:S01]  /*82b00*/  @P2 LOP3.LUT R20, R20, 0x40000, RZ, 0xfc, !PT ;  /* 0x0004000014142812 */ /* 0x000fe200078efcff */
[----:B------:R-:W-:Y:S01]  /*82b10*/  UMOV UR70, UR27 ;  /* 0x0000001b00467c82 */ /* 0x000fe20008000000 */
[----:B------:R-:W1:Y:S02]  /*82b20*/  LDCU.64 UR26, c[0x0][0x398] ;  /* 0x00007300ff1a77ac */ /* 0x000e640008000a00 */
        /* <DEDUP_REMOVED lines=10> */
[----:B---3--:R-:W-:Y:S01]  /*82bd0*/  ISETP.LT.AND P2, PT, R123, UR16, !P0 ;  /* 0x000000107b007c0c */ /* 0x008fe2000c741270 */
[----:B------:R-:W1:Y:S01]  /*82be0*/  LDCU.64 UR16, c[0x0][0x398] ;  /* 0x00007300ff1077ac */ /* 0x000e620008000a00 */
[----:B------:R-:W-:Y:S01]  /*82bf0*/  MOV.SPILL R37, UR76 ;  /* 0x0000004c00257c02 */ /* 0x000fe20009000f00 */
[----:B------:R-:W-:Y:S01]  /*82c00*/  UMOV UR27, UR28 ;  /* 0x0000001c001b7c82 */ /* 0x000fe20008000000 */
[----:B------:R-:W-:Y:S01]  /*82c10*/  UMOV UR28, UR36 ;  /* 0x00000024001c7c82 */ /* 0x000fe20008000000 */
[----:B------:R-:W-:Y:S01]  /*82c20*/  UMOV UR26, UR14 ;  /* 0x0000000e001a7c82 */ /* 0x000fe20008000000 */
[----:B------:R-:W-:Y:S01]  /*82c30*/  UMOV UR14, UR30 ;  /* 0x0000001e000e7c82 */ /* 0x000fe20008000000 */
[----:B------:R-:W-:Y:S01]  /*82c40*/  UMOV UR30, UR73 ;  /* 0x00000049001e7c82 */ /* 0x000fe20008000000 */
[----:B------:R-:W-:-:S03]  /*82c50*/  UMOV UR20, UR26 ;  /* 0x0000001a00147c82 */ /* 0x000fc60008000000 */
[----:B------:R-:W-:Y:S01]  /*82c60*/  @P1 LOP3.LUT R20, R20, 0x8000, RZ, 0xfc, !PT ;  /* 0x0000800014141812 */ /* 0x000fe200078efcff */
[----:B------:R-:W-:Y:S01]  /*82c70*/  UMOV UR26, UR14 ;  /* 0x0000000e001a7c82 */ /* 0x000fe20008000000 */
[----:B----4-:R-:W-:Y:S01]  /*82c80*/  ISETP.LT.AND P1, PT, R122, UR8, !P0 ;  /* 0x000000087a007c0c */ /* 0x010fe2000c721270 */
[----:B------:R-:W-:Y:S01]  /*82c90*/  UMOV UR14, UR30 ;  /* 0x0000001e000e7c82 */ /* 0x000fe20008000000 */
[----:B------:R-:W-:Y:S01]  /*82ca0*/  LOP3.LUT R20, R20, 0xffffbfff, RZ, 0xc0, !PT ;  /* 0xffffbfff14147812 */ /* 0x000fe200078ec0ff */
[----:B------:R-:W-:Y:S01]  /*82cb0*/  UMOV UR30, UR46 ;  /* 0x0000002e001e7c82 */ /* 0x000fe20008000000 */
[----:B------:R-:W-:Y:S01]  /*82cc0*/  ISETP.LT.AND P0, PT, R121, UR5, !P0 ;  /* 0x0000000579007c0c */ /* 0x000fe2000c701270 */
[----:B------:R-:W2:Y:S01]  /*82cd0*/  LDCU UR5, c[0x0][0x398] ;  /* 0x00007300ff0577ac */ /* 0x000ea20008000800 */
[----:B------:R-:W-:Y:S01]  /*82ce0*/  @P2 LOP3.LUT R20, R20, 0x4000, RZ, 0xfc, !PT ;  /* 0x0000400014142812 */ /* 0x000fe200078efcff */
[----:B-1----:R-:W-:-:S03]  /*82cf0*/  UMOV UR10, UR16 ;  /* 0x00000010000a7c82 */ /* 0x002fc60008000000 */
[----:B------:R-:W-:Y:S01]  /*82d00*/  LOP3.LUT R20, R20, 0xffffdfff, RZ, 0xc0, !PT ;  /* 0xffffdfff14147812 */ /* 0x000fe200078ec0ff */
[----:B------:R-:W-:Y:S01]  /*82d10*/  UMOV UR44, UR17 ;  /* 0x00000011002c7c82 */ /* 0x000fe20008000000 */
[----:B------:R-:W1:Y:S02]  /*82d20*/  LDCU.64 UR16, c[0x0][0x398] ;  /* 0x00007300ff1077ac */ /* 0x000e640008000a00 */
[----:B------:R-:W-:Y:S01]  /*82d30*/  @P1 LOP3.LUT R20, R20, 0x2000, RZ, 0xfc, !PT ;  /* 0x0000200014141812 */ /* 0x000fe200078efcff */
[----:B------:R-:W-:Y:S01]  /*82d40*/  UMOV UR46, UR62 ;  /* 0x0000003e002e7c82 */ /* 0x000fe20008000000 */
[----:B------:R-:W-:Y:S02]  /*82d50*/  UMOV UR62, UR72 ;  /* 0x00000048003e7c82 */ /* 0x000fe40008000000 */
[----:B------:R-:W-:Y:S01]  /*82d60*/  LOP3.LUT R20, R20, 0xffffefff, RZ, 0xc0, !PT ;  /* 0xffffefff14147812 */ /* 0x000fe200078ec0ff */
[----:B------:R-:W-:-:S03]  /*82d70*/  UMOV UR77, UR20 ;  /* 0x00000014004d7c82 */ /* 0x000fc60008000000 */
[----:B------:R-:W-:Y:S02]  /*82d80*/  @P0 LOP3.LUT R20, R20, 0x1000, RZ, 0xfc, !PT ;  /* 0x0000100014140812 */ /* 0x000fe400078efcff */
[----:B------:R-:W-:Y:S01]  /*82d90*/  ISETP.GE.AND P0, PT, R32, UR15, PT ;  /* 0x0000000f20007c0c */ /* 0x000fe2000bf06270 */
[----:B------:R-:W-:Y:S01]  /*82da0*/  VIADD R32, R146, 0x2e ;  /* 0x0000002e92207836 */ /* 0x000fe20000000000 */
[----:B------:R-:W-:Y:S02]  /*82db0*/  LOP3.LUT R20, R20, 0xfffff7ff, RZ, 0xc0, !PT ;  /* 0xfffff7ff14147812 */ /* 0x000fe400078ec0ff */
[----:B------:R-:W-:Y:S02]  /*82dc0*/  ISETP.LT.AND P1, PT, R145, UR10, !P0 ;  /* 0x0000000a91007c0c */ /* 0x000fe4000c721270 */
[----:B------:R-:W-:Y:S01]  /*82dd0*/  ISETP.LT.AND P2, PT, R123, UR12, !P0 ;  /* 0x0000000c7b007c0c */ /* 0x000fe2000c741270 */
[----:B-1----:R-:W-:Y:S01]  /*82de0*/  UMOV UR8, UR16 ;  /* 0x0000001000087c82 */ /* 0x002fe20008000000 */
[----:B------:R-:W-:Y:S01]  /*82df0*/  UMOV UR34, UR17 ;  /* 0x0000001100227c82 */ /* 0x000fe20008000000 */
[----:B------:R-:W1:Y:S01]  /*82e00*/  LDCU.64 UR16, c[0x0][0x398] ;  /* 0x00007300ff1077ac */ /* 0x000e620008000a00 */
[----:B------:R-:W-:-:S07]  /*82e10*/  MOV.SPILL R33, UR34 ;  /* 0x0000002200217c02 */ /* 0x000fce0009000f00 */
[----:B------:R-:W-:Y:S02]  /*82e20*/  @P1 LOP3.LUT R20, R20, 0x800, RZ, 0xfc, !PT ;  /* 0x0000080014141812 */ /* 0x000fe400078efcff */
[----:B------:R-:W-:Y:S01]  /*82e30*/  ISETP.LT.AND P1, PT, R122, UR6, !P0 ;  /* 0x000000067a007c0c */ /* 0x000fe2000c721270 */
[----:B------:R-:W3:Y:S01]  /*82e40*/  LDCU UR6, c[0x0][0x398] ;  /* 0x00007300ff0677ac */ /* 0x000ee20008000800 */
[----:B------:R-:W-:Y:S02]  /*82e50*/  LOP3.LUT R20, R20, 0xfffffbff, RZ, 0xc0, !PT ;  /* 0xfffffbff14147812 */ /* 0x000fe400078ec0ff */
[----:B------:R-:W-:Y:S02]  /*82e60*/  ISETP.LT.AND P0, PT, R121, UR8, !P0 ;  /* 0x0000000879007c0c */ /* 0x000fe4000c701270 */
[----:B------:R-:W-:Y:S01]  /*82e70*/  @P2 LOP3.LUT R20, R20, 0x400, RZ, 0xfc, !PT ;  /* 0x0000040014142812 */ /* 0x000fe200078efcff */
[----:B-1----:R-:W-:Y:S01]  /*82e80*/  UMOV UR10, UR16 ;  /* 0x00000010000a7c82 */ /* 0x002fe20008000000 */
[----:B------:R-:W-:-:S02]  /*82e90*/  UMOV UR32, UR17 ;  /* 0x0000001100207c82 */ /* 0x000fc40008000000 */
[----:B------:R-:W-:Y:S01]  /*82ea0*/  LOP3.LUT R20, R20, 0xfffffdff, RZ, 0xc0, !PT ;  /* 0xfffffdff14147812 */ /* 0x000fe200078ec0ff */
[----:B------:R-:W1:Y:S03]  /*82eb0*/  LDCU.64 UR16, c[0x0][0x398] ;  /* 0x00007300ff1077ac */ /* 0x000e660008000a00 */
[----:B------:R-:W-:-:S04]  /*82ec0*/  @P1 LOP3.LUT R20, R20, 0x200, RZ, 0xfc, !PT ;  /* 0x0000020014141812 */ /* 0x000fc800078efcff */
[----:B------:R-:W-:-:S04]  /*82ed0*/  LOP3.LUT R20, R20, 0xfffffeff, RZ, 0xc0, !PT ;  /* 0xfffffeff14147812 */ /* 0x000fc800078ec0ff */
[----:B------:R-:W-:Y:S02]  /*82ee0*/  @P0 LOP3.LUT R20, R20, 0x100, RZ, 0xfc, !PT ;  /* 0x0000010014140812 */ /* 0x000fe400078efcff */
[----:B------:R-:W-:Y:S01]  /*82ef0*/  ISETP.GE.AND P0, PT, R32, UR21, PT ;  /* 0x0000001520007c0c */ /* 0x000fe2000bf06270 */
[----:B------:R-:W-:Y:S01]  /*82f00*/  VIADD R32, R146, 0x2d ;  /* 0x0000002d92207836 */ /* 0x000fe20000000000 */
[----:B------:R-:W-:Y:S02]  /*82f10*/  LOP3.LUT R20, R20, 0xffffff7f, RZ, 0xc0, !PT ;  /* 0xffffff7f14147812 */ /* 0x000fe400078ec0ff */
[----:B------:R-:W-:Y:S01]  /*82f20*/  ISETP.LT.AND P1, PT, R145, UR10, !P0 ;  /* 0x0000000a91007c0c */ /* 0x000fe2000c721270 */
[----:B-1----:R-:W-:Y:S01]  /*82f30*/  UMOV UR8, UR16 ;  /* 0x0000001000087c82 */ /* 0x002fe20008000000 */
[----:B------:R-:W-:Y:S01]  /*82f40*/  ISETP.LT.AND P2, PT, R123, UR9, !P0 ;  /* 0x000000097b007c0c */ /* 0x000fe2000c741270 */
[----:B------:R-:W1:Y:S01]  /*82f50*/  LDCU.64 UR10, c[0x0][0x398] ;  /* 0x00007300ff0a77ac */ /* 0x000e620008000a00 */
[----:B------:R-:W-:Y:S01]  /*82f60*/  UMOV UR38, UR17 ;  /* 0x0000001100267c82 */ /* 0x000fe20008000000 */
[----:B------:R-:W4:Y:S08]  /*82f70*/  LDCU.64 UR16, c[0x0][0x398] ;  /* 0x00007300ff1077ac */ /* 0x000f300008000a00 */
[----:B------:R-:W-:-:S02]  /*82f80*/  @P1 LOP3.LUT R20, R20, 0x80, RZ, 0xfc, !PT ;  /* 0x0000008014141812 */ /* 0x000fc400078efcff */
[----:B------:R-:W-:Y:S01]  /*82f90*/  ISETP.LT.AND P1, PT, R122, UR4, !P0 ;  /* 0x000000047a007c0c */ /* 0x000fe2000c721270 */
[----:B------:R-:W2:Y:S01]  /*82fa0*/  LDCU UR4, c[0x0][0x398] ;  /* 0x00007300ff0477ac */ /* 0x000ea20008000800 */
[----:B------:R-:W-:Y:S02]  /*82fb0*/  LOP3.LUT R20, R20, 0xffffffbf, RZ, 0xc0, !PT ;  /* 0xffffffbf14147812 */ /* 0x000fe400078ec0ff */
[----:B------:R-:W-:Y:S02]  /*82fc0*/  ISETP.LT.AND P0, PT, R121, UR8, !P0 ;  /* 0x0000000879007c0c */ /* 0x000fe4000c701270 */
[----:B------:R-:W-:Y:S01]  /*82fd0*/  @P2 LOP3.LUT R20, R20, 0x40, RZ, 0xfc, !PT ;  /* 0x0000004014142812 */ /* 0x000fe200078efcff */
[----:B-1----:R-:W-:Y:S01]  /*82fe0*/  UMOV UR9, UR10 ;  /* 0x0000000a00097c82 */ /* 0x002fe20008000000 */
[----:B------:R-:W-:Y:S01]  /*82ff0*/  UMOV UR36, UR11 ;  /* 0x0000000b00247c82 */ /* 0x000fe20008000000 */
[----:B------:R-:W1:Y:S01]  /*83000*/  LDCU.64 UR10, c[0x0][0x398] ;  /* 0x00007300ff0a77ac */ /* 0x000e620008000a00 */
        /* <DEDUP_REMOVED lines=12> */
[----:B------:R-:W-:Y:S01]  /*830d0*/  UMOV UR26, UR46 ;  /* 0x0000002e001a7c82 */ /* 0x000fe20008000000 */
        /* <DEDUP_REMOVED lines=11> */
[----:B--2---:R-:W-:Y:S01]  /*83190*/  ISETP.LT.AND P1, PT, R122, UR5, !P0 ;  /* 0x000000057a007c0c */ /* 0x004fe2000c721270 */
[----:B------:R-:W1:Y:S01]  /*831a0*/  LDCU UR5, c[0x0][0x398] ;  /* 0x00007300ff0577ac */ /* 0x000e620008000800 */
[----:B------:R-:W-:-:S02]  /*831b0*/  LOP3.LUT R20, R20, 0xfffffffb, RZ, 0xc0, !PT ;  /* 0xfffffffb14147812 */ /* 0x000fc400078ec0ff */
[----:B------:R-:W-:Y:S01]  /*831c0*/  ISETP.LT.AND P0, PT, R121, UR8, !P0 ;  /* 0x0000000879007c0c */ /* 0x000fe2000c701270 */
[----:B------:R-:W-:Y:S01]  /*831d0*/  UMOV UR8, UR16 ;  /* 0x0000001000087c82 */ /* 0x000fe20008000000 */
[----:B------:R-:W-:Y:S01]  /*831e0*/  @P2 LOP3.LUT R20, R20, 0x4, RZ, 0xfc, !PT ;  /* 0x0000000414142812 */ /* 0x000fe200078efcff */
[----:B------:R-:W2:Y:S03]  /*831f0*/  LDCU.64 UR16, c[0x0][0x398] ;  /* 0x00007300ff1077ac */ /* 0x000ea60008000a00 */
[----:B------:R-:W-:Y:S01]  /*83200*/  LOP3.LUT R20, R20, 0xfffffffd, RZ, 0xc0, !PT ;  /* 0xfffffffd14147812 */ /* 0x000fe200078ec0ff */
[----:B------:R-:W-:Y:S01]  /*83210*/  UMOV UR11, UR46 ;  /* 0x0000002e000b7c82 */ /* 0x000fe20008000000 */
[----:B------:R-:W-:Y:S01]  /*83220*/  UMOV UR46, UR40 ;  /* 0x00000028002e7c82 */ /* 0x000fe20008000000 */
[----:B------:R-:W-:Y:S01]  /*83230*/  UMOV UR40, UR64 ;  /* 0x0000004000287c82 */ /* 0x000fe20008000000 */
[----:B------:R-:W-:Y:S01]  /*83240*/  @P1 LOP3.LUT R20, R20, 0x2, RZ, 0xfc, !PT ;  /* 0x0000000214141812 */ /* 0x000fe200078efcff */
[----:B------:R-:W-:Y:S01]  /*83250*/  UMOV UR20, UR18 ;  /* 0x0000001200147c82 */ /* 0x000fe20008000000 */
[----:B------:R-:W-:Y:S01]  /*83260*/  UMOV UR18, UR22 ;  /* 0x0000001600127c82 */ /* 0x000fe20008000000 */
[----:B------:R-:W-:Y:S01]  /*83270*/  UMOV UR22, UR42 ;  /* 0x0000002a00167c82 */ /* 0x000fe20008000000 */
[----:B------:R-:W-:Y:S01]  /*83280*/  LOP3.LUT R20, R20, 0xfffffffe, RZ, 0xc0, !PT ;  /* 0xfffffffe14147812 */ /* 0x000fe200078ec0ff */
[----:B------:R-:W-:Y:S01]  /*83290*/  UMOV UR15, UR35 ;  /* 0x00000023000f7c82 */ /* 0x000fe20008000000 */
[----:B------:R-:W4:Y:S02]  /*832a0*/  LDCU.64 UR34, c[0x0][0x398] ;  /* 0x00007300ff2277ac */ /* 0x000f240008000a00 */
[----:B------:R-:W-:-:S02]  /*832b0*/  @P0 LOP3.LUT R20, R20, 0x1, RZ, 0xfc, !PT ;  /* 0x0000000114140812 */ /* 0x000fc400078efcff */
[----:B------:R-:W-:Y:S01]  /*832c0*/  ISETP.GE.AND P0, PT, R32, UR29, PT ;  /* 0x0000001d20007c0c */ /* 0x000fe2000bf06270 */
[----:B--2---:R-:W-:Y:S01]  /*832d0*/  UMOV UR7, UR16 ;  /* 0x0000001000077c82 */ /* 0x004fe20008000000 */
[----:B------:R-:W-:Y:S01]  /*832e0*/  VIADD R32, R146, 0x2b ;  /* 0x0000002b92207836 */ /* 0x000fe20000000000 */
[----:B------:R-:W-:Y:S01]  /*832f0*/  UMOV UR28, UR17 ;  /* 0x00000011001c7c82 */ /* 0x000fe20008000000 */
[----:B------:R-:W-:Y:S01]  /*83300*/  ISETP.LT.AND P1, PT, R145, UR8, !P0 ;  /* 0x0000000891007c0c */ /* 0x000fe2000c721270 */
[----:B------:R-:W2:Y:S01]  /*83310*/  LDCU.64 UR8, c[0x0][0x398] ;  /* 0x00007300ff0877ac */ /* 0x000ea20008000a00 */
[----:B---3--:R-:W-:Y:S01]  /*83320*/  ISETP.LT.AND P2, PT, R123, UR6, !P0 ;  /* 0x000000067b007c0c */ /* 0x008fe2000c741270 */
[----:B------:R-:W-:Y:S01]  /*83330*/  UMOV UR17, UR10 ;  /* 0x0000000a00117c82 */ /* 0x000fe20008000000 */
[----:B------:R-:W-:Y:S01]  /*83340*/  UMOV UR12, UR26 ;  /* 0x0000001a000c7c82 */ /* 0x000fe20008000000 */
[----:B----4-:R-:W-:-:S08]  /*83350*/  IMAD.U32 R219, RZ, RZ, UR35 ;  /* 0x00000023ffdb7e24 */ /* 0x010fd0000f8e00ff */
[----:B------:R-:W-:Y:S02]  /*83360*/  @P1 LOP3.LUT R11, R11, 0x80000000, RZ, 0xfc, !PT ;  /* 0x800000000b0b1812 */ /* 0x000fe400078efcff */
[----:B------:R-:W-:Y:S01]  /*83370*/  ISETP.LT.AND P1, PT, R122, UR4, !P0 ;  /* 0x000000047a007c0c */ /* 0x000fe2000c721270 */
[----:B------:R-:W3:Y:S01]  /*83380*/  LDCU UR4, c[0x0][0x398] ;  /* 0x00007300ff0477ac */ /* 0x000ee20008000800 */
[----:B------:R-:W-:Y:S02]  /*83390*/  LOP3.LUT R11, R11, 0xbfffffff, RZ, 0xc0, !PT ;  /* 0xbfffffff0b0b7812 */ /* 0x000fe400078ec0ff */
[----:B------:R-:W-:Y:S01]  /*833a0*/  ISETP.LT.AND P0, PT, R121, UR7, !P0 ;  /* 0x0000000779007c0c */ /* 0x000fe2000c701270 */
[----:B--2---:R-:W-:Y:S01]  /*833b0*/  UMOV UR7, UR8 ;  /* 0x0000000800077c82 */ /* 0x004fe20008000000 */
[----:B------:R-:W-:Y:S01]  /*833c0*/  @P2 LOP3.LUT R11, R11, 0x40000000, RZ, 0xfc, !PT ;  /* 0x400000000b0b2812 */ /* 0x000fe200078efcff */
[----:B------:R-:W-:Y:S01]  /*833d0*/  UMOV UR60, UR9 ;  /* 0x00000009003c7c82 */ /* 0x000fe20008000000 */
[----:B------:R-:W2:Y:S02]  /*833e0*/  LDCU.64 UR8, c[0x0][0x398] ;  /* 0x00007300ff0877ac */ /* 0x000ea40008000a00 */
[----:B------:R-:W-:-:S04]  /*833f0*/  LOP3.LUT R11, R11, 0xdfffffff, RZ, 0xc0, !PT ;  /* 0xdfffffff0b0b7812 */ /* 0x000fc800078ec0ff */
[----:B------:R-:W-:-:S04]  /*83400*/  @P1 LOP3.LUT R11, R11, 0x20000000, RZ, 0xfc, !PT ;  /* 0x200000000b0b1812 */ /* 0x000fc800078efcff */
[----:B------:R-:W-:-:S04]  /*83410*/  LOP3.LUT R11, R11, 0xefffffff, RZ, 0xc0, !PT ;  /* 0xefffffff0b0b7812 */ /* 0x000fc800078ec0ff */
[----:B------:R-:W-:Y:S02]  /*83420*/  @P0 LOP3.LUT R11, R11, 0x10000000, RZ, 0xfc, !PT ;  /* 0x100000000b0b0812 */ /* 0x000fe400078efcff */
[----:B------:R-:W-:Y:S01]  /*83430*/  ISETP.GE.AND P0, PT, R32, UR25, PT ;  /* 0x0000001920007c0c */ /* 0x000fe2000bf06270 */
[----:B------:R-:W-:Y:S01]  /*83440*/  VIADD R32, R146, 0x2a ;  /* 0x0000002a92207836 */ /* 0x000fe20000000000 */
[----:B------:R-:W-:Y:S01]  /*83450*/  LOP3.LUT R11, R11, 0xf7ffffff, RZ, 0xc0, !PT ;  /* 0xf7ffffff0b0b7812 */ /* 0x000fe200078ec0ff */
[----:B--2---:R-:W-:Y:S01]  /*83460*/  UMOV UR6, UR8 ;  /* 0x0000000800067c82 */ /* 0x004fe20008000000 */
[----:B------:R-:W-:Y:S01]  /*83470*/  ISETP.LT.AND P3, PT, R145, UR7, !P0 ;  /* 0x0000000791007c0c */ /* 0x000fe2000c761270 */
[----:B------:R-:W-:Y:S01]  /*83480*/  UMOV UR62, UR9 ;  /* 0x00000009003e7c82 */ /* 0x000fe20008000000 */
[----:B-1----:R-:W-:Y:S01]  /*83490*/  ISETP.LT.AND P2, PT, R123, UR5, !P0 ;  /* 0x000000057b007c0c */ /* 0x002fe2000c741270 */
[----:B------:R-:W1:Y:S01]  /*834a0*/  LDCU.64 UR8, c[0x0][0x398] ;  /* 0x00007300ff0877ac */ /* 0x000e620008000a00 */
[----:B---3--:R-:W-:-:S02]  /*834b0*/  ISETP.LT.AND P1, PT, R122, UR4, !P0 ;  /* 0x000000047a007c0c */ /* 0x008fc4000c721270 */
[----:B------:R-:W-:Y:S01]  /*834c0*/  ISETP.LT.AND P0, PT, R121, UR6, !P0 ;  /* 0x0000000679007c0c */ /* 0x000fe2000c701270 */
[----:B------:R-:W2:Y:S01]  /*834d0*/  LDCU UR4, c[0x0][0x3b8] ;  /* 0x00007700ff0477ac */ /* 0x000ea20008000800 */
[----:B------:R-:W3:Y:S05]  /*834e0*/  LDCU UR5, c[0x0][0x398] ;  /* 0x00007300ff0577ac */ /* 0x000eea0008000800 */
[----:B------:R-:W-:-:S04]  /*834f0*/  @P3 LOP3.LUT R11, R11, 0x8000000, RZ, 0xfc, !PT ;  /* 0x080000000b0b3812 */ /* 0x000fc800078efcff */
[----:B------:R-:W-:-:S04]  /*83500*/  LOP3.LUT R11, R11, 0xfbffffff, RZ, 0xc0, !PT ;  /* 0xfbffffff0b0b7812 */ /* 0x000fc800078ec0ff */
[----:B------:R-:W-:Y:S01]  /*83510*/  @P2 LOP3.LUT R11, R11, 0x4000000, RZ, 0xfc, !PT ;  /* 0x040000000b0b2812 */ /* 0x000fe200078efcff */
[----:B-1----:R-:W-:Y:S01]  /*83520*/  UMOV UR7, UR8 ;  /* 0x0000000800077c82 */ /* 0x002fe20008000000 */
[----:B------:R-:W-:Y:S01]  /*83530*/  UMOV UR64, UR9 ;  /* 0x0000000900407c82 */ /* 0x000fe20008000000 */
[----:B------:R-:W1:Y:S01]  /*83540*/  LDCU.64 UR8, c[0x0][0x398] ;  /* 0x00007300ff0877ac */ /* 0x000e620008000a00 */
[----:B------:R-:W-:Y:S01]  /*83550*/  LOP3.LUT R11, R11, 0xfdffffff, RZ, 0xc0, !PT ;  /* 0xfdffffff0b0b7812 */ /* 0x000fe200078ec0ff */
[----:B--2---:R-:W-:Y:S01]  /*83560*/  IMAD R44, R146, UR4, RZ ;  /* 0x00000004922c7c24 */ /* 0x004fe2000f8e02ff */
[----:B------:R-:W2:Y:S02]  /*83570*/  LDCU UR4, c[0x0][0x398] ;  /* 0x00007300ff0477ac */ /* 0x000ea40008000800 */
[----:B------:R-:W-:Y:S02]  /*83580*/  @P1 LOP3.LUT R11, R11, 0x2000000, RZ, 0xfc, !PT ;  /* 0x020000000b0b1812 */ /* 0x000fe400078efcff */
[----:B------:R4:W-:Y:S02]  /*83590*/  STL [R1+0x1640], R44 ;  /* 0x0016402c01007387 */ /* 0x0009e40000100800 */
        /* <DEDUP_REMOVED lines=10> */
[----:B------:R-:W3:Y:S09]  /*83640*/  LDCU UR5, c[0x0][0x398] ;  /* 0x00007300ff0577ac */ /* 0x000ef20008000800 */
[----:B------:R-:W-:-:S02]  /*83650*/  @P1 LOP3.LUT R11, R11, 0x800000, RZ, 0xfc, !PT ;  /* 0x008000000b0b1812 */ /* 0x000fc400078efcff */
[----:B--2---:R-:W-:Y:S01]  /*83660*/  ISETP.LT.AND P1, PT, R122, UR4, !P0 ;  /* 0x000000047a007c0c */ /* 0x004fe2000c721270 */
[----:B------:R-:W2:Y:S01]  /*83670*/  LDCU UR4, c[0x0][0x398] ;  /* 0x00007300ff0477ac */ /* 0x000ea20008000800 */
[----:B------:R-:W-:Y:S02]  /*83680*/  LOP3.LUT R11, R11, 0xffbfffff, RZ, 0xc0, !PT ;  /* 0xffbfffff0b0b7812 */ /* 0x000fe400078ec0ff */
[----:B------:R-:W-:Y:S02]  /*83690*/  ISETP.LT.AND P0, PT, R121, UR6, !P0 ;  /* 0x0000000679007c0c */ /* 0x000fe4000c701270 */
[----:B------:R-:W-:Y:S01]  /*836a0*/  @P2 LOP3.LUT R11, R11, 0x400000, RZ, 0xfc, !PT ;  /* 0x004000000b0b2812 */ /* 0x000fe200078efcff */
[----:B-1----:R-:W-:Y:S01]  /*836b0*/  UMOV UR7, UR8 ;  /* 0x0000000800077c82 */ /* 0x002fe20008000000 */
[----:B------:R-:W-:Y:S01]  /*836c0*/  UMOV UR16, UR9 ;  /* 0x0000000900107c82 */ /* 0x000fe20008000000 */
[----:B------:R-:W1:Y:S01]  /*836d0*/  LDCU.64 UR8, c[0x0][0x398] ;  /* 0x00007300ff0877ac */ /* 0x000e620008000a00 */
        /* <DEDUP_REMOVED lines=9> */
[----:B------:R-:W-:Y:S01]  /*83770*/  IMAD.U32 R144, RZ, RZ, UR9 ;  /* 0x00000009ff907e24 */ /* 0x000fe2000f8e00ff */
[----:B---3--:R-:W-:Y:S01]  /*83780*/  ISETP.LT.AND P2, PT, R123, UR5, !P0 ;  /* 0x000000057b007c0c */ /* 0x008fe2000c741270 */
[----:B------:R-:W1:Y:S01]  /*83790*/  LDCU UR5, c[0x0][0x398] ;  /* 0x00007300ff0577ac */ /* 0x000e620008000800 */
[----:B------:R-:W3:Y:S09]  /*837a0*/  LDCU.64 UR8, c[0x0][0x398] ;  /* 0x00007300ff0877ac */ /* 0x000ef20008000a00 */
[----:B------:R-:W-:-:S02]  /*837b0*/  @P1 LOP3.LUT R11, R11, 0x80000, RZ, 0xfc, !PT ;  /* 0x000800000b0b1812 */ /* 0x000fc400078efcff */
[----:B--2---:R-:W-:Y:S01]  /*837c0*/  ISETP.LT.AND P1, PT, R122, UR4, !P0 ;  /* 0x000000047a007c0c */ /* 0x004fe2000c721270 */
[----:B------:R-:W2:Y:S01]  /*837d0*/  LDCU UR4, c[0x0][0x398] ;  /* 0x00007300ff0477ac */ /* 0x000ea20008000800 */
[----:B------:R-:W-:Y:S02]  /*837e0*/  LOP3.LUT R11, R11, 0xfffbffff, RZ, 0xc0, !PT ;  /* 0xfffbffff0b0b7812 */ /* 0x000fe400078ec0ff */
[----:B------:R-:W-:Y:S01]  /*837f0*/  ISETP.LT.AND P0, PT, R121, UR6, !P0 ;  /* 0x0000000679007c0c */ /* 0x000fe2000c701270 */
[----:B------:R-:W1:Y:S01]  /*83800*/  LDCU.64 UR6, c[0x0][0x398] ;  /* 0x00007300ff0677ac */ /* 0x000e620008000a00 */
[----:B------:R-:W-:-:S04]  /*83810*/  @P2 LOP3.LUT R11, R11, 0x40000, RZ, 0xfc, !PT ;  /* 0x000400000b0b2812 */ /* 0x000fc800078efcff */
[----:B------:R-:W-:Y:S01]  /*83820*/  LOP3.LUT R11, R11, 0xfffdffff, RZ, 0xc0, !PT ;  /* 0xfffdffff0b0b7812 */ /* 0x000fe200078ec0ff */
[----:B---3--:R-:W-:-:S03]  /*83830*/  IMAD.U32 R142, RZ, RZ, UR9 ;  /* 0x00000009ff8e7e24 */ /* 0x008fc6000f8e00ff */
[----:B------:R-:W-:-:S04]  /*83840*/  @P1 LOP3.LUT R11, R11, 0x20000, RZ, 0xfc, !PT ;  /* 0x000200000b0b1812 */ /* 0x000fc800078efcff */
[----:B------:R-:W-:-:S04]  /*83850*/  LOP3.LUT R11, R11, 0xfffeffff, RZ, 0xc0, !PT ;  /* 0xfffeffff0b0b7812 */ /* 0x000fc800078ec0ff */
[----:B------:R-:W-:Y:S01]  /*83860*/  @P0 LOP3.LUT R11, R11, 0x10000, RZ, 0xfc, !PT ;  /* 0x000100000b0b0812 */ /* 0x000fe200078efcff */
[----:B-1----:R-:W-:Y:S01]  /*83870*/  IMAD.U32 R143, RZ, RZ, UR7 ;  /* 0x00000007ff8f7e24 */ /* 0x002fe2000f8e00ff */
[----:B------:R-:W-:Y:S01]  /*83880*/  ISETP.GE.AND P0, PT, R32, UR49, PT ;  /* 0x0000003120007c0c */ /* 0x000fe2000bf06270 */
[----:B------:R-:W-:Y:S01]  /*83890*/  UMOV UR7, UR6 ;  /* 0x0000000600077c82 */ /* 0x000fe20008000000 */
[----:B------:R-:W-:Y:S01]  /*838a0*/  LOP3.LUT R11, R11, 0xffff7fff, RZ, 0xc0, !PT ;  /* 0xffff7fff0b0b7812 */ /* 0x000fe200078ec0ff */
[----:B------:R-:W-:Y:S01]  /*838b0*/  UMOV UR6, UR8 ;  /* 0x0000000800067c82 */ /* 0x000fe20008000000 */
[----:B------:R-:W-:Y:S01]  /*838c0*/  ISETP.LT.AND P1, PT, R145, UR7, !P0 ;  /* 0x0000000791007c0c */ /* 0x000fe2000c721270 */
[----:B------:R-:W-:Y:S01]  /*838d0*/  VIADD R32, R146, 0x27 ;  /* 0x0000002792207836 */ /* 0x000fe20000000000 */
[----:B------:R-:W-:Y:S01]  /*838e0*/  ISETP.LT.AND P2, PT, R123, UR5, !P0 ;  /* 0x000000057b007c0c */ /* 0x000fe2000c741270 */
        /* <DEDUP_REMOVED lines=13> */
[----:B------:R-:W-:Y:S02]  /*839c0*/  @P0 LOP3.LUT R11, R11, 0x1000, RZ, 0xfc, !PT ;  /* 0x000010000b0b0812 */ /* 0x000fe400078efcff */
[----:B------:R-:W-:Y:S01]  /*839d0*/  ISETP.GE.AND P0, PT, R32, UR57, PT ;  /* 0x0000003920007c0c */ /* 0x000fe2000bf06270 */
[----:B------:R-:W-:Y:S01]  /*839e0*/  VIADD R32, R146, 0x26 ;  /* 0x0000002692207836 */ /* 0x000fe20000000000 */
[----:B-1----:R-:W-:Y:S01]  /*839f0*/  MOV R141, UR7 ;  /* 0x00000007008d7c02 */ /* 0x002fe20008000f00 */
[----:B------:R-:W-:Y:S01]  /*83a00*/  UMOV UR7, UR6 ;  /* 0x0000000600077c82 */ /* 0x000fe20008000000 */
[----:B------:R-:W-:Y:S01]  /*83a10*/  ISETP.LT.AND P2, PT, R123, UR5, !P0 ;  /* 0x000000057b007c0c */ /* 0x000fe2000c741270 */
[----:B------:R-:W-:Y:S01]  /*83a20*/  UMOV UR6, UR8 ;  /* 0x0000000800067c82 */ /* 0x000fe20008000000 */
[----:B------:R-:W-:Y:S01]  /*83a30*/  ISETP.LT.AND P1, PT, R145, UR7, !P0 ;  /* 0x0000000791007c0c */ /* 0x000fe2000c721270 */
[----:B------:R-:W1:Y:S01]  /*83a40*/  LDCU UR5, c[0x0][0x398] ;  /* 0x00007300ff0577ac */ /* 0x000e620008000800 */
[----:B------:R-:W-:Y:S01]  /*83a50*/  LOP3.LUT R11, R11, 0xfffff7ff, RZ, 0xc0, !PT ;  /* 0xfffff7ff0b0b7812 */ /* 0x000fe200078ec0ff */
[----:B------:R-:W3:Y:S10]  /*83a60*/  LDCU.64 UR8, c[0x0][0x398] ;  /* 0x00007300ff0877ac */ /* 0x000ef40008000a00 */
[----:B------:R-:W-:-:S02]  /*83a70*/  @P1 LOP3.LUT R11, R11, 0x800, RZ, 0xfc, !PT ;  /* 0x000008000b0b1812 */ /* 0x000fc400078efcff */
[----:B--2---:R-:W-:Y:S01]  /*83a80*/  ISETP.LT.AND P1, PT, R122, UR4, !P0 ;  /* 0x000000047a007c0c */ /* 0x004fe2000c721270 */
[----:B------:R-:W2:Y:S01]  /*83a90*/  LDCU UR4, c[0x0][0x398] ;  /* 0x00007300ff0477ac */ /* 0x000ea20008000800 */
[----:B------:R-:W-:Y:S02]  /*83aa0*/  LOP3.LUT R11, R11, 0xfffffbff, RZ, 0xc0, !PT ;  /* 0xfffffbff0b0b7812 */ /* 0x000fe400078ec0ff */
[----:B------:R-:W-:Y:S01]  /*83ab0*/  ISETP.LT.AND P0, PT, R121, UR6, !P0 ;  /* 0x0000000679007c0c */ /* 0x000fe2000c701270 */
[----:B------:R-:W1:Y:S01]  /*83ac0*/  LDCU.64 UR6, c[0x0][0x398] ;  /* 0x00007300ff0677ac */ /* 0x000e620008000a00 */
[----:B------:R-:W-:Y:S01]  /*83ad0*/  @P2 LOP3.LUT R11, R11, 0x400, RZ, 0xfc, !PT ;  /* 0x000004000b0b2812 */ /* 0x000fe200078efcff */
[----:B---3--:R-:W-:-:S03]  /*83ae0*/  IMAD.U32 R138, RZ, RZ, UR9 ;  /* 0x00000009ff8a7e24 */ /* 0x008fc6000f8e00ff */
[----:B------:R-:W-:-:S04]  /*83af0*/  LOP3.LUT R11, R11, 0xfffffdff, RZ, 0xc0, !PT ;  /* 0xfffffdff0b0b7812 */ /* 0x000fc800078ec0ff */
        /* <DEDUP_REMOVED lines=12> */
[----:B------:R-:W3:Y:S01]  /*83bc0*/  LDCU.64 UR8, c[0x0][0x398] ;  /* 0x00007300ff0877ac */ /* 0x000ee20008000a00 */
[----:B------:R-:W-:-:S08]  /*83bd0*/  UMOV UR65, UR10 ;  /* 0x0000000a00417c82 */ /* 0x000fd00008000000 */
[----:B------:R-:W-:Y:S02]  /*83be0*/  @P1 LOP3.LUT R11, R11, 0x80, RZ, 0xfc, !PT ;  /* 0x000000800b0b1812 */ /* 0x000fe400078efcff */
        /* <DEDUP_REMOVED lines=36> */
[----:B------:R-:W-:Y:S01]  /*83e30*/  UMOV UR6, UR8 ;  /* 0x0000000800067c82 */ /* 0x000fe20008000000 */
[----:B------:R-:W-:Y:S01]  /*83e40*/  VIADD R32, R146, 0x23 ;  /* 0x0000002392207836 */ /* 0x000fe20000000000 */
[----:B------:R-:W-:Y:S01]  /*83e50*/  ISETP.LT.AND P1, PT, R145, UR7, !P0 ;  /* 0x0000000791007c0c */ /* 0x000fe2000c721270 */
[----:B------:R-:W1:Y:S01]  /*83e60*/  LDCU.64 UR8, c[0x0][0x398] ;  /* 0x00007300ff0877ac */ /* 0x000e620008000a00 */
[----:B------:R-:W-:Y:S01]  /*83e70*/  ISETP.LT.AND P2, PT, R123, UR5, !P0 ;  /* 0x000000057b007c0c */ /* 0x000fe2000c741270 */
[----:B------:R-:W3:Y:S10]  /*83e80*/  LDCU UR5, c[0x0][0x398] ;  /* 0x00007300ff0577ac */ /* 0x000ef40008000800 */
[----:B------:R-:W-:-:S02]  /*83e90*/  @P1 LOP3.LUT R10, R10, 0x80000000, RZ, 0xfc, !PT ;  /* 0x800000000a0a1812 */ /* 0x000fc400078efcff */
[----:B--2---:R-:W-:Y:S01]  /*83ea0*/  ISETP.LT.AND P1, PT, R122, UR4, !P0 ;  /* 0x000000047a007c0c */ /* 0x004fe2000c721270 */
[----:B------:R-:W2:Y:S01]  /*83eb0*/  LDCU UR4, c[0x0][0x398] ;  /* 0x00007300ff0477ac */ /* 0x000ea20008000800 */
[----:B------:R-:W-:Y:S02]  /*83ec0*/  LOP3.LUT R10, R10, 0xbfffffff, RZ, 0xc0, !PT ;  /* 0xbfffffff0a0a7812 */ /* 0x000fe400078ec0ff */
[----:B------:R-:W-:Y:S01]  /*83ed0*/  ISETP.LT.AND P0, PT, R121, UR6, !P0 ;  /* 0x0000000679007c0c */ /* 0x000fe2000c701270 */
[----:B------:R-:W2:Y:S01]  /*83ee0*/  LDCU.64 UR6, c[0x0][0x398] ;  /* 0x00007300ff0677ac */ /* 0x000ea20008000a00 */
[----:B------:R-:W-:Y:S01]  /*83ef0*/  @P2 LOP3.LUT R10, R10, 0x40000000, RZ, 0xfc, !PT ;  /* 0x400000000a0a2812 */ /* 0x000fe200078efcff */
[----:B-1----:R-:W-:-:S03]  /*83f00*/  IMAD.U32 R249, RZ, RZ, UR9 ;  /* 0x00000009fff97e24 */ /* 0x002fc6000f8e00ff */
[----:B------:R-:W-:-:S04]  /*83f10*/  LOP3.LUT R10, R10, 0xdfffffff, RZ, 0xc0, !PT ;  /* 0xdfffffff0a0a7812 */ /* 0x000fc800078ec0ff */
[----:B------:R-:W-:-:S04]  /*83f20*/  @P1 LOP3.LUT R10, R10, 0x20000000, RZ, 0xfc, !PT ;  /* 0x200000000a0a1812 */ /* 0x000fc800078efcff */
[----:B------:R-:W-:-:S04]  /*83f30*/  LOP3.LUT R10, R10, 0xefffffff, RZ, 0xc0, !PT ;  /* 0xefffffff0a0a7812 */ /* 0x000fc800078ec0ff */
[----:B------:R-:W-:Y:S01]  /*83f40*/  @P0 LOP3.LUT R10, R10, 0x10000000, RZ, 0xfc, !PT ;  /* 0x100000000a0a0812 */ /* 0x000fe200078efcff */
[----:B--2---:R-:W-:Y:S01]  /*83f50*/  IMAD.U32 R250, RZ, RZ, UR7 ;  /* 0x00000007fffa7e24 */ /* 0x004fe2000f8e00ff */
[----:B------:R-:W-:Y:S01]  /*83f60*/  ISETP.GE.AND P0, PT, R32, UR53, PT ;  /* 0x0000003520007c0c */ /* 0x000fe2000bf06270 */
[----:B------:R-:W-:Y:S01]  /*83f70*/  UMOV UR7, UR6 ;  /* 0x0000000600077c82 */ /* 0x000fe20008000000 */
[----:B------:R-:W-:Y:S01]  /*83f80*/  LOP3.LUT R10, R10, 0xf7ffffff, RZ, 0xc0, !PT ;  /* 0xf7ffffff0a0a7812 */ /* 0x000fe200078ec0ff */
[----:B------:R-:W-:Y:S01]  /*83f90*/  UMOV UR6, UR8 ;  /* 0x0000000800067c82 */ /* 0x000fe20008000000 */
[----:B------:R-:W-:Y:S01]  /*83fa0*/  ISETP.LT.AND P1, PT, R145, UR7, !P0 ;  /* 0x0000000791007c0c */ /* 0x000fe2000c721270 */
[----:B------:R-:W1:Y:S01]  /*83fb0*/  LDCU.64 UR8, c[0x0][0x398] ;  /* 0x00007300ff0877ac */ /* 0x000e620008000a00 */
[----:B---3--:R-:W-:Y:S02]  /*83fc0*/  ISETP.LT.AND P2, PT, R123, UR5, !P0 ;  /* 0x000000057b007c0c */ /* 0x008fe4000c741270 */
[----:B------:R-:W-:Y:S01]  /*83fd0*/  IADD3 R32, PT, PT, R146, 0x22, RZ ;  /* 0x0000002292207810 */ /* 0x000fe20007ffe0ff */
[----:B------:R-:W2:Y:S08]  /*83fe0*/  LDCU UR5, c[0x0][0x398] ;  /* 0x00007300ff0577ac */ /* 0x000eb00008000800 */
[----:B------:R-:W-:-:S02]  /*83ff0*/  @P1 LOP3.LUT R10, R10, 0x8000000, RZ, 0xfc, !PT ;  /* 0x080000000a0a1812 */ /* 0x000fc400078efcff */
[----:B------:R-:W-:Y:S01]  /*84000*/  ISETP.LT.AND P1, PT, R122, UR4, !P0 ;  /* 0x000000047a007c0c */ /* 0x000fe2000c721270 */
[----:B------:R-:W3:Y:S01]  /*84010*/  LDCU UR4, c[0x0][0x398] ;  /* 0x00007300ff0477ac */ /* 0x000ee20008000800 */
        /* <DEDUP_REMOVED lines=18> */
[----:B------:R-:W2:Y:S01]  /*84140*/  LDCU.64 UR8, c[0x0][0x398] ;  /* 0x00007300ff0877ac */ /* 0x000ea20008000a00 */
[----:B------:R-:W-:-:S08]  /*84150*/  UMOV UR61, UR16 ;  /* 0x00000010003d7c82 */ /* 0x000fd00008000000 */
[----:B------:R-:W-:Y:S02]  /*84160*/  @P1 LOP3.LUT R10, R10, 0x800000, RZ, 0xfc, !PT ;  /* 0x008000000a0a1812 */ /* 0x000fe400078efcff */
[----:B---3--:R-:W-:Y:S01]  /*84170*/  ISETP.LT.AND P1, PT, R122, UR4, !P0 ;  /* 0x000000047a007c0c */ /* 0x008fe2000c721270 */
[----:B------:R-:W3:Y:S01]  /*84180*/  LDCU UR4, c[0x0][0x398] ;  /* 0x00007300ff0477ac */ /* 0x000ee20008000800 */
[----:B------:R-:W-:Y:S02]  /*84190*/  LOP3.LUT R10, R10, 0xffbfffff, RZ, 0xc0, !PT ;  /* 0xffbfffff0a0a7812 */ /* 0x000fe400078ec0ff */
[----:B------:R-:W-:Y:S01]  /*841a0*/  ISETP.LT.AND P0, PT, R121, UR6, !P0 ;  /* 0x0000000679007c0c */ /* 0x000fe2000c701270 */
[----:B------:R-:W1:Y:S01]  /*841b0*/  LDCU.64 UR6, c[0x0][0x398] ;  /* 0x00007300ff0677ac */ /* 0x000e620008000a00 */
[----:B------:R-:W-:-:S04]  /*841c0*/  @P2 LOP3.LUT R10, R10, 0x400000, RZ, 0xfc, !PT ;  /* 0x004000000a0a2812 */ /* 0x000fc800078efcff */
[----:B------:R-:W-:Y:S01]  /*841d0*/  LOP3.LUT R10, R10, 0xffdfffff, RZ, 0xc0, !PT ;  /* 0xffdfffff0a0a7812 */ /* 0x000fe200078ec0ff */
[----:B--2---:R-:W-:-:S03]  /*841e0*/  IMAD.U32 R245, RZ, RZ, UR9 ;  /* 0x00000009fff57e24 */ /* 0x004fc6000f8e00ff */
        /* <DEDUP_REMOVED lines=35> */
[----:B------:R-:W2:Y:S09]  /*84420*/  LDCU.64 UR8, c[0x0][0x398] ;  /* 0x00007300ff0877ac */ /* 0x000eb20008000a00 */
[----:B------:R-:W-:-:S02]  /*84430*/  @P1 LOP3.LUT R10, R10, 0x8000, RZ, 0xfc, !PT ;  /* 0x000080000a0a1812 */ /* 0x000fc400078efcff */
        /* <DEDUP_REMOVED lines=28> */
[----:B------:R-:W-:Y:S02]  /*84600*/  LOP3.LUT R10, R10, 0xfffffdff, RZ, 0xc0, !PT ;  /* 0xfffffdff0a0a7812 */ /* 0x000fe400078ec0ff */
[----:B--2---:R-:W-:Y:S02]  /*84610*/  MOV R239, UR9 ;  /* 0x0000000900ef7c02 */ /* 0x004fe40008000f00 */
        /* <DEDUP_REMOVED lines=11> */
[----:B------:R-:W1:Y:S01]  /*846d0*/  LDCU.64 UR8, c[0x0][0x398] ;  /* 0x00007300ff0877ac */ /* 0x000e620008000a00 */
[----:B------:R-:W2:Y:S09]  /*846e0*/  LDCU UR5, c[0x0][0x398] ;  /* 0x00007300ff0577ac */ /* 0x000eb20008000800 */
[----:B------:R-:W-:-:S02]  /*846f0*/  @P1 LOP3.LUT R10, R10, 0x80, RZ, 0xfc, !PT ;  /* 0x000000800a0a1812 */ /* 0x000fc400078efcff */
[----:B---3--:R-:W-:Y:S01]  /*84700*/  ISETP.LT.AND P1, PT, R122, UR4, !P0 ;  /* 0x000000047a007c0c */ /* 0x008fe2000c721270 */
        /* <DEDUP_REMOVED lines=23> */
[----:B------:R-:W-:Y:S02]  /*84880*/  ISETP.LT.AND P0, PT, R121, UR6, !P0 ;  /* 0x0000000679007c0c */ /* 0x000fe4000c701270 */
[----:B------:R-:W-:Y:S01]  /*84890*/  LOP3.LUT R10, R10, 0xfffffffb, RZ, 0xc0, !PT ;  /* 0xfffffffb0a0a7812 */ /* 0x000fe200078ec0ff */
[----:B------:R-:W3:Y:S03]  /*848a0*/  LDCU.64 UR6, c[0x0][0x398] ;  /* 0x00007300ff0677ac */ /* 0x000ee60008000a00 */
[----:B------:R-:W-:Y:S01]  /*848b0*/  @P2 LOP3.LUT R10, R10, 0x4, RZ, 0xfc, !PT ;  /* 0x000000040a0a2812 */ /* 0x000fe200078efcff */
[----:B--2---:R-:W-:-:S03]  /*848c0*/  IMAD.U32 R235, RZ, RZ, UR9 ;  /* 0x00000009ffeb7e24 */ /* 0x004fc6000f8e00ff */
[----:B------:R-:W-:-:S03]  /*848d0*/  LOP3.LUT R10, R10, 0xfffffffe, RZ, 0xc0, !PT ;  /* 0xfffffffe0a0a7812 */ /* 0x000fc600078ec0ff */
[----:B------:R-:W-:Y:S02]  /*848e0*/  @P0 LOP3.LUT R9, R9, 0x80000000, RZ, 0xfc, !PT ;  /* 0x8000000009090812 */ /* 0x000fe400078efcff */
[----:B------:R-:W-:Y:S01]  /*848f0*/  ISETP.GE.AND P0, PT, R32, UR55, PT ;  /* 0x0000003720007c0c */ /* 0x000fe2000bf06270 */
[----:B------:R-:W-:Y:S01]  /*84900*/  VIADD R32, R146, 0x1b ;  /* 0x0000001b92207836 */ /* 0x000fe20000000000 */
[----:B------:R-:W-:Y:S02]  /*84910*/  @P1 LOP3.LUT R10, R10, 0x1, RZ, 0xfc, !PT ;  /* 0x000000010a0a1812 */ /* 0x000fe400078efcff */
[----:B-1----:R-:W-:Y:S01]  /*84920*/  ISETP.LT.AND P2, PT, R123, UR5, !P0 ;  /* 0x000000057b007c0c */ /* 0x002fe2000c741270 */
[----:B------:R-:W1:Y:S01]  /*84930*/  LDCU UR5, c[0x0][0x398] ;  /* 0x00007300ff0577ac */ /* 0x000e620008000800 */
[----:B---3--:R-:W-:Y:S01]  /*84940*/  IMAD.U32 R236, RZ, RZ, UR7 ;  /* 0x00000007ffec7e24 */ /* 0x008fe2000f8e00ff */
[----:B------:R-:W-:Y:S01]  /*84950*/  LOP3.LUT R9, R9, 0xdfffffff, RZ, 0xc0, !PT ;  /* 0xdfffffff09097812 */ /* 0x000fe200078ec0ff */
[----:B------:R-:W-:Y:S01]  /*84960*/  UMOV UR7, UR6 ;  /* 0x0000000600077c82 */ /* 0x000fe20008000000 */
[----:B------:R-:W-:Y:S01]  /*84970*/  UMOV UR6, UR8 ;  /* 0x0000000800067c82 */ /* 0x000fe20008000000 */
[----:B------:R-:W-:Y:S01]  /*84980*/  ISETP.LT.AND P1, PT, R145, UR7, !P0 ;  /* 0x0000000791007c0c */ /* 0x000fe2000c721270 */
[----:B------:R-:W2:-:S12]  /*84990*/  LDCU.64 UR8, c[0x0][0x398] ;  /* 0x00007300ff0877ac */ /* 0x000e980008000a00 */
[----:B------:R-:W-:Y:S02]  /*849a0*/  @P1 LOP3.LUT R9, R9, 0x20000000, RZ, 0xfc, !PT ;  /* 0x2000000009091812 */ /* 0x000fe400078efcff */
[----:B------:R-:W-:Y:S01]  /*849b0*/  ISETP.LT.AND P1, PT, R122, UR4, !P0 ;  /* 0x000000047a007c0c */ /* 0x000fe2000c721270 */
[----:B------:R-:W3:Y:S01]  /*849c0*/  LDCU UR4, c[0x0][0x398] ;  /* 0x00007300ff0477ac */ /* 0x000ee20008000800 */
[----:B------:R-:W-:Y:S02]  /*849d0*/  LOP3.LUT R9, R9, 0xf7ffffff, RZ, 0xc0, !PT ;  /* 0xf7ffffff09097812 */ /* 0x000fe400078ec0ff */
[----:B------:R-:W-:Y:S01]  /*849e0*/  ISETP.LT.AND P0, PT, R121, UR6, !P0 ;  /* 0x0000000679007c0c */ /* 0x000fe2000c701270 */
[----:B------:R-:W1:Y:S01]  /*849f0*/  LDCU.64 UR6, c[0x0][0x398] ;  /* 0x00007300ff0677ac */ /* 0x000e620008000a00 */
[----:B------:R-:W-:Y:S01]  /*84a00*/  @P2 LOP3.LUT R9, R9, 0x8000000, RZ, 0xfc, !PT ;  /* 0x0800000009092812 */ /* 0x000fe200078efcff */
[----:B--2---:R-:W-:-:S03]  /*84a10*/  IMAD.U32 R233, RZ, RZ, UR9 ;  /* 0x00000009ffe97e24 */ /* 0x004fc6000f8e00ff */
        /* <DEDUP_REMOVED lines=10> */
[----:B------:R-:W1:Y:S01]  /*84ac0*/  LDCU.64 UR8, c[0x0][0x398] ;  /* 0x00007300ff0877ac */ /* 0x000e620008000a00 */
[----:B------:R-:W-:Y:S01]  /*84ad0*/  ISETP.LT.AND P2, PT, R123, UR5, !P0 ;  /* 0x000000057b007c0c */ /* 0x000fe2000c741270 */
[----:B------:R-:W-:Y:S01]  /*84ae0*/  VIADD R32, R146, 0x1a ;  /* 0x0000001a92207836 */ /* 0x000fe20000000000 */
        /* <DEDUP_REMOVED lines=8> */
[----:B-1----:R-:W-:Y:S01]  /*84b70*/  IMAD.U32 R223, RZ, RZ, UR9 ;  /* 0x00000009ffdf7e24 */ /* 0x002fe2000f8e00ff */
[----:B------:R-:W-:Y:S02]  /*84b80*/  UMOV UR9, UR12 ;  /* 0x0000000c00097c82 */ /* 0x000fe40008000000 */
[----:B------:R-:W-:Y:S01]  /*84b90*/  LOP3.LUT R9, R9, 0xfffbffff, RZ, 0xc0, !PT ;  /* 0xfffbffff09097812 */ /* 0x000fe200078ec0ff */
[----:B------:R-:W-:-:S03]  /*84ba0*/  UMOV UR12, UR77 ;  /* 0x0000004d000c7c82 */ /* 0x000fc60008000000 */
[----:B------:R-:W-:-:S04]  /*84bb0*/  @P1 LOP3.LUT R9, R9, 0x40000, RZ, 0xfc, !PT ;  /* 0x0004000009091812 */ /* 0x000fc800078efcff */
[----:B------:R-:W-:-:S04]  /*84bc0*/  LOP3.LUT R9, R9, 0xfffeffff, RZ, 0xc0, !PT ;  /* 0xfffeffff09097812 */ /* 0x000fc800078ec0ff */
[----:B------:R-:W-:Y:S01]  /*84bd0*/  @P0 LOP3.LUT R9, R9, 0x10000, RZ, 0xfc, !PT ;  /* 0x0001000009090812 */ /* 0x000fe200078efcff */
[----:B--2---:R-:W-:Y:S01]  /*84be0*/  IMAD.U32 R232, RZ, RZ, UR7 ;  /* 0x00000007ffe87e24 */ /* 0x004fe2000f8e00ff */
[----:B------:R-:W-:Y:S01]  /*84bf0*/  ISETP.GE.AND P0, PT, R32, UR47, PT ;  /* 0x0000002f20007c0c */ /* 0x000fe2000bf06270 */
[----:B------:R-:W-:Y:S01]  /*84c00*/  UMOV UR7, UR6 ;  /* 0x0000000600077c82 */ /* 0x000fe20008000000 */
[----:B------:R-:W-:Y:S01]  /*84c10*/  UMOV UR6, UR8 ;  /* 0x0000000800067c82 */ /* 0x000fe20008000000 */
[----:B------:R-:W-:Y:S01]  /*84c20*/  UMOV UR8, UR17 ;  /* 0x0000001100087c82 */ /* 0x000fe20008000000 */
[----:B------:R-:W-:Y:S01]  /*84c30*/  ISETP.LT.AND P1, PT, R145, UR7, !P0 ;  /* 0x0000000791007c0c */ /* 0x000fe2000c721270 */
[----:B------:R-:W-:Y:S01]  /*84c40*/  UMOV UR17, UR13 ;  /* 0x0000000d00117c82 */ /* 0x000fe20008000000 */
[----:B------:R-:W-:Y:S01]  /*84c50*/  UMOV UR13, UR43 ;  /* 0x0000002b000d7c82 */ /* 0x000fe20008000000 */
[----:B------:R-:W1:Y:S01]  /*84c60*/  LDCU.64 UR42, c[0x0][0x398] ;  /* 0x00007300ff2a77ac */ /* 0x000e620008000a00 */
[----:B------:R-:W-:Y:S01]  /*84c70*/  ISETP.LT.AND P2, PT, R123, UR5, !P0 ;  /* 0x000000057b007c0c */ /* 0x000fe2000c741270 */
[----:B------:R-:W-:Y:S01]  /*84c80*/  VIADD R32, R146, 0x19 ;  /* 0x0000001992207836 */ /* 0x000fe20000000000 */
[----:B------:R-:W-:Y:S01]  /*84c90*/  LOP3.LUT R9, R9, 0xffffbfff, RZ, 0xc0, !PT ;  /* 0xffffbfff09097812 */ /* 0x000fe200078ec0ff */
[----:B------:R-:W2:Y:S01]  /*84ca0*/  LDCU UR5, c[0x0][0x398] ;  /* 0x00007300ff0577ac */ /* 0x000ea20008000800 */
[----:B------:R-:W-:Y:S01]  /*84cb0*/  UMOV UR21, UR8 ;  /* 0x0000000800157c82 */ /* 0x000fe20008000000 */
[----:B------:R-:W-:-:S04]  /*84cc0*/  UMOV UR8, UR76 ;  /* 0x0000004c00087c82 */ /* 0x000fc80008000000 */
[----:B------:R-:W-:Y:S01]  /*84cd0*/  @P1 LOP3.LUT R9, R9, 0x4000, RZ, 0xfc, !PT ;  /* 0x0000400009091812 */ /* 0x000fe200078efcff */
[----:B------:R-:W-:Y:S01]  /*84ce0*/  UMOV UR76, UR27 ;  /* 0x0000001b004c7c82 */ /* 0x000fe20008000000 */
[----:B---3--:R-:W-:Y:S01]  /*84cf0*/  ISETP.LT.AND P1, PT, R122, UR4, !P0 ;  /* 0x000000047a007c0c */ /* 0x008fe2000c721270 */
[----:B------:R-:W3:Y:S01]  /*84d00*/  LDCU UR4, c[0x0][0x398] ;  /* 0x00007300ff0477ac */ /* 0x000ee20008000800 */
[----:B------:R-:W-:Y:S02]  /*84d10*/  LOP3.LUT R9, R9, 0xfffff7ff, RZ, 0xc0, !PT ;  /* 0xfffff7ff09097812 */ /* 0x000fe400078ec0ff */
[----:B------:R-:W-:Y:S01]  /*84d20*/  ISETP.LT.AND P0, PT, R121, UR6, !P0 ;  /* 0x0000000679007c0c */ /* 0x000fe2000c701270 */
[----:B------:R-:W2:Y:S01]  /*84d30*/  LDCU.64 UR6, c[0x0][0x398] ;  /* 0x00007300ff0677ac */ /* 0x000ea20008000a00 */
[----:B------:R-:W-:Y:S01]  /*84d40*/  @P2 LOP3.LUT R9, R9, 0x800, RZ, 0xfc, !PT ;  /* 0x0000080009092812 */ /* 0x000fe200078efcff */
[----:B-1----:R-:W-:Y:S01]  /*84d50*/  IMAD.U32 R221, RZ, RZ, UR43 ;  /* 0x0000002bffdd7e24 */ /* 0x002fe2000f8e00ff */
[----:B------:R-:W-:Y:S01]  /*84d60*/  R2UR.FILL UR43, R40 ;  /* 0x00000000282b72ca */ /* 0x000fe200004e0000 */
[----:B------:R-:W1:Y:S01]  /*84d70*/  LDCU.64 UR26, c[0x0][0x398] ;  /* 0x00007300ff1a77ac */ /* 0x000e620008000a00 */
[----:B------:R-:W-:Y:S01]  /*84d80*/  LOP3.LUT R9, R9, 0xfffffbff, RZ, 0xc0, !PT ;  /* 0xfffffbff09097812 */ /* 0x000fe200078ec0ff */
[----:B------:R-:W-:-:S03]  /*84d90*/  UMOV UR19, UR21 ;  /* 0x0000001500137c82 */ /* 0x000fc60008000000 */
[----:B------:R-:W-:Y:S01]  /*84da0*/  @P1 LOP3.LUT R9, R9, 0x400, RZ, 0xfc, !PT ;  /* 0x0000040009091812 */ /* 0x000fe200078efcff */
[----:B------:R-:W-:Y:S01]  /*84db0*/  UMOV UR21, UR76 ;  /* 0x0000004c00157c82 */ /* 0x000fe20008000000 */
[----:B------:R-:W3:Y:S02]  /*84dc0*/  LDCU.64 UR76, c[0x0][0x398] ;  /* 0x00007300ff4c77ac */ /* 0x000ee40008000a00 */
[----:B------:R-:W-:Y:S01]  /*84dd0*/  LOP3.LUT R9, R9, 0xfffffdff, RZ, 0xc0, !PT ;  /* 0xfffffdff09097812 */ /* 0x000fe200078ec0ff */
[----:B------:R-:W-:Y:S01]  /*84de0*/  UMOV UR29, UR19 ;  /* 0x00000013001d7c82 */ /* 0x000fe20008000000 */
[----:B------:R-:W-:Y:S02]  /*84df0*/  UMOV UR19, UR21 ;  /* 0x0000001500137c82 */ /* 0x000fe40008000000 */
[----:B------:R-:W-:Y:S01]  /*84e00*/  @P0 LOP3.LUT R9, R9, 0x200, RZ, 0xfc, !PT ;  /* 0x0000020009090812 */ /* 0x000fe200078efcff */
[----:B------:R-:W-:Y:S01]  /*84e10*/  UMOV UR21, UR15 ;  /* 0x0000000f00157c82 */ /* 0x000fe20008000000 */
[----:B------:R-:W-:Y:S01]  /*84e20*/  ISETP.GE.AND P0, PT, R32, UR43, PT ;  /* 0x0000002b20007c0c */ /* 0x000fe2000bf06270 */
[----:B------:R-:W-:Y:S01]  /*84e30*/  VIADD R32, R146, 0x18 ;  /* 0x0000001892207836 */ /* 0x000fe20000000000 */
[----:B--2---:R-:W-:Y:S01]  /*84e40*/  MOV R222, UR7 ;  /* 0x0000000700de7c02 */ /* 0x004fe20008000f00 */
[----:B------:R-:W-:Y:S01]  /*84e50*/  UMOV UR7, UR6 ;  /* 0x0000000600077c82 */ /* 0x000fe20008000000 */
[----:B------:R-:W-:Y:S01]  /*84e60*/  ISETP.LT.AND P2, PT, R123, UR5, !P0 ;  /* 0x000000057b007c0c */ /* 0x000fe2000c741270 */
[----:B------:R-:W-:Y:S01]  /*84e70*/  UMOV UR6, UR42 ;  /* 0x0000002a00067c82 */ /* 0x000fe20008000000 */
[----:B------:R-:W-:Y:S01]  /*84e80*/  ISETP.LT.AND P1, PT, R145, UR7, !P0 ;  /* 0x0000000791007c0c */ /* 0x000fe2000c721270 */
[----:B------:R-:W2:Y:S01]  /*84e90*/  LDCU UR5, c[0x0][0x398] ;  /* 0x00007300ff0577ac */ /* 0x000ea20008000800 */
[----:B------:R-:W-:Y:S01]  /*84ea0*/  LOP3.LUT R9, R9, 0xffffff7f, RZ, 0xc0, !PT ;  /* 0xffffff7f09097812 */ /* 0x000fe200078ec0ff */
[----:B-1----:R-:W-:Y:S01]  /*84eb0*/  IMAD.U32 R215, RZ, RZ, UR27 ;  /* 0x0000001bffd77e24 */ /* 0x002fe2000f8e00ff */
[----:B------:R-:W-:Y:S01]  /*84ec0*/  R2UR.FILL UR27, R36 ;  /* 0x00000000241b72ca */ /* 0x000fe200004e0000 */
[----:B---3--:R-:W-:Y:S01]  /*84ed0*/  IMAD.U32 R213, RZ, RZ, UR77 ;  /* 0x0000004dffd57e24 */ /* 0x008fe2000f8e00ff */
[----:B------:R-:W-:Y:S01]  /*84ee0*/  UMOV UR15, UR44 ;  /* 0x0000002c000f7c82 */ /* 0x000fe20008000000 */
[----:B------:R-:W-:Y:S01]  /*84ef0*/  UMOV UR44, UR66 ;  /* 0x00000042002c7c82 */ /* 0x000fe20008000000 */
[----:B------:R-:W-:Y:S01]  /*84f00*/  UMOV UR66, UR75 ;  /* 0x0000004b00427c82 */ /* 0x000fe20008000000 */
[----:B------:R-:W-:-:S04]  /*84f10*/  R2UR.FILL UR42, R39 ;  /* 0x00000000272a72ca */ /* 0x000fc800004e0000 */
[----:B------:R-:W-:Y:S02]  /*84f20*/  @P1 LOP3.LUT R9, R9, 0x80, RZ, 0xfc, !PT ;  /* 0x0000008009091812 */ /* 0x000fe400078efcff */
[----:B------:R-:W-:Y:S01]  /*84f30*/  ISETP.LT.AND P1, PT, R122, UR4, !P0 ;  /* 0x000000047a007c0c */ /* 0x000fe2000c721270 */
[----:B------:R-:W1:Y:S01]  /*84f40*/  LDCU UR4, c[0x0][0x398] ;  /* 0x00007300ff0477ac */ /* 0x000e620008000800 */
[----:B------:R-:W-:Y:S02]  /*84f50*/  LOP3.LUT R9, R9, 0xffffffef, RZ, 0xc0, !PT ;  /* 0xffffffef09097812 */ /* 0x000fe400078ec0ff */
[----:B------:R-:W-:Y:S01]  /*84f60*/  ISETP.LT.AND P0, PT, R121, UR6, !P0 ;  /* 0x0000000679007c0c */ /* 0x000fe2000c701270 */
[----:B------:R-:W3:Y:S01]  /*84f70*/  LDCU.64 UR6, c[0x0][0x398] ;  /* 0x00007300ff0677ac */ /* 0x000ee20008000a00 */
[----:B------:R-:W-:-:S04]  /*84f80*/  @P2 LOP3.LUT R9, R9, 0x10, RZ, 0xfc, !PT ;  /* 0x0000001009092812 */ /* 0x000fc800078efcff */
[----:B------:R-:W-:-:S04]  /*84f90*/  LOP3.LUT R9, R9, 0xfffffff7, RZ, 0xc0, !PT ;  /* 0xfffffff709097812 */ /* 0x000fc800078ec0ff */
[----:B------:R-:W-:-:S04]  /*84fa0*/  @P1 LOP3.LUT R9, R9, 0x8, RZ, 0xfc, !PT ;  /* 0x0000000809091812 */ /* 0x000fc800078efcff */
[----:B------:R-:W-:-:S04]  /*84fb0*/  LOP3.LUT R9, R9, 0xfffffffd, RZ, 0xc0, !PT ;  /* 0xfffffffd09097812 */ /* 0x000fc800078ec0ff */
[----:B------:R-:W-:Y:S01]  /*84fc0*/  @P0 LOP3.LUT R9, R9, 0x2, RZ, 0xfc, !PT ;  /* 0x0000000209090812 */ /* 0x000fe200078efcff */
[----:B---3--:R-:W-:Y:S01]  /*84fd0*/  IMAD.U32 R220, RZ, RZ, UR7 ;  /* 0x00000007ffdc7e24 */ /* 0x008fe2000f8e00ff */
[----:B------:R-:W-:Y:S01]  /*84fe0*/  ISETP.GE.AND P0, PT, R32, UR39, PT ;  /* 0x0000002720007c0c */ /* 0x000fe2000bf06270 */
[----:B------:R-:W-:Y:S01]  /*84ff0*/  UMOV UR7, UR6 ;  /* 0x0000000600077c82 */ /* 0x000fe20008000000 */
[----:B------:R-:W-:Y:S01]  /*85000*/  UMOV UR6, UR34 ;  /* 0x0000002200067c82 */ /* 0x000fe20008000000 */
[----:B------:R-:W3:Y:S01]  /*85010*/  LDCU.64 UR34, c[0x0][0x398] ;  /* 0x00007300ff2277ac */ /* 0x000ee20008000a00 */
[----:B------:R-:W-:Y:S01]  /*85020*/  ISETP.LT.AND P1, PT, R145, UR7, !P0 ;  /* 0x0000000791007c0c */ /* 0x000fe2000c721270 */
[----:B------:R-:W-:Y:S01]  /*85030*/  VIADD R32, R146, 0x17 ;  /* 0x0000001792207836 */ /* 0x000fe20000000000 */
[----:B--2---:R-:W-:Y:S01]  /*85040*/  ISETP.LT.AND P2, PT, R123, UR5, !P0 ;  /* 0x000000057b007c0c */ /* 0x004fe2000c741270 */
[----:B------:R-:W2:Y:S01]  /*85050*/  LDCU UR5, c[0x0][0x398] ;  /* 0x00007300ff0577ac */ /* 0x000ea20008000800 */
[----:B------:R-:W-:-:S09]  /*85060*/  LOP3.LUT R9, R9, 0xfffffffe, RZ, 0xc0, !PT ;  /* 0xfffffffe09097812 */ /* 0x000fd200078ec0ff */
[----:B------:R-:W-:Y:S02]  /*85070*/  @P1 LOP3.LUT R9, R9, 0x1, RZ, 0xfc, !PT ;  /* 0x0000000109091812 */ /* 0x000fe400078efcff */
[----:B-1----:R-:W-:Y:S01]  /*85080*/  ISETP.LT.AND P1, PT, R122, UR4, !P0 ;  /* 0x000000047a007c0c */ /* 0x002fe2000c721270 */
[----:B------:R-:W1:Y:S01]  /*85090*/  LDCU UR4, c[0x0][0x398] ;  /* 0x00007300ff0477ac */ /* 0x000e620008000800 */
[----:B------:R-:W-:Y:S01]  /*850a0*/  ISETP.LT.AND P0, PT, R121, UR6, !P0 ;  /* 0x0000000679007c0c */ /* 0x000fe2000c701270 */
[----:B---3--:R-:W-:Y:S01]  /*850b0*/  IMAD.U32 R217, RZ, RZ, UR35 ;  /* 0x00000023ffd97e24 */ /* 0x008fe2000f8e00ff */
[----:B------:R-:W-:Y:S01]  /*850c0*/  @P2 LOP3.LUT R8, R8, 0x20000000, RZ, 0xfc, !PT ;  /* 0x2000000008082812 */ /* 0x000fe200078efcff */
[----:B------:R-:W3:Y:S01]  /*850d0*/  LDCU.64 UR6, c[0x0][0x398] ;  /* 0x00007300ff0677ac */ /* 0x000ee20008000a00 */
[----:B------:R-:W-:Y:S02]  /*850e0*/  R2UR.FILL UR35, R34 ;  /* 0x00000000222372ca */ /* 0x000fe400004e0000 */
[----:B------:R-:W-:-:S05]  /*850f0*/  LOP3.LUT R8, R8, 0xf7ffffff, RZ, 0xc0, !PT ;  /* 0xf7ffffff08087812 */ /* 0x000fca00078ec0ff */
[----:B------:R-:W-:-:S04]  /*85100*/  @P1 LOP3.LUT R8, R8, 0x8000000, RZ, 0xfc, !PT ;  /* 0x0800000008081812 */ /* 0x000fc800078efcff */
[----:B------:R-:W-:-:S04]  /*85110*/  LOP3.LUT R8, R8, 0xfdffffff, RZ, 0xc0, !PT ;  /* 0xfdffffff08087812 */ /* 0x000fc800078ec0ff */
[----:B------:R-:W-:Y:S02]  /*85120*/  @P0 LOP3.LUT R8, R8, 0x2000000, RZ, 0xfc, !PT ;  /* 0x0200000008080812 */ /* 0x000fe400078efcff */
[----:B------:R-:W-:Y:S01]  /*85130*/  ISETP.GE.AND P0, PT, R32, UR35, PT ;  /* 0x0000002320007c0c */ /* 0x000fe2000bf06270 */
[----:B---3--:R-:W-:Y:S01]  /*85140*/  IMAD.U32 R218, RZ, RZ, UR7 ;  /* 0x00000007ffda7e24 */ /* 0x008fe2000f8e00ff */
[----:B------:R-:W-:Y:S01]  /*85150*/  UMOV UR7, UR6 ;  /* 0x0000000600077c82 */ /* 0x000fe20008000000 */
[----:B------:R-:W-:Y:S01]  /*85160*/  LOP3.LUT R8, R8, 0xfeffffff, RZ, 0xc0, !PT ;  /* 0xfeffffff08087812 */ /* 0x000fe200078ec0ff */
[----:B------:R-:W-:Y:S01]  /*85170*/  UMOV UR6, UR34 ;  /* 0x0000002200067c82 */ /* 0x000fe20008000000 */
[----:B------:R-:W-:Y:S01]  /*85180*/  ISETP.LT.AND P1, PT, R145, UR7, !P0 ;  /* 0x0000000791007c0c */ /* 0x000fe2000c721270 */
[----:B------:R-:W-:Y:S01]  /*85190*/  VIADD R32, R146, 0x16 ;  /* 0x0000001692207836 */ /* 0x000fe20000000000 */
[----:B--2---:R-:W-:Y:S01]  /*851a0*/  ISETP.LT.AND P2, PT, R123, UR5, !P0 ;  /* 0x000000057b007c0c */ /* 0x004fe2000c741270 */
[----:B------:R-:W2:Y:S01]  /*851b0*/  LDCU UR5, c[0x0][0x398] ;  /* 0x00007300ff0577ac */ /* 0x000ea20008000800 */
[----:B------:R-:W-:-:S09]  /*851c0*/  R2UR.FILL UR34, R33 ;  /* 0x00000000212272ca */ /* 0x000fd200004e0000 */
[----:B------:R-:W-:Y:S02]  /*851d0*/  @P1 LOP3.LUT R8, R8, 0x1000000, RZ, 0xfc, !PT ;  /* 0x0100000008081812 */ /* 0x000fe400078efcff */
[----:B-1----:R-:W-:Y:S01]  /*851e0*/  ISETP.LT.AND P1, PT, R122, UR4, !P0 ;  /* 0x000000047a007c0c */ /* 0x002fe2000c721270 */
        /* <DEDUP_REMOVED lines=36> */
[----:B------:R-:W3:Y:S01]  /*85430*/  LDCU.64 UR76, c[0x0][0x398] ;  /* 0x00007300ff4c77ac */ /* 0x000ee20008000a00 */
[----:B--2---:R-:W-:Y:S02]  /*85440*/  ISETP.LT.AND P2, PT, R123, UR5, !P0 ;  /* 0x000000057b007c0c */ /* 0x004fe4000c741270 */
[----:B------:R-:W-:Y:S01]  /*85450*/  IADD3 R32, PT, PT, R146, 0x14, RZ ;  /* 0x0000001492207810 */ /* 0x000fe20007ffe0ff */
[----:B------:R-:W2:Y:S08]  /*85460*/  LDCU UR5, c[0x0][0x398] ;  /* 0x00007300ff0577ac */ /* 0x000eb00008000800 */
[----:B------:R-:W-:-:S02]  /*85470*/  @P1 LOP3.LUT R8, R8, 0x200, RZ, 0xfc, !PT ;  /* 0x0000020008081812 */ /* 0x000fc400078efcff */
[----:B-1----:R-:W-:Y:S01]  /*85480*/  ISETP.LT.AND P1, PT, R122, UR4, !P0 ;  /* 0x000000047a007c0c */ /* 0x002fe2000c721270 */
[----:B------:R-:W1:Y:S01]  /*85490*/  LDCU UR4, c[0x0][0x398] ;  /* 0x00007300ff0477ac */ /* 0x000e620008000800 */
[----:B------:R-:W-:Y:S02]  /*854a0*/  ISETP.LT.AND P0, PT, R121, UR6, !P0 ;  /* 0x0000000679007c0c */ /* 0x000fe4000c701270 */
[----:B------:R-:W-:Y:S01]  /*854b0*/  LOP3.LUT R8, R8, 0xffffff7f, RZ, 0xc0, !PT ;  /* 0xffffff7f08087812 */ /* 0x000fe200078ec0ff */
[----:B------:R-:W1:Y:S01]  /*854c0*/  LDCU.64 UR6, c[0x0][0x398] ;  /* 0x00007300ff0677ac */ /* 0x000e620008000a00 */
[----:B---3--:R-:W-:Y:S01]  /*854d0*/  IMAD.U32 R211, RZ, RZ, UR77 ;  /* 0x0000004dffd37e24 */ /* 0x008fe2000f8e00ff */
[----:B------:R-:W-:Y:S02]  /*854e0*/  R2UR.FILL UR77, R38 ;  /* 0x00000000264d72ca */ /* 0x000fe400004e0000 */
[----:B------:R-:W-:-:S04]  /*854f0*/  @P2 LOP3.LUT R8, R8, 0x80, RZ, 0xfc, !PT ;  /* 0x0000008008082812 */ /* 0x000fc800078efcff */
[----:B------:R-:W-:-:S04]  /*85500*/  LOP3.LUT R8, R8, 0xffffffdf, RZ, 0xc0, !PT ;  /* 0xffffffdf08087812 */ /* 0x000fc800078ec0ff */
[----:B------:R-:W-:-:S04]  /*85510*/  @P1 LOP3.LUT R8, R8, 0x20, RZ, 0xfc, !PT ;  /* 0x0000002008081812 */ /* 0x000fc800078efcff */
[----:B------:R-:W-:Y:S01]  /*85520*/  LOP3.LUT R8, R8, 0xffffffef, RZ, 0xc0, !PT ;  /* 0xffffffef08087812 */ /* 0x000fe200078ec0ff */
[----:B-1----:R-:W-:Y:S01]  /*85530*/  IMAD.U32 R212, RZ, RZ, UR7 ;  /* 0x00000007ffd47e24 */ /* 0x002fe2000f8e00ff */
[----:B------:R-:W-:Y:S01]  /*85540*/  UMOV UR7, UR6 ;  /* 0x0000000600077c82 */ /* 0x000fe20008000000 */
[----:B------:R-:W-:Y:S01]  /*85550*/  UMOV UR6, UR76 ;  /* 0x0000004c00067c82 */ /* 0x000fe20008000000 */
[----:B------:R-:W-:Y:S02]  /*85560*/  @P0 LOP3.LUT R8, R8, 0x10, RZ, 0xfc, !PT ;  /* 0x0000001008080812 */ /* 0x000fe400078efcff */
[----:B------:R-:W-:Y:S02]  /*85570*/  R2UR.FILL UR76, R37 ;  /* 0x00000000254c72ca */ /* 0x000fe400004e0000 */
[----:B------:R-:W-:Y:S01]  /*85580*/  ISETP.GE.AND P0, PT, R32, UR23, PT ;  /* 0x0000001720007c0c */ /* 0x000fe2000bf06270 */
[----:B------:R-:W-:Y:S01]  /*85590*/  VIADD R32, R146, 0x13 ;  /* 0x0000001392207836 */ /* 0x000fe20000000000 */
[----:B------:R-:W-:-:S02]  /*855a0*/  LOP3.LUT R8, R8, 0xfffffffb, RZ, 0xc0, !PT ;  /* 0xfffffffb08087812 */ /* 0x000fc400078ec0ff */
[----:B------:R-:W-:Y:S01]  /*855b0*/  ISETP.LT.AND P1, PT, R145, UR7, !P0 ;  /* 0x0000000791007c0c */ /* 0x000fe2000c721270 */
[----:B------:R-:W-:Y:S01]  /*855c0*/  UMOV UR7, UR9 ;  /* 0x0000000900077c82 */ /* 0x000fe20008000000 */
[----:B--2---:R-:W-:Y:S01]  /*855d0*/  ISETP.LT.AND P2, PT, R123, UR5, !P0 ;  /* 0x000000057b007c0c */ /* 0x004fe2000c741270 */
[----:B------:R-:W-:Y:S01]  /*855e0*/  UMOV UR9, UR12 ;  /* 0x0000000c00097c82 */ /* 0x000fe20008000000 */
[----:B------:R-:W1:Y:S03]  /*855f0*/  LDCU UR5, c[0x0][0x398] ;  /* 0x00007300ff0577ac */ /* 0x000e660008000800 */
[----:B------:R-:W-:Y:S01]  /*85600*/  UMOV UR12, UR76 ;  /* 0x0000004c000c7c82 */ /* 0x000fe20008000000 */
[----:B------:R-:W-:Y:S01]  /*85610*/  UMOV UR76, UR74 ;  /* 0x0000004a004c7c82 */ /* 0x000fe20008000000 */
[----:B------:R-:W2:Y:S04]  /*85620*/  LDCU.64 UR74, c[0x0][0x398] ;  /* 0x00007300ff4a77ac */ /* 0x000ea80008000a00 */
[----:B------:R-:W-:Y:S01]  /*85630*/  @P1 LOP3.LUT R8, R8, 0x4, RZ, 0xfc, !PT ;  /* 0x0000000408081812 */ /* 0x000fe200078efcff */
[----:B------:R-:W-:Y:S01]  /*85640*/  UMOV UR25, UR7 ;  /* 0x0000000700197c82 */ /* 0x000fe20008000000 */
[----:B------:R-:W-:Y:S01]  /*85650*/  ISETP.LT.AND P1, PT, R122, UR4, !P0 ;  /* 0x000000047a007c0c */ /* 0x000fe2000c721270 */
[----:B------:R-:W3:Y:S01]  /*85660*/  LDCU UR4, c[0x0][0x398] ;  /* 0x00007300ff0477ac */ /* 0x000ee20008000800 */
[----:B------:R-:W-:-:S02]  /*85670*/  @P2 LOP3.LUT R7, R7, 0x80000000, RZ, 0xfc, !PT ;  /* 0x8000000007072812 */ /* 0x000fc400078efcff */
[----:B------:R-:W-:Y:S01]  /*85680*/  ISETP.LT.AND P0, PT, R121, UR6, !P0 ;  /* 0x0000000679007c0c */ /* 0x000fe2000c701270 */
[----:B------:R-:W-:Y:S01]  /*85690*/  UMOV UR7, UR9 ;  /* 0x0000000900077c82 */ /* 0x000fe20008000000 */
[----:B------:R-:W-:Y:S01]  /*856a0*/  LOP3.LUT R7, R7, 0xdfffffff, RZ, 0xc0, !PT ;  /* 0xdfffffff07077812 */ /* 0x000fe200078ec0ff */
[----:B------:R-:W-:Y:S01]  /*856b0*/  UMOV UR9, UR15 ;  /* 0x0000000f00097c82 */ /* 0x000fe20008000000 */
[----:B------:R-:W-:Y:S01]  /*856c0*/  UMOV UR15, UR11 ;  /* 0x0000000b000f7c82 */ /* 0x000fe20008000000 */
[----:B------:R-:W-:Y:S01]  /*856d0*/  UMOV UR11, UR76 ;  /* 0x0000004c000b7c82 */ /* 0x000fe20008000000 */
[----:B------:R-:W-:Y:S01]  /*856e0*/  UMOV UR33, UR7 ;  /* 0x0000000700217c82 */ /* 0x000fe20008000000 */
[----:B------:R-:W-:Y:S01]  /*856f0*/  UMOV UR7, UR15 ;  /* 0x0000000f00077c82 */ /* 0x000fe20008000000 */
[----:B------:R-:W-:Y:S01]  /*85700*/  UMOV UR57, UR33 ;  /* 0x0000002100397c82 */ /* 0x000fe20008000000 */
[----:B------:R-:W-:Y:S01]  /*85710*/  @P1 LOP3.LUT R7, R7, 0x20000000, RZ, 0xfc, !PT ;  /* 0x2000000007071812 */ /* 0x000fe200078efcff */
[----:B--2---:R-:W-:Y:S01]  /*85720*/  IMAD.U32 R210, RZ, RZ, UR75 ;  /* 0x0000004bffd27e24 */ /* 0x004fe2000f8e00ff */
[----:B------:R-:W-:Y:S01]  /*85730*/  UMOV UR23, UR74 ;  /* 0x0000004a00177c82 */ /* 0x000fe20008000000 */
[----:B------:R-:W2:Y:S01]  /*85740*/  LDCU.64 UR74, c[0x0][0x398] ;  /* 0x00007300ff4a77ac */ /* 0x000ea20008000a00 */
[----:B------:R-:W-:-:S04]  /*85750*/  LOP3.LUT R7, R7, 0xefffffff, RZ, 0xc0, !PT ;  /* 0xefffffff07077812 */ /* 0x000fc800078ec0ff */
[----:B------:R-:W-:Y:S02]  /*85760*/  @P0 LOP3.LUT R7, R7, 0x10000000, RZ, 0xfc, !PT ;  /* 0x1000000007070812 */ /* 0x000fe400078efcff */
[----:B------:R-:W-:Y:S01]  /*85770*/  ISETP.GE.AND P0, PT, R32, UR29, PT ;  /* 0x0000001d20007c0c */ /* 0x000fe2000bf06270 */
[----:B------:R-:W-:Y:S01]  /*85780*/  UMOV UR29, UR19 ;  /* 0x00000013001d7c82 */ /* 0x000fe20008000000 */
[----:B------:R-:W-:Y:S01]  /*85790*/  LOP3.LUT R7, R7, 0xf7ffffff, RZ, 0xc0, !PT ;  /* 0xf7ffffff07077812 */ /* 0x000fe200078ec0ff */
[----:B------:R-:W-:Y:S01]  /*857a0*/  UMOV UR19, UR12 ;  /* 0x0000000c00137c82 */ /* 0x000fe20008000000 */
[----:B------:R-:W-:Y:S01]  /*857b0*/  ISETP.LT.AND P3, PT, R145, UR23, !P0 ;  /* 0x0000001791007c0c */ /* 0x000fe2000c761270 */
[----:B------:R-:W-:Y:S01]  /*857c0*/  UMOV UR12, UR8 ;  /* 0x00000008000c7c82 */ /* 0x000fe20008000000 */
[----:B-1----:R-:W-:Y:S01]  /*857d0*/  ISETP.LT.AND P2, PT, R123, UR5, !P0 ;  /* 0x000000057b007c0c */ /* 0x002fe2000c741270 */
[----:B------:R-:W-:Y:S01]  /*857e0*/  UMOV UR8, UR77 ;  /* 0x0000004d00087c82 */ /* 0x000fe20008000000 */
[----:B---3--:R-:W-:Y:S01]  /*857f0*/  ISETP.LT.AND P1, PT, R122, UR4, !P0 ;  /* 0x000000047a007c0c */ /* 0x008fe2000c721270 */
[----:B------:R-:W1:Y:S01]  /*85800*/  LDCU UR5, c[0x0][0x398] ;  /* 0x00007300ff0577ac */ /* 0x000e620008000800 */
[----:B------:R-:W-:-:S02]  /*85810*/  VIADD R32, R146, 0x12 ;  /* 0x0000001292207836 */ /* 0x000fc40000000000 */
[----:B--2---:R-:W-:Y:S01]  /*85820*/  IMAD.U32 R209, RZ, RZ, UR75 ;  /* 0x0000004bffd17e24 */ /* 0x004fe2000f8e00ff */
[----:B------:R-:W-:Y:S01]  /*85830*/  UMOV UR6, UR74 ;  /* 0x0000004a00067c82 */ /* 0x000fe20008000000 */
[----:B------:R-:W-:Y:S01]  /*85840*/  R2UR.FILL UR75, R42 ;  /* 0x000000002a4b72ca */ /* 0x000fe200004e0000 */
[----:B------:R-:W2:Y:S01]  /*85850*/  LDCU UR4, c[0x0][0x398] ;  /* 0x00007300ff0477ac */ /* 0x000ea20008000800 */
[----:B------:R-:W-:Y:S02]  /*85860*/  R2UR.FILL UR74, R41 ;  /* 0x00000000294a72ca */ /* 0x000fe400004e0000 */
[----:B------:R-:W-:Y:S01]  /*85870*/  @P3 LOP3.LUT R7, R7, 0x8000000, RZ, 0xfc, !PT ;  /* 0x0800000007073812 */ /* 0x000fe200078efcff */
[----:B------:R-:W-:Y:S01]  /*85880*/  UMOV UR41, UR29 ;  /* 0x0000001d00297c82 */ /* 0x000fe20008000000 */
        /* <DEDUP_REMOVED lines=10> */
[----:B------:R-:W3:Y:S01]  /*85930*/  LDCU.64 UR74, c[0x0][0x398] ;  /* 0x00007300ff4a77ac */ /* 0x000ee20008000a00 */
[----:B------:R-:W-:Y:S01]  /*85940*/  LOP3.LUT R7, R7, 0xffbfffff, RZ, 0xc0, !PT ;  /* 0xffbfffff07077812 */ /* 0x000fe200078ec0ff */
[----:B------:R-:W-:-:S03]  /*85950*/  UMOV UR15, UR77 ;  /* 0x0000004d000f7c82 */ /* 0x000fc60008000000 */
[----:B------:R-:W-:Y:S01]  /*85960*/  @P1 LOP3.LUT R7, R7, 0x400000, RZ, 0xfc, !PT ;  /* 0x0040000007071812 */ /* 0x000fe200078efcff */
[----:B------:R-:W-:-:S03]  /*85970*/  UMOV UR59, UR29 ;  /* 0x0000001d003b7c82 */ /* 0x000fc60008000000 */
[----:B------:R-:W-:-:S04]  /*85980*/  LOP3.LUT R7, R7, 0xffdfffff, RZ, 0xc0, !PT ;  /* 0xffdfffff07077812 */ /* 0x000fc800078ec0ff */
[----:B------:R-:W-:Y:S02]  /*85990*/  @P0 LOP3.LUT R7, R7, 0x200000, RZ, 0xfc, !PT ;  /* 0x0020000007070812 */ /* 0x000fe400078efcff */
[----:B------:R-:W-:Y:S01]  /*859a0*/  ISETP.GE.AND P0, PT, R32, UR25, PT ;  /* 0x0000001920007c0c */ /* 0x000fe2000bf06270 */
[----:B------:R-:W-:Y:S01]  /*859b0*/  UMOV UR25, UR9 ;  /* 0x0000000900197c82 */ /* 0x000fe20008000000 */
[----:B------:R-:W-:Y:S01]  /*859c0*/  LOP3.LUT R7, R7, 0xfff7ffff, RZ, 0xc0, !PT ;  /* 0xfff7ffff07077812 */ /* 0x000fe200078ec0ff */
[----:B---3--:R-:W-:Y:S01]  /*859d0*/  UMOV UR23, UR74 ;  /* 0x0000004a00177c82 */ /* 0x008fe20008000000 */
[----:B------:R-:W-:Y:S01]  /*859e0*/  IMAD.U32 R208, RZ, RZ, UR75 ;  /* 0x0000004bffd07e24 */ /* 0x000fe2000f8e00ff */
[----:B------:R-:W-:Y:S01]  /*859f0*/  ISETP.LT.AND P1, PT, R145, UR23, !P0 ;  /* 0x0000001791007c0c */ /* 0x000fe2000c721270 */
[----:B------:R-:W3:Y:S01]  /*85a00*/  LDCU.64 UR74, c[0x0][0x398] ;  /* 0x00007300ff4a77ac */ /* 0x000ee20008000a00 */
[----:B-1----:R-:W-:Y:S01]  /*85a10*/  ISETP.LT.AND P2, PT, R123, UR5, !P0 ;  /* 0x000000057b007c0c */ /* 0x002fe2000c741270 */
[----:B------:R-:W-:Y:S01]  /*85a20*/  VIADD R32, R146, 0x11 ;  /* 0x0000001192207836 */ /* 0x000fe20000000000 */
[----:B------:R-:W-:Y:S01]  /*85a30*/  UMOV UR9, UR8 ;  /* 0x0000000800097c82 */ /* 0x000fe20008000000 */
[----:B------:R-:W-:Y:S01]  /*85a40*/  UMOV UR8, UR76 ;  /* 0x0000004c00087c82 */ /* 0x000fe20008000000 */
[----:B------:R-:W1:Y:S01]  /*85a50*/  LDCU.64 UR76, c[0x0][0x398] ;  /* 0x00007300ff4c77ac */ /* 0x000e620008000a00 */
[----:B------:R-:W1:Y:S06]  /*85a60*/  LDCU UR5, c[0x0][0x398] ;  /* 0x00007300ff0577ac */ /* 0x000e6c0008000800 */
[----:B------:R-:W-:-:S02]  /*85a70*/  @P1 LOP3.LUT R7, R7, 0x80000, RZ, 0xfc, !PT ;  /* 0x0008000007071812 */ /* 0x000fc400078efcff */
[----:B--2---:R-:W-:Y:S01]  /*85a80*/  ISETP.LT.AND P1, PT, R122, UR4, !P0 ;  /* 0x000000047a007c0c */ /* 0x004fe2000c721270 */
[----:B------:R-:W2:Y:S01]  /*85a90*/  LDCU UR4, c[0x0][0x398] ;  /* 0x00007300ff0477ac */ /* 0x000ea20008000800 */
[----:B------:R-:W-:Y:S01]  /*85aa0*/  LOP3.LUT R7, R7, 0xfffdffff, RZ, 0xc0, !PT ;  /* 0xfffdffff07077812 */ /* 0x000fe200078ec0ff */
[----:B---3--:R-:W-:-:S03]  /*85ab0*/  UMOV UR6, UR74 ;  /* 0x0000004a00067c82 */ /* 0x008fc60008000000 */
[----:B------:R-:W-:Y:S01]  /*85ac0*/  @P2 LOP3.LUT R7, R7, 0x20000, RZ, 0xfc, !PT ;  /* 0x0002000007072812 */ /* 0x000fe200078efcff */
[----:B------:R-:W-:Y:S01]  /*85ad0*/  UMOV UR74, UR75 ;  /* 0x0000004b004a7c82 */ /* 0x000fe20008000000 */
[----:B------:R-:W-:Y:S01]  /*85ae0*/  ISETP.LT.AND P0, PT, R121, UR6, !P0 ;  /* 0x0000000679007c0c */ /* 0x000fe2000c701270 */
[----:B------:R-:W-:Y:S01]  /*85af0*/  UMOV UR33, UR25 ;  /* 0x0000001900217c82 */ /* 0x000fe20008000000 */
[----:B------:R-:W-:Y:S01]  /*85b00*/  LOP3.LUT R7, R7, 0xffff7fff, RZ, 0xc0, !PT ;  /* 0xffff7fff07077812 */ /* 0x000fe200078ec0ff */
[----:B-1----:R-:W-:Y:S01]  /*85b10*/  UMOV UR6, UR76 ;  /* 0x0000004c00067c82 */ /* 0x002fe20008000000 */
[----:B------:R-:W-:Y:S01]  /*85b20*/  R2UR.FILL UR75, R43 ;  /* 0x000000002b4b72ca */ /* 0x000fe200004e0000 */
[----:B------:R-:W-:Y:S01]  /*85b30*/  UMOV UR25, UR9 ;  /* 0x0000000900197c82 */ /* 0x000fe20008000000 */
[----:B------:R-:W-:Y:S01]  /*85b40*/  @P1 LOP3.LUT R7, R7, 0x8000, RZ, 0xfc, !PT ;  /* 0x0000800007071812 */ /* 0x000fe200078efcff */
[----:B------:R-:W1:Y:S03]  /*85b50*/  LDCU UR9, c[0x0][0x398] ;  /* 0x00007300ff0977ac */ /* 0x000e660008000800 */
[----:B------:R-:W-:-:S04]  /*85b60*/  LOP3.LUT R7, R7, 0xffffdfff, RZ, 0xc0, !PT ;  /* 0xffffdfff07077812 */ /* 0x000fc800078ec0ff */
[----:B------:R-:W-:Y:S02]  /*85b70*/  @P0 LOP3.LUT R7, R7, 0x2000, RZ, 0xfc, !PT ;  /* 0x0000200007070812 */ /* 0x000fe400078efcff */
[----:B------:R-:W-:Y:S01]  /*85b80*/  ISETP.GE.AND P0, PT, R32, UR41, PT ;  /* 0x0000002920007c0c */ /* 0x000fe2000bf06270 */
[----:B------:R-:W-:Y:S01]  /*85b90*/  UMOV UR11, UR75 ;  /* 0x0000004b000b7c82 */ /* 0x000fe20008000000 */
[----:B------:R-:W-:Y:S01]  /*85ba0*/  UMOV UR75, UR77 ;  /* 0x0000004d004b7c82 */ /* 0x000fe20008000000 */
[----:B------:R-:W3:Y:S01]  /*85bb0*/  LDCU.64 UR76, c[0x0][0x398] ;  /* 0x00007300ff4c77ac */ /* 0x000ee20008000a00 */
[----:B------:R-:W-:Y:S01]  /*85bc0*/  ISETP.LT.AND P1, PT, R145, UR6, !P0 ;  /* 0x0000000691007c0c */ /* 0x000fe2000c721270 */
[----:B------:R-:W-:Y:S01]  /*85bd0*/  VIADD R32, R146, 0x10 ;  /* 0x0000001092207836 */ /* 0x000fe20000000000 */
[----:B------:R-:W-:Y:S01]  /*85be0*/  ISETP.LT.AND P2, PT, R123, UR5, !P0 ;  /* 0x000000057b007c0c */ /* 0x000fe2000c741270 */
[----:B------:R-:W-:Y:S01]  /*85bf0*/  UMOV UR41, UR12 ;  /* 0x0000000c00297c82 */ /* 0x000fe20008000000 */
[----:B------:R-:W-:Y:S01]  /*85c00*/  LOP3.LUT R7, R7, 0xfffff7ff, RZ, 0xc0, !PT ;  /* 0xfffff7ff07077812 */ /* 0x000fe200078ec0ff */
[----:B------:R-:W-:Y:S01]  /*85c10*/  UMOV UR12, UR15 ;  /* 0x0000000f000c7c82 */ /* 0x000fe20008000000 */
[----:B------:R-:W-:Y:S01]  /*85c20*/  UMOV UR15, UR8 ;  /* 0x00000008000f7c82 */ /* 0x000fe20008000000 */
[----:B------:R-:W1:Y:S01]  /*85c30*/  LDCU UR8, c[0x0][0x398] ;  /* 0x00007300ff0877ac */ /* 0x000e620008000800 */
[----:B------:R-:W1:Y:S05]  /*85c40*/  LDCU.64 UR6, c[0x0][0x398] ;  /* 0x00007300ff0677ac */ /* 0x000e6a0008000a00 */
[----:B------:R-:W-:-:S02]  /*85c50*/  @P1 LOP3.LUT R7, R7, 0x800, RZ, 0xfc, !PT ;  /* 0x0000080007071812 */ /* 0x000fc400078efcff */
[----:B--2---:R-:W-:Y:S01]  /*85c60*/  ISETP.LT.AND P1, PT, R122, UR4, !P0 ;  /* 0x000000047a007c0c */ /* 0x004fe2000c721270 */
[----:B------:R-:W2:Y:S01]  /*85c70*/  LDCU.64 UR4, c[0x0][0x398] ;  /* 0x00007300ff0477ac */ /* 0x000ea20008000a00 */
[----:B------:R-:W-:Y:S02]  /*85c80*/  LOP3.LUT R7, R7, 0xfffffdff, RZ, 0xc0, !PT ;  /* 0xfffffdff07077812 */ /* 0x000fe400078ec0ff */
[----:B---3--:R-:W-:Y:S01]  /*85c90*/  ISETP.LT.AND P0, PT, R121, UR76, !P0 ;  /* 0x0000004c79007c0c */ /* 0x008fe2000c701270 */
[----:B------:R-:W-:Y:S01]  /*85ca0*/  UMOV UR37, UR11 ;  /* 0x0000000b00257c82 */ /* 0x000fe20008000000 */
[----:B------:R-:W-:Y:S01]  /*85cb0*/  @P2 LOP3.LUT R7, R7, 0x200, RZ, 0xfc, !PT ;  /* 0x0000020007072812 */ /* 0x000fe200078efcff */
[----:B------:R-:W3:Y:S03]  /*85cc0*/  LDCU.64 UR10, c[0x0][0x398] ;  /* 0x00007300ff0a77ac */ /* 0x000ee60008000a00 */
[----:B------:R-:W-:Y:S01]  /*85cd0*/  LOP3.LUT R7, R7, 0xffffff7f, RZ, 0xc0, !PT ;  /* 0xffffff7f07077812 */ /* 0x000fe200078ec0ff */
[----:B------:R-:W-:Y:S01]  /*85ce0*/  UMOV UR49, UR41 ;  /* 0x0000002900317c82 */ /* 0x000fe20008000000 */
[----:B------:R-:W-:Y:S01]  /*85cf0*/  UMOV UR69, UR15 ;  /* 0x0000000f00457c82 */ /* 0x000fe20008000000 */
[----:B------:R-:W-:Y:S01]  /*85d00*/  UMOV UR41, UR14 ;  /* 0x0000000e00297c82 */ /* 0x000fe20008000000 */
[----:B------:R-:W-:Y:S01]  /*85d10*/  @P1 LOP3.LUT R7, R7, 0x80, RZ, 0xfc, !PT ;  /* 0x0000008007071812 */ /* 0x000fe200078efcff */
[----:B------:R-:W3:Y:S03]  /*85d20*/  LDCU.64 UR14, c[0x0][0x398] ;  /* 0x00007300ff0e77ac */ /* 0x000ee60008000a00 */
[----:B------:R-:W-:Y:S01]  /*85d30*/  LOP3.LUT R7, R7, 0xffffffbf, RZ, 0xc0, !PT ;  /* 0xffffffbf07077812 */ /* 0x000fe200078ec0ff */
[----:B------:R-:W-:Y:S01]  /*85d40*/  UMOV UR67, UR69 ;  /* 0x0000004500437c82 */ /* 0x000fe20008000000 */
[----:B------:R-:W-:Y:S01]  /*85d50*/  UMOV UR69, UR17 ;  /* 0x0000001100457c82 */ /* 0x000fe20008000000 */
[----:B------:R-:W3:Y:S01]  /*85d60*/  LDCU.64 UR16, c[0x0][0x398] ;  /* 0x00007300ff1077ac */ /* 0x000ee20008000a00 */
[----:B------:R-:W-:-:S02]  /*85d70*/  @P0 LOP3.LUT R7, R7, 0x40, RZ, 0xfc, !PT ;  /* 0x0000004007070812 */ /* 0x000fc400078efcff */
[----:B------:R-:W-:Y:S01]  /*85d80*/  ISETP.GE.AND P0, PT, R32, UR57, PT ;  /* 0x0000003920007c0c */ /* 0x000fe2000bf06270 */
[----:B------:R-:W-:Y:S01]  /*85d90*/  VIADD R32, R146, 0xf ;  /* 0x0000000f92207836 */ /* 0x000fe20000000000 */
[----:B------:R-:W-:Y:S01]  /*85da0*/  LOP3.LUT R7, R7, 0xffffffef, RZ, 0xc0, !PT ;  /* 0xffffffef07077812 */ /* 0x000fe200078ec0ff */
[----:B------:R-:W-:Y:S01]  /*85db0*/  UMOV UR57, UR12 ;  /* 0x0000000c00397c82 */ /* 0x000fe20008000000 */
[----:B--2---:R-:W-:Y:S01]  /*85dc0*/  ISETP.LT.AND P3, PT, R145, UR4, !P0 ;  /* 0x0000000491007c0c */ /* 0x004fe2000c761270 */
[----:B------:R-:W2:Y:S01]  /*85dd0*/  LDCU UR4, c[0x0][0x398] ;  /* 0x00007300ff0477ac */ /* 0x000ea20008000800 */
[----:B-1----:R-:W-:Y:S02]  /*85de0*/  ISETP.LT.AND P2, PT, R123, UR9, !P0 ;  /* 0x000000097b007c0c */ /* 0x002fe4000c741270 */
[----:B------:R-:W-:Y:S01]  /*85df0*/  ISETP.LT.AND P1, PT, R122, UR8, !P0 ;  /* 0x000000087a007c0c */ /* 0x000fe2000c721270 */
[----:B------:R-:W1:Y:S01]  /*85e00*/  LDCU.64 UR8, c[0x0][0x398] ;  /* 0x00007300ff0877ac */ /* 0x000e620008000a00 */
[----:B------:R-:W-:Y:S01]  /*85e10*/  ISETP.LT.AND P0, PT, R121, UR6, !P0 ;  /* 0x0000000679007c0c */ /* 0x000fe2000c701270 */
[----:B------:R-:W1:Y:S06]  /*85e20*/  LDCU UR6, c[0x0][0x398] ;  /* 0x00007300ff0677ac */ /* 0x000e6c0008000800 */
[----:B------:R-:W-:Y:S01]  /*85e30*/  @P3 LOP3.LUT R7, R7, 0x10, RZ, 0xfc, !PT ;  /* 0x0000001007073812 */ /* 0x000fe200078efcff */
[----:B------:R-:W-:Y:S01]  /*85e40*/  UMOV UR63, UR41 ;  /* 0x00000029003f7c82 */ /* 0x000fe20008000000 */
[----:B------:R-:W-:Y:S01]  /*85e50*/  UMOV UR41, UR19 ;  /* 0x0000001300297c82 */ /* 0x000fe20008000000 */
[----:B------:R-:W2:Y:S01]  /*85e60*/  LDCU.64 UR18, c[0x0][0x398] ;  /* 0x00007300ff1277ac */ /* 0x000ea20008000a00 */
[----:B------:R-:W-:-:S02]  /*85e70*/  LOP3.LUT R7, R7, 0xfffffffd, RZ, 0xc0, !PT ;  /* 0xfffffffd07077812 */ /* 0x000fc400078ec0ff */
[----:B------:R-:W-:Y:S01]  /*85e80*/  @P0 LOP3.LUT R6, R6, 0x80000000, RZ, 0xfc, !PT ;  /* 0x8000000006060812 */ /* 0x000fe200078efcff */
[----:B------:R-:W-:Y:S01]  /*85e90*/  UMOV UR71, UR37 ;  /* 0x0000002500477c82 */ /* 0x000fe20008000000 */
[----:B------:R-:W-:Y:S01]  /*85ea0*/  ISETP.GE.AND P0, PT, R32, UR13, PT ;  /* 0x0000000d20007c0c */ /* 0x000fe2000bf06270 */
[----:B------:R-:W3:Y:S01]  /*85eb0*/  LDCU.64 UR12, c[0x0][0x398] ;  /* 0x00007300ff0c77ac */ /* 0x000ee20008000a00 */
[----:B------:R-:W-:Y:S01]  /*85ec0*/  @P2 LOP3.LUT R7, R7, 0x2, RZ, 0xfc, !PT ;  /* 0x0000000207072812 */ /* 0x000fe200078efcff */
[----:B------:R-:W-:Y:S01]  /*85ed0*/  VIADD R32, R146, 0xe ;  /* 0x0000000e92207836 */ /* 0x000fe20000000000 */
[----:B-1----:R-:W-:Y:S01]  /*85ee0*/  ISETP.LT.AND P3, PT, R145, UR8, !P0 ;  /* 0x0000000891007c0c */ /* 0x002fe2000c761270 */
[----:B------:R-:W-:Y:S01]  /*85ef0*/  UMOV UR37, UR21 ;  /* 0x0000001500257c82 */ /* 0x000fe20008000000 */
[----:B------:R-:W-:Y:S01]  /*85f00*/  ISETP.LT.AND P2, PT, R123, UR6, !P0 ;  /* 0x000000067b007c0c */ /* 0x000fe2000c741270 */
[----:B------:R-:W1:Y:S01]  /*85f10*/  LDCU UR6, c[0x0][0x398] ;  /* 0x00007300ff0677ac */ /* 0x000e620008000800 */
[----:B------:R-:W-:-:S02]  /*85f20*/  LOP3.LUT R6, R6, 0xdfffffff, RZ, 0xc0, !PT ;  /* 0xdfffffff06067812 */ /* 0x000fc400078ec0ff */
[----:B------:R-:W-:Y:S01]  /*85f30*/  LOP3.LUT R7, R7, 0xfffffffe, RZ, 0xc0, !PT ;  /* 0xfffffffe07077812 */ /* 0x000fe200078ec0ff */
[----:B------:R-:W-:Y:S01]  /*85f40*/  UMOV UR47, UR67 ;  /* 0x00000043002f7c82 */ /* 0x000fe20008000000 */
[----:B------:R-:W-:Y:S01]  /*85f50*/  UMOV UR55, UR49 ;  /* 0x0000003100377c82 */ /* 0x000fe20008000000 */
[----:B------:R-:W-:Y:S01]  /*85f60*/  UMOV UR49, UR25 ;  /* 0x0000001900317c82 */ /* 0x000fe20008000000 */
[----:B------:R-:W-:Y:S01]  /*85f70*/  @P1 LOP3.LUT R7, R7, 0x1, RZ, 0xfc, !PT ;  /* 0x0000000107071812 */ /* 0x000fe200078efcff */
[----:B------:R-:W-:Y:S01]  /*85f80*/  UMOV UR67, UR24 ;  /* 0x0000001800437c82 */ /* 0x000fe20008000000 */
[----:B--2---:R-:W-:Y:S01]  /*85f90*/  ISETP.LT.AND P1, PT, R122, UR4, !P0 ;  /* 0x000000047a007c0c */ /* 0x004fe2000c721270 */
[----:B------:R-:W2:Y:S01]  /*85fa0*/  LDCU UR4, c[0x0][0x398] ;  /* 0x00007300ff0477ac */ /* 0x000ea20008000800 */
[----:B------:R-:W-:Y:S02]  /*85fb0*/  @P3 LOP3.LUT R6, R6, 0x20000000, RZ, 0xfc, !PT ;  /* 0x2000000006063812 */ /* 0x000fe400078efcff */
[----:B---3--:R-:W-:Y:S01]  /*85fc0*/  ISETP.LT.AND P0, PT, R121, UR10, !P0 ;  /* 0x0000000a79007c0c */ /* 0x008fe2000c701270 */
[----:B------:R-:W3:Y:S01]  /*85fd0*/  LDCU.64 UR24, c[0x0][0x398] ;  /* 0x00007300ff1877ac */ /* 0x000ee20008000a00 */
[----:B------:R-:W-:Y:S01]  /*85fe0*/  LOP3.LUT R6, R6, 0xfbffffff, RZ, 0xc0, !PT ;  /* 0xfbffffff06067812 */ /* 0x000fe200078ec0ff */
[----:B------:R-:W-:-:S03]  /*85ff0*/  UMOV UR51, UR57 ;  /* 0x0000003900337c82 */ /* 0x000fc60008000000 */
[----:B------:R-:W-:Y:S01]  /*86000*/  @P2 LOP3.LUT R6, R6, 0x4000000, RZ, 0xfc, !PT ;  /* 0x0400000006062812 */ /* 0x000fe200078efcff */
[----:B------:R-:W-:Y:S01]  /*86010*/  UMOV UR57, UR28 ;  /* 0x0000001c00397c82 */ /* 0x000fe20008000000 */
[----:B------:R-:W1:Y:S02]  /*86020*/  LDCU.64 UR28, c[0x0][0x398] ;  /* 0x00007300ff1c77ac */ /* 0x000e640008000a00 */
[----:B------:R-:W-:Y:S01]  /*86030*/  LOP3.LUT R6, R6, 0xfeffffff, RZ, 0xc0, !PT ;  /* 0xfeffffff06067812 */ /* 0x000fe200078ec0ff */
[----:B------:R-:W-:Y:S01]  /*86040*/  UMOV UR39, UR51 ;  /* 0x0000003300277c82 */ /* 0x000fe20008000000 */
[----:B------:R-:W-:Y:S02]  /*86050*/  UMOV UR43, UR55 ;  /* 0x00000037002b7c82 */ /* 0x000fe40008000000 */
[----:B------:R-:W-:Y:S01]  /*86060*/  @P1 LOP3.LUT R6, R6, 0x1000000, RZ, 0xfc, !PT ;  /* 0x0100000006061812 */ /* 0x000fe200078efcff */
[----:B------:R-:W-:Y:S01]  /*86070*/  UMOV UR51, UR71 ;  /* 0x0000004700337c82 */ /* 0x000fe20008000000 */
[----:B------:R-:W-:Y:S01]  /*86080*/  UMOV UR55, UR67 ;  /* 0x0000004300377c82 */ /* 0x000fe20008000000 */
[----:B------:R-:W-:Y:S01]  /*86090*/  UMOV UR71, UR69 ;  /* 0x0000004500477c82 */ /* 0x000fe20008000000 */
[----:B------:R-:W-:Y:S01]  /*860a0*/  LOP3.LUT R6, R6, 0xff7fffff, RZ, 0xc0, !PT ;  /* 0xff7fffff06067812 */ /* 0x000fe200078ec0ff */
[----:B------:R-:W-:Y:S01]  /*860b0*/  UMOV UR69, UR41 ;  /* 0x0000002900457c82 */ /* 0x000fe20008000000 */
[----:B------:R-:W-:Y:S01]  /*860c0*/  UMOV UR41, UR32 ;  /* 0x0000002000297c82 */ /* 0x000fe20008000000 */
[----:B------:R-:W-:Y:S01]  /*860d0*/  UMOV UR10, UR51 ;  /* 0x00000033000a7c82 */ /* 0x000fe20008000000 */
[----:B------:R-:W-:Y:S01]  /*860e0*/  @P0 LOP3.LUT R6, R6, 0x800000, RZ, 0xfc, !PT ;  /* 0x0080000006060812 */ /* 0x000fe200078efcff */
[----:B------:R-:W-:Y:S01]  /*860f0*/  UMOV UR51, UR38 ;  /* 0x0000002600337c82 */ /* 0x000fe20008000000 */
[----:B------:R-:W-:Y:S01]  /*86100*/  ISETP.GE.AND P0, PT, R32, UR53, PT ;  /* 0x0000003520007c0c */ /* 0x000fe2000bf06270 */
[----:B------:R-:W-:Y:S01]  /*86110*/  VIADD R32, R146, 0xd ;  /* 0x0000000d92207836 */ /* 0x000fe20000000000 */
[----:B------:R-:W-:Y:S01]  /*86120*/  LOP3.LUT R6, R6, 0xffdfffff, RZ, 0xc0, !PT ;  /* 0xffdfffff06067812 */ /* 0x000fe200078ec0ff */
[----:B------:R-:W-:Y:S01]  /*86130*/  UMOV UR53, UR20 ;  /* 0x0000001400357c82 */ /* 0x000fe20008000000 */
[----:B------:R-:W-:Y:S01]  /*86140*/  ISETP.LT.AND P3, PT, R145, UR12, !P0 ;  /* 0x0000000c91007c0c */ /* 0x000fe2000c761270 */
[----:B------:R-:W3:Y:S01]  /*86150*/  LDCU.64 UR20, c[0x0][0x398] ;  /* 0x00007300ff1477ac */ /* 0x000ee20008000a00 */
[----:B-1----:R-:W-:-:S02]  /*86160*/  ISETP.LT.AND P2, PT, R123, UR6, !P0 ;  /* 0x000000067b007c0c */ /* 0x002fc4000c741270 */
[----:B--2---:R-:W-:Y:S01]  /*86170*/  ISETP.LT.AND P1, PT, R122, UR4, !P0 ;  /* 0x000000047a007c0c */ /* 0x004fe2000c721270 */
[----:B------:R-:W1:Y:S01]  /*86180*/  LDCU UR6, c[0x0][0x398] ;  /* 0x00007300ff0677ac */ /* 0x000e620008000800 */
[----:B------:R-:W-:Y:S01]  /*86190*/  ISETP.LT.AND P0, PT, R121, UR14, !P0 ;  /* 0x0000000e79007c0c */ /* 0x000fe2000c701270 */
[----:B------:R-:W2:Y:S06]  /*861a0*/  LDCU UR4, c[0x0][0x398] ;  /* 0x00007300ff0477ac */ /* 0x000eac0008000800 */
[----:B------:R-:W-:Y:S01]  /*861b0*/  @P3 LOP3.LUT R6, R6, 0x200000, RZ, 0xfc, !PT ;  /* 0x0020000006063812 */ /* 0x000fe200078efcff */
[----:B------:R-:W-:Y:S01]  /*861c0*/  UMOV UR67, UR53 ;  /* 0x0000003500437c82 */ /* 0x000fe20008000000 */
[----:B------:R-:W-:Y:S01]  /*861d0*/  UMOV UR53, UR33 ;  /* 0x0000002100357c82 */ /* 0x000fe20008000000 */
[----:B------:R-:W1:Y:S01]  /*861e0*/  LDCU.64 UR32, c[0x0][0x398] ;  /* 0x00007300ff2077ac */ /* 0x000e620008000a00 */
[----:B------:R-:W-:Y:S01]  /*861f0*/  LOP3.LUT R6, R6, 0xfff7ffff, RZ, 0xc0, !PT ;  /* 0xfff7ffff06067812 */ /* 0x000fe200078ec0ff */
[----:B------:R-:W-:-:S03]  /*86200*/  UMOV UR14, UR43 ;  /* 0x0000002b000e7c82 */ /* 0x000fc60008000000 */
        /* <DEDUP_REMOVED lines=8> */
[----:B------:R-:W-:-:S04]  /*86290*/  @P1 LOP3.LUT R6, R6, 0x20000, RZ, 0xfc, !PT ;  /* 0x0002000006061812 */ /* 0x000fc800078efcff */
[----:B------:R-:W-:-:S04]  /*862a0*/  LOP3.LUT R6, R6, 0xffff7fff, RZ, 0xc0, !PT ;  /* 0xffff7fff06067812 */ /* 0x000fc800078ec0ff */
[----:B------:R-:W-:Y:S02]  /*862b0*/  @P0 LOP3.LUT R6, R6, 0x8000, RZ, 0xfc, !PT ;  /* 0x0000800006060812 */ /* 0x000fe400078efcff */
[----:B------:R-:W-:Y:S01]  /*862c0*/  ISETP.GE.AND P0, PT, R32, UR22, PT ;  /* 0x0000001620007c0c */ /* 0x000fe2000bf06270 */
[----:B------:R-:W-:Y:S01]  /*862d0*/  VIADD R32, R146, 0xc ;  /* 0x0000000c92207836 */ /* 0x000fe20000000000 */
[----:B------:R-:W-:Y:S01]  /*862e0*/  LOP3.LUT R6, R6, 0xffffbfff, RZ, 0xc0, !PT ;  /* 0xffffbfff06067812 */ /* 0x000fe200078ec0ff */
[----:B------:R-:W3:Y:S01]  /*862f0*/  LDCU.64 UR22, c[0x0][0x398] ;  /* 0x00007300ff1677ac */ /* 0x000ee20008000a00 */
[----:B------:R-:W-:Y:S02]  /*86300*/  ISETP.LT.AND P3, PT, R145, UR16, !P0 ;  /* 0x0000001091007c0c */ /* 0x000fe4000c761270 */
[----:B-1----:R-:W-:Y:S01]  /*86310*/  ISETP.LT.AND P2, PT, R123, UR6, !P0 ;  /* 0x000000067b007c0c */ /* 0x002fe2000c741270 */
[----:B------:R-:W1:Y:S01]  /*86320*/  LDCU UR6, c[0x0][0x398] ;  /* 0x00007300ff0677ac */ /* 0x000e620008000800 */
[----:B--2---:R-:W-:-:S02]  /*86330*/  ISETP.LT.AND P1, PT, R122, UR4, !P0 ;  /* 0x000000047a007c0c */ /* 0x004fc4000c721270 */
[----:B------:R-:W-:Y:S01]  /*86340*/  ISETP.LT.AND P0, PT, R121, UR18, !P0 ;  /* 0x0000001279007c0c */ /* 0x000fe2000c701270 */
[----:B------:R-:W2:Y:S01]  /*86350*/  LDCU UR4, c[0x0][0x398] ;  /* 0x00007300ff0477ac */ /* 0x000ea20008000800 */
[----:B------:R-:W-:Y:S01]  /*86360*/  UMOV UR16, UR51 ;  /* 0x0000003300107c82 */ /* 0x000fe20008000000 */
[----:B------:R-:W-:-:S04]  /*86370*/  UMOV UR51, UR46 ;  /* 0x0000002e00337c82 */ /* 0x000fc80008000000 */
        /* <DEDUP_REMOVED lines=8> */
[----:B------:R-:W-:Y:S01]  /*86400*/  UMOV UR63, UR26 ;  /* 0x0000001a003f7c82 */ /* 0x000fe20008000000 */
[----:B------:R-:W-:Y:S01]  /*86410*/  LOP3.LUT R6, R6, 0xffffffbf, RZ, 0xc0, !PT ;  /* 0xffffffbf06067812 */ /* 0x000fe200078ec0ff */
[----:B------:R-:W4:Y:S01]  /*86420*/  LDCU.64 UR26, c[0x0][0x398] ;  /* 0x00007300ff1a77ac */ /* 0x000f220008000a00 */
[----:B---3--:R-:W-:Y:S02]  /*86430*/  ISETP.LT.AND P3, PT, R145, UR20, !P0 ;  /* 0x0000001491007c0c */ /* 0x008fe4000c761270 */
[----:B-1----:R-:W-:Y:S01]  /*86440*/  ISETP.LT.AND P2, PT, R123, UR6, !P0 ;  /* 0x000000067b007c0c */ /* 0x002fe2000c741270 */
[----:B------:R-:W1:Y:S01]  /*86450*/  LDCU UR6, c[0x0][0x398] ;  /* 0x00007300ff0677ac */ /* 0x000e620008000800 */
[----:B--2---:R-:W-:-:S02]  /*86460*/  ISETP.LT.AND P1, PT, R122, UR4, !P0 ;  /* 0x000000047a007c0c */ /* 0x004fc4000c721270 */
[----:B------:R-:W-:Y:S01]  /*86470*/  ISETP.LT.AND P0, PT, R121, UR22, !P0 ;  /* 0x0000001679007c0c */ /* 0x000fe2000c701270 */
[----:B------:R-:W2:Y:S01]  /*86480*/  LDCU UR4, c[0x0][0x398] ;  /* 0x00007300ff0477ac */ /* 0x000ea20008000800 */
[----:B------:R-:W-:Y:S01]  /*86490*/  IADD3 R32, PT, PT, R146, 0xb, RZ ;  /* 0x0000000b92207810 */ /* 0x000fe20007ffe0ff */
[----:B------:R-:W-:Y:S01]  /*864a0*/  UMOV UR22, UR10 ;  /* 0x0000000a00167c82 */ /* 0x000fe20008000000 */
[----:B------:R-:W-:-:S03]  /*864b0*/  UMOV UR10, UR53 ;  /* 0x00000035000a7c82 */ /* 0x000fc60008000000 */
        /* <DEDUP_REMOVED lines=10> */
[----:B------:R-:W3:Y:S02]  /*86560*/  LDCU.64 UR30, c[0x0][0x398] ;  /* 0x00007300ff1e77ac */ /* 0x000ee40008000a00 */
[----:B------:R-:W-:Y:S02]  /*86570*/  ISETP.LT.AND P3, PT, R145, UR24, !P0 ;  /* 0x0000001891007c0c */ /* 0x000fe4000c761270 */
[----:B-1----:R-:W-:Y:S01]  /*86580*/  ISETP.LT.AND P2, PT, R123, UR6, !P0 ;  /* 0x000000067b007c0c */ /* 0x002fe2000c741270 */
[----:B------:R-:W1:Y:S01]  /*86590*/  LDCU UR6, c[0x0][0x398] ;  /* 0x00007300ff0677ac */ /* 0x000e620008000800 */
[----:B--2---:R-:W-:-:S02]  /*865a0*/  ISETP.LT.AND P1, PT, R122, UR4, !P0 ;  /* 0x000000047a007c0c */ /* 0x004fc4000c721270 */
[----:B----4-:R-:W-:Y:S01]  /*865b0*/  ISETP.LT.AND P0, PT, R121, UR26, !P0 ;  /* 0x0000001a79007c0c */ /* 0x010fe2000c701270 */
        /* <DEDUP_REMOVED lines=11> */
[----:B------:R-:W-:Y:S01]  /*86670*/  UMOV UR47, UR59 ;  /* 0x0000003b002f7c82 */ /* 0x000fe20008000000 */
[----:B------:R-:W-:Y:S01]  /*86680*/  ISETP.LT.AND P3, PT, R145, UR28, !P0 ;  /* 0x0000001c91007c0c */ /* 0x000fe2000c761270 */
[----:B------:R-:W-:Y:S01]  /*86690*/  UMOV UR59, UR63 ;  /* 0x0000003f003b7c82 */ /* 0x000fe20008000000 */
[----:B-1----:R-:W-:Y:S01]  /*866a0*/  ISETP.LT.AND P2, PT, R123, UR6, !P0 ;  /* 0x000000067b007c0c */ /* 0x002fe2000c741270 */
[----:B------:R-:W1:Y:S01]  /*866b0*/  LDCU UR6, c[0x0][0x398] ;  /* 0x00007300ff0677ac */ /* 0x000e620008000800 */
[----:B--2---:R-:W-:-:S02]  /*866c0*/  ISETP.LT.AND P1, PT, R122, UR4, !P0 ;  /* 0x000000047a007c0c */ /* 0x004fc4000c721270 */
[----:B---3--:R-:W-:Y:S01]  /*866d0*/  ISETP.LT.AND P0, PT, R121, UR30, !P0 ;  /* 0x0000001e79007c0c */ /* 0x008fe2000c701270 */
[----:B------:R-:W2:Y:S01]  /*866e0*/  LDCU UR4, c[0x0][0x398] ;  /* 0x00007300ff0477ac */ /* 0x000ea20008000800 */
[----:B------:R-:W-:Y:S01]  /*866f0*/  UMOV UR63, UR45 ;  /* 0x0000002d003f7c82 */ /* 0x000fe20008000000 */
[----:B------:R-:W-:-:S04]  /*86700*/  UMOV UR45, UR37 ;  /* 0x00000025002d7c82 */ /* 0x000fc80008000000 */
        /* <DEDUP_REMOVED lines=8> */
[----:B------:R-:W4:Y:S02]  /*86790*/  LDCU.64 UR36, c[0x0][0x398] ;  /* 0x00007300ff2477ac */ /* 0x000f240008000a00 */
[----:B------:R-:W-:Y:S01]  /*867a0*/  LOP3.LUT R5, R5, 0xffefffff, RZ, 0xc0, !PT ;  /* 0xffefffff05057812 */ /* 0x000fe200078ec0ff */
[----:B------:R-:W-:Y:S01]  /*867b0*/  UMOV UR12, UR47 ;  /* 0x0000002f000c7c82 */ /* 0x000fe20008000000 */
[----:B------:R-:W-:-:S02]  /*867c0*/  UMOV UR47, UR41 ;  /* 0x00000029002f7c82 */ /* 0x000fc40008000000 */
[----:B------:R-:W-:Y:S01]  /*867d0*/  @P1 LOP3.LUT R5, R5, 0x100000, RZ, 0xfc, !PT ;  /* 0x0010000005051812 */ /* 0x000fe200078efcff */
[----:B------:R-:W3:Y:S03]  /*867e0*/  LDCU.64 UR40, c[0x0][0x398] ;  /* 0x00007300ff2877ac */ /* 0x000ee60008000a00 */
[----:B------:R-:W-:Y:S01]  /*867f0*/  LOP3.LUT R5, R5, 0xfff7ffff, RZ, 0xc0, !PT ;  /* 0xfff7ffff05057812 */ /* 0x000fe200078ec0ff */
[----:B------:R-:W-:Y:S01]  /*86800*/  UMOV UR20, UR43 ;  /* 0x0000002b00147c82 */ /* 0x000fe20008000000 */
[----:B------:R-:W4:Y:S02]  /*86810*/  LDCU.64 UR42, c[0x0][0x398] ;  /* 0x00007300ff2a77ac */ /* 0x000f240008000a00 */
[----:B------:R-:W-:Y:S02]  /*86820*/  @P0 LOP3.LUT R5, R5, 0x80000, RZ, 0xfc, !PT ;  /* 0x0008000005050812 */ /* 0x000fe400078efcff */
[----:B------:R-:W-:Y:S01]  /*86830*/  ISETP.GE.AND P0, PT, R32, UR39, PT ;  /* 0x0000002720007c0c */ /* 0x000fe2000bf06270 */
[----:B------:R-:W4:Y:S01]  /*86840*/  LDCU.64 UR38, c[0x0][0x398] ;  /* 0x00007300ff2677ac */ /* 0x000f220008000a00 */
[----:B------:R-:W-:Y:S01]  /*86850*/  LOP3.LUT R5, R5, 0xfffbffff, RZ, 0xc0, !PT ;  /* 0xfffbffff05057812 */ /* 0x000fe200078ec0ff */
[----:B------:R-:W-:Y:S01]  /*86860*/  VIADD R32, R146, 0x8 ;  /* 0x0000000892207836 */ /* 0x000fe20000000000 */
[----:B------:R-:W-:Y:S01]  /*86870*/  ISETP.LT.AND P3, PT, R145, UR32, !P0 ;  /* 0x0000002091007c0c */ /* 0x000fe2000c761270 */
[----:B------:R-:W-:Y:S01]  /*86880*/  UMOV UR24, UR12 ;  /* 0x0000000c00187c82 */ /* 0x000fe20008000000 */
[----:B-1----:R-:W-:Y:S01]  /*86890*/  ISETP.LT.AND P2, PT, R123, UR6, !P0 ;  /* 0x000000067b007c0c */ /* 0x002fe2000c741270 */
[----:B------:R-:W-:Y:S01]  /*868a0*/  UMOV UR12, UR8 ;  /* 0x00000008000c7c82 */ /* 0x000fe20008000000 */
[----:B--2---:R-:W-:Y:S01]  /*868b0*/  ISETP.LT.AND P1, PT, R122, UR4, !P0 ;  /* 0x000000047a007c0c */ /* 0x004fe2000c721270 */
[----:B------:R-:W1:Y:S01]  /*868c0*/  LDCU UR4, c[0x0][0x398] ;  /* 0x00007300ff0477ac */ /* 0x000e620008000800 */
[----:B---3--:R-:W-:Y:S01]  /*868d0*/  ISETP.LT.AND P0, PT, R121, UR34, !P0 ;  /* 0x0000002279007c0c */ /* 0x008fe2000c701270 */
[----:B------:R-:W-:Y:S01]  /*868e0*/  UMOV UR8, UR44 ;  /* 0x0000002c00087c82 */ /* 0x000fe20008000000 */
[----:B------:R-:W-:Y:S01]  /*868f0*/  UMOV UR18, UR47 ;  /* 0x0000002f00127c82 */ /* 0x000fe20008000000 */
[----:B------:R-:W2:Y:S04]  /*86900*/  LDCU.64 UR46, c[0x0][0x398] ;  /* 0x00007300ff2e77ac */ /* 0x000ea80008000a00 */
[----:B------:R-:W-:Y:S01]  /*86910*/  @P3 LOP3.LUT R5, R5, 0x40000, RZ, 0xfc, !PT ;  /* 0x0004000005053812 */ /* 0x000fe200078efcff */
[----:B------:R-:W-:Y:S01]  /*86920*/  UMOV UR6, UR22 ;  /* 0x0000001600067c82 */ /* 0x000fe20008000000 */
[----:B------:R-:W-:-:S02]  /*86930*/  UMOV UR32, UR20 ;  /* 0x0000001400207c82 */ /* 0x000fc40008000000 */
        /* <DEDUP_REMOVED lines=10> */
[----:B------:R-:W3:Y:S02]  /*869e0*/  LDCU.64 UR52, c[0x0][0x398] ;  /* 0x00007300ff3477ac */ /* 0x000ee40008000a00 */
[----:B------:R-:W-:-:S04]  /*869f0*/  @P1 LOP3.LUT R5, R5, 0x10000, RZ, 0xfc, !PT ;  /* 0x0001000005051812 */ /* 0x000fc800078efcff */
[----:B------:R-:W-:-:S04]  /*86a00*/  LOP3.LUT R5, R5, 0xffff7fff, RZ, 0xc0, !PT ;  /* 0xffff7fff05057812 */ /* 0x000fc800078ec0ff */
[----:B------:R-:W-:Y:S02]  /*86a10*/  @P0 LOP3.LUT R5, R5, 0x8000, RZ, 0xfc, !PT ;  /* 0x0000800005050812 */ /* 0x000fe400078efcff */
[----:B------:R-:W-:Y:S01]  /*86a20*/  ISETP.GE.AND P0, PT, R32, UR14, PT ;  /* 0x0000000e20007c0c */ /* 0x000fe2000bf06270 */
[----:B------:R-:W-:Y:S01]  /*86a30*/  UMOV UR14, UR45 ;  /* 0x0000002d000e7c82 */ /* 0x000fe20008000000 */
[----:B------:R-:W-:Y:S01]  /*86a40*/  LOP3.LUT R5, R5, 0xffffbfff, RZ, 0xc0, !PT ;  /* 0xffffbfff05057812 */ /* 0x000fe200078ec0ff */
[----:B------:R-:W2:Y:S01]  /*86a50*/  LDCU.64 UR44, c[0x0][0x398] ;  /* 0x00007300ff2c77ac */ /* 0x000ea20008000a00 */
[----:B----4-:R-:W-:Y:S01]  /*86a60*/  ISETP.LT.AND P3, PT, R145, UR36, !P0 ;  /* 0x0000002491007c0c */ /* 0x010fe2000c761270 */
[----:B------:R-:W-:Y:S01]  /*86a70*/  VIADD R32, R146, 0x7 ;  /* 0x0000000792207836 */ /* 0x000fe20000000000 */
[----:B------:R-:W-:Y:S01]  /*86a80*/  ISETP.LT.AND P2, PT, R123, UR38, !P0 ;  /* 0x000000267b007c0c */ /* 0x000fe2000c741270 */
[----:B------:R-:W-:Y:S01]  /*86a90*/  UMOV UR22, UR14 ;  /* 0x0000000e00167c82 */ /* 0x000fe20008000000 */
[----:B-1----:R-:W-:Y:S01]  /*86aa0*/  ISETP.LT.AND P1, PT, R122, UR4, !P0 ;  /* 0x000000047a007c0c */ /* 0x002fe2000c721270 */
[----:B------:R-:W1:Y:S01]  /*86ab0*/  LDCU UR4, c[0x0][0x398] ;  /* 0x00007300ff0477ac */ /* 0x000e620008000800 */
[----:B------:R-:W-:Y:S01]  /*86ac0*/  ISETP.LT.AND P0, PT, R121, UR40, !P0 ;  /* 0x0000002879007c0c */ /* 0x000fe2000c701270 */
[----:B------:R-:W-:Y:S01]  /*86ad0*/  UMOV UR14, UR48 ;  /* 0x00000030000e7c82 */ /* 0x000fe20008000000 */
[----:B------:R-:W4:Y:S05]  /*86ae0*/  LDCU.64 UR48, c[0x0][0x398] ;  /* 0x00007300ff3077ac */ /* 0x000f2a0008000a00 */
        /* <DEDUP_REMOVED lines=9> */
[----:B------:R-:W1:Y:S03]  /*86b80*/  LDCU.64 UR58, c[0x0][0x398] ;  /* 0x00007300ff3a77ac */ /* 0x000e660008000a00 */
[----:B------:R-:W-:-:S04]  /*86b90*/  LOP3.LUT R5, R5, 0xffffefff, RZ, 0xc0, !PT ;  /* 0xffffefff05057812 */ /* 0x000fc800078ec0ff */
[----:B------:R-:W-:-:S04]  /*86ba0*/  @P1 LOP3.LUT R5, R5, 0x1000, RZ, 0xfc, !PT ;  /* 0x0000100005051812 */ /* 0x000fc800078efcff */
[----:B------:R-:W-:-:S04]  /*86bb0*/  LOP3.LUT R5, R5, 0xfffff7ff, RZ, 0xc0, !PT ;  /* 0xfffff7ff05057812 */ /* 0x000fc800078ec0ff */
[----:B------:R-:W-:Y:S02]  /*86bc0*/  @P0 LOP3.LUT R5, R5, 0x800, RZ, 0xfc, !PT ;  /* 0x0000080005050812 */ /* 0x000fe400078efcff */
[----:B------:R-:W-:Y:S01]  /*86bd0*/  ISETP.GE.AND P0, PT, R32, UR24, PT ;  /* 0x0000001820007c0c */ /* 0x000fe2000bf06270 */
[----:B------:R-:W-:Y:S01]  /*86be0*/  UMOV UR24, UR16 ;  /* 0x0000001000187c82 */ /* 0x000fe20008000000 */
[----:B------:R-:W-:Y:S01]  /*86bf0*/  LOP3.LUT R5, R5, 0xfffffbff, RZ, 0xc0, !PT ;  /* 0xfffffbff05057812 */ /* 0x000fe200078ec0ff */
[----:B------:R-:W-:Y:S01]  /*86c00*/  UMOV UR16, UR50 ;  /* 0x0000003200107c82 */ /* 0x000fe20008000000 */
[----:B------:R-:W-:Y:S01]  /*86c10*/  ISETP.LT.AND P3, PT, R145, UR42, !P0 ;  /* 0x0000002a91007c0c */ /* 0x000fe2000c761270 */
[----:B------:R-:W3:Y:S01]  /*86c20*/  LDCU.64 UR50, c[0x0][0x398] ;  /* 0x00007300ff3277ac */ /* 0x000ee20008000a00 */
[----:B--2---:R-:W-:Y:S01]  /*86c30*/  ISETP.LT.AND P2, PT, R123, UR44, !P0 ;  /* 0x0000002c7b007c0c */ /* 0x004fe2000c741270 */
[----:B------:R-:W-:Y:S01]  /*86c40*/  VIADD R32, R146, 0x6 ;  /* 0x0000000692207836 */ /* 0x000fe20000000000 */
[----:B-1----:R-:W-:Y:S01]  /*86c50*/  ISETP.LT.AND P1, PT, R122, UR4, !P0 ;  /* 0x000000047a007c0c */ /* 0x002fe2000c721270 */
[----:B------:R-:W1:Y:S01]  /*86c60*/  LDCU UR4, c[0x0][0x398] ;  /* 0x00007300ff0477ac */ /* 0x000e620008000800 */
[----:B------:R-:W-:Y:S01]  /*86c70*/  ISETP.LT.AND P0, PT, R121, UR46, !P0 ;  /* 0x0000002e79007c0c */ /* 0x000fe2000c701270 */
[----:B------:R-:W-:Y:S01]  /*86c80*/  UMOV UR36, UR16 ;  /* 0x0000001000247c82 */ /* 0x000fe20008000000 */
[----:B------:R-:W-:Y:S01]  /*86c90*/  UMOV UR16, UR56 ;  /* 0x0000003800107c82 */ /* 0x000fe20008000000 */
[----:B------:R-:W-:Y:S01]  /*86ca0*/  UMOV UR42, UR32 ;  /* 0x00000020002a7c82 */ /* 0x000fe20008000000 */
[----:B------:R-:W-:-:S03]  /*86cb0*/  UMOV UR32, UR55 ;  /* 0x0000003700207c82 */ /* 0x000fc60008000000 */
        /* <DEDUP_REMOVED lines=18> */
[----:B----4-:R-:W-:Y:S01]  /*86de0*/  ISETP.LT.AND P3, PT, R145, UR48, !P0 ;  /* 0x0000003091007c0c */ /* 0x010fe2000c761270 */
[----:B------:R-:W4:Y:S01]  /*86df0*/  LDCU.64 UR56, c[0x0][0x398] ;  /* 0x00007300ff3877ac */ /* 0x000f220008000a00 */
[----:B---3--:R-:W-:Y:S01]  /*86e00*/  ISETP.LT.AND P2, PT, R123, UR50, !P0 ;  /* 0x000000327b007c0c */ /* 0x008fe2000c741270 */
[----:B------:R-:W-:Y:S01]  /*86e10*/  VIADD R32, R146, 0x5 ;  /* 0x0000000592207836 */ /* 0x000fe20000000000 */
[----:B-1----:R-:W-:Y:S01]  /*86e20*/  ISETP.LT.AND P1, PT, R122, UR4, !P0 ;  /* 0x000000047a007c0c */ /* 0x002fe2000c721270 */
[----:B------:R-:W1:Y:S01]  /*86e30*/  LDCU UR4, c[0x0][0x398] ;  /* 0x00007300ff0477ac */ /* 0x000e620008000800 */
[----:B------:R-:W-:Y:S01]  /*86e40*/  ISETP.LT.AND P0, PT, R121, UR52, !P0 ;  /* 0x0000003479007c0c */ /* 0x000fe2000c701270 */
[----:B------:R-:W-:Y:S01]  /*86e50*/  UMOV UR50, UR18 ;  /* 0x0000001200327c82 */ /* 0x000fe20008000000 */
[----:B------:R-:W-:Y:S01]  /*86e60*/  UMOV UR18, UR60 ;  /* 0x0000003c00127c82 */ /* 0x000fe20008000000 */
[----:B------:R-:W3:Y:S04]  /*86e70*/  LDCU.64 UR60, c[0x0][0x398] ;  /* 0x00007300ff3c77ac */ /* 0x000ee80008000a00 */
        /* <DEDUP_REMOVED lines=15> */
[----:B------:R-:W-:Y:S01]  /*86f70*/  UMOV UR42, UR36 ;  /* 0x00000024002a7c82 */ /* 0x000fe20008000000 */
[----:B------:R-:W-:Y:S01]  /*86f80*/  UMOV UR36, UR30 ;  /* 0x0000001e00247c82 */ /* 0x000fe20008000000 */
[----:B------:R-:W-:Y:S01]  /*86f90*/  UMOV UR30, UR63 ;  /* 0x0000003f001e7c82 */ /* 0x000fe20008000000 */
[----:B----4-:R-:W-:Y:S01]  /*86fa0*/  ISETP.LT.AND P2, PT, R123, UR56, !P0 ;  /* 0x000000387b007c0c */ /* 0x010fe2000c741270 */
[----:B------:R-:W4:Y:S01]  /*86fb0*/  LDCU.64 UR62, c[0x0][0x398] ;  /* 0x00007300ff3e77ac */ /* 0x000f220008000a00 */
[----:B-1----:R-:W-:Y:S01]  /*86fc0*/  ISETP.LT.AND P1, PT, R122, UR4, !P0 ;  /* 0x000000047a007c0c */ /* 0x002fe2000c721270 */
[----:B------:R-:W-:Y:S01]  /*86fd0*/  VIADD R32, R146, 0x4 ;  /* 0x0000000492207836 */ /* 0x000fe20000000000 */
[----:B--2---:R-:W-:Y:S01]  /*86fe0*/  ISETP.LT.AND P3, PT, R145, UR54, !P0 ;  /* 0x0000003691007c0c */ /* 0x004fe2000c761270 */
[----:B------:R-:W1:Y:S01]  /*86ff0*/  LDCU UR4, c[0x0][0x398] ;  /* 0x00007300ff0477ac */ /* 0x000e620008000800 */
[----:B------:R-:W-:-:S02]  /*87000*/  ISETP.LT.AND P0, PT, R121, UR58, !P0 ;  /* 0x0000003a79007c0c */ /* 0x000fc4000c701270 */
[----:B------:R-:W-:Y:S01]  /*87010*/  LOP3.LUT R5, R5, 0xfffffffb, RZ, 0xc0, !PT ;  /* 0xfffffffb05057812 */ /* 0x000fe200078ec0ff */
[----:B------:R-:W-:Y:S01]  /*87020*/  UMOV UR54, UR46 ;  /* 0x0000002e00367c82 */ /* 0x000fe20008000000 */
        /* <DEDUP_REMOVED lines=9> */
[----:B------:R-:W-:Y:S01]  /*870c0*/  UMOV UR30, UR71 ;  /* 0x00000047001e7c82 */ /* 0x000fe20008000000 */
[----:B------:R-:W-:-:S02]  /*870d0*/  @P3 LOP3.LUT R5, R5, 0x4, RZ, 0xfc, !PT ;  /* 0x0000000405053812 */ /* 0x000fc400078efcff */
[----:B------:R-:W-:-:S04]  /*870e0*/  @P1 LOP3.LUT R4, R4, 0x20000000, RZ, 0xfc, !PT ;  /* 0x2000000004041812 */ /* 0x000fc800078efcff */
[----:B------:R-:W-:-:S04]  /*870f0*/  LOP3.LUT R4, R4, 0xf7ffffff, RZ, 0xc0, !PT ;  /* 0xf7ffffff04047812 */ /* 0x000fc800078ec0ff */
[----:B------:R-:W-:Y:S02]  /*87100*/  @P0 LOP3.LUT R4, R4, 0x8000000, RZ, 0xfc, !PT ;  /* 0x0800000004040812 */ /* 0x000fe400078efcff */
[----:B------:R-:W-:Y:S01]  /*87110*/  ISETP.GE.AND P0, PT, R32, UR52, PT ;  /* 0x0000003420007c0c */ /* 0x000fe2000bf06270 */
[----:B------:R-:W-:Y:S01]  /*87120*/  VIADD R32, R146, 0x3 ;  /* 0x0000000392207836 */ /* 0x000fe20000000000 */
[----:B------:R-:W-:Y:S01]  /*87130*/  LOP3.LUT R4, R4, 0xfdffffff, RZ, 0xc0, !PT ;  /* 0xfdffffff04047812 */ /* 0x000fe200078ec0ff */
[----:B------:R-:W-:Y:S01]  /*87140*/  UMOV UR52, UR34 ;  /* 0x0000002200347c82 */ /* 0x000fe20008000000 */
[----:B---3--:R-:W-:Y:S01]  /*87150*/  ISETP.LT.AND P1, PT, R145, UR60, !P0 ;  /* 0x0000003c91007c0c */ /* 0x008fe2000c721270 */
[----:B------:R-:W-:Y:S01]  /*87160*/  UMOV UR60, UR68 ;  /* 0x00000044003c7c82 */ /* 0x000fe20008000000 */
[----:B----4-:R-:W-:Y:S01]  /*87170*/  ISETP.LT.AND P2, PT, R123, UR62, !P0 ;  /* 0x0000003e7b007c0c */ /* 0x010fe2000c741270 */
[----:B------:R-:W-:Y:S01]  /*87180*/  UMOV UR62, UR66 ;  /* 0x00000042003e7c82 */ /* 0x000fe20008000000 */
[----:B------:R-:W2:Y:S01]  /*87190*/  LDCU.64 UR66, c[0x0][0x398] ;  /* 0x00007300ff4277ac */ /* 0x000ea20008000a00 */
[----:B------:R-:W3:Y:S01]  /*871a0*/  LDCU.64 UR68, c[0x0][0x398] ;  /* 0x00007300ff4477ac */ /* 0x000ee20008000a00 */
[----:B------:R-:W-:-:S07]  /*871b0*/  UMOV UR34, UR70 ;  /* 0x0000004600227c82 */ /* 0x000fce0008000000 */
[----:B------:R-:W-:Y:S01]  /*871c0*/  @P1 LOP3.LUT R4, R4, 0x2000000, RZ, 0xfc, !PT ;  /* 0x0200000004041812 */ /* 0x000fe200078efcff */
[----:B------:R-:W4:Y:S01]  /*871d0*/  LDCU.64 UR70, c[0x0][0x398] ;  /* 0x00007300ff4677ac */ /* 0x000f220008000a00 */
[----:B-1----:R-:W-:Y:S02]  /*871e0*/  ISETP.LT.AND P1, PT, R122, UR4, !P0 ;  /* 0x000000047a007c0c */ /* 0x002fe4000c721270 */
[----:B------:R-:W-:Y:S01]  /*871f0*/  LOP3.LUT R4, R4, 0xffdfffff, RZ, 0xc0, !PT ;  /* 0xffdfffff04047812 */ /* 0x000fe200078ec0ff */
[----:B------:R-:W1:Y:S01]  /*87200*/  LDCU UR4, c[0x0][0x398] ;  /* 0x00007300ff0477ac */ /* 0x000e620008000800 */
[----:B------:R-:W-:Y:S02]  /*87210*/  ISETP.LT.AND P0, PT, R121, UR64, !P0 ;  /* 0x0000004079007c0c */ /* 0x000fe4000c701270 */
[----:B------:R-:W-:Y:S01]  /*87220*/  @P2 LOP3.LUT R4, R4, 0x200000, RZ, 0xfc, !PT ;  /* 0x0020000004042812 */ /* 0x000fe200078efcff */
[----:B------:R-:W-:Y:S01]  /*87230*/  UMOV UR64, UR46 ;  /* 0x0000002e00407c82 */ /* 0x000fe20008000000 */
[----:B------:R-:W-:Y:S01]  /*87240*/  UMOV UR46, UR6 ;  /* 0x00000006002e7c82 */ /* 0x000fe20008000000 */
[----:B------:R-:W1:Y:S01]  /*87250*/  LDCU UR6, c[0x0][0x398] ;  /* 0x00007300ff0677ac */ /* 0x000e620008000800 */
        /* <DEDUP_REMOVED lines=8> */
[----:B--2---:R-:W-:Y:S01]  /*872e0*/  ISETP.LT.AND P1, PT, R145, UR66, !P0 ;  /* 0x0000004291007c0c */ /* 0x004fe2000c721270 */
[----:B------:R-:W2:Y:S01]  /*872f0*/  LDCU UR10, c[0x0][0x398] ;  /* 0x00007300ff0a77ac */ /* 0x000ea20008000800 */
[----:B---3--:R-:W-:Y:S01]  /*87300*/  ISETP.LT.AND P2, PT, R123, UR68, !P0 ;  /* 0x000000447b007c0c */ /* 0x008fe2000c741270 */
[----:B------:R-:W-:Y:S01]  /*87310*/  VIADD R32, R146, 0x2 ;  /* 0x0000000292207836 */ /* 0x000fe20000000000 */
[----:B------:R-:W-:Y:S01]  /*87320*/  UMOV UR66, UR8 ;  /* 0x0000000800427c82 */ /* 0x000fe20008000000 */
[----:B------:R-:W3:Y:S08]  /*87330*/  LDCU UR8, c[0x0][0x398] ;  /* 0x00007300ff0877ac */ /* 0x000ef00008000800 */
[----:B------:R-:W-:-:S02]  /*87340*/  @P1 LOP3.LUT R4, R4, 0x8000, RZ, 0xfc, !PT ;  /* 0x0000800004041812 */ /* 0x000fc400078efcff */
[----:B-1----:R-:W-:Y:S01]  /*87350*/  ISETP.LT.AND P1, PT, R122, UR4, !P0 ;  /* 0x000000047a007c0c */ /* 0x002fe2000c721270 */
[----:B------:R-:W1:Y:S01]  /*87360*/  LDCU UR4, c[0x0][0x398] ;  /* 0x00007300ff0477ac */ /* 0x000e620008000800 */
[----:B------:R-:W-:Y:S02]  /*87370*/  LOP3.LUT R4, R4, 0xffffefff, RZ, 0xc0, !PT ;  /* 0xffffefff04047812 */ /* 0x000fe400078ec0ff */
[----:B----4-:R-:W-:Y:S02]  /*87380*/  ISETP.LT.AND P0, PT, R121, UR70, !P0 ;  /* 0x0000004679007c0c */ /* 0x010fe4000c701270 */
        /* <DEDUP_REMOVED lines=9> */
[----:B------:R-:W2:Y:S01]  /*87420*/  LDCU UR10, c[0x0][0x398] ;  /* 0x00007300ff0a77ac */ /* 0x000ea20008000800 */
[----:B---3--:R-:W-:Y:S02]  /*87430*/  ISETP.LT.AND P2, PT, R123, UR8, !P0 ;  /* 0x000000087b007c0c */ /* 0x008fe4000c741270 */
[----:B------:R-:W-:Y:S01]  /*87440*/  ISETP.LT.AND P1, PT, R122, UR6, !P0 ;  /* 0x000000067a007c0c */ /* 0x000fe2000c721270 */
[----:B------:R-:W3:Y:S01]  /*87450*/  LDCU UR8, c[0x0][0x398] ;  /* 0x00007300ff0877ac */ /* 0x000ee20008000800 */
[----:B-1----:R-:W-:Y:S01]  /*87460*/  ISETP.LT.AND P0, PT, R121, UR4, !P0 ;  /* 0x0000000479007c0c */ /* 0x002fe2000c701270 */
[----:B------:R-:W1:Y:S06]  /*87470*/  LDCU UR6, c[0x0][0x398] ;  /* 0x00007300ff0677ac */ /* 0x000e6c0008000800 */
[----:B------:R-:W-:Y:S01]  /*87480*/  @P3 LOP3.LUT R4, R4, 0x40, RZ, 0xfc, !PT ;  /* 0x0000004004043812 */ /* 0x000fe200078efcff */
[----:B------:R-:W4:Y:S03]  /*87490*/  LDCU UR4, c[0x0][0x398] ;  /* 0x00007300ff0477ac */ /* 0x000f260008000800 */
[----:B------:R-:W-:-:S02]  /*874a0*/  LOP3.LUT R4, R4, 0xfffffff7, RZ, 0xc0, !PT ;  /* 0xfffffff704047812 */ /* 0x000fc400078ec0ff */
[----:B------:R-:W-:Y:S02]  /*874b0*/  @P0 LOP3.LUT R3, R3, 0x80000000, RZ, 0xfc, !PT ;  /* 0x8000000003030812 */ /* 0x000fe400078efcff */
[----:B------:R-:W-:Y:S02]  /*874c0*/  @P2 LOP3.LUT R4, R4, 0x8, RZ, 0xfc, !PT ;  /* 0x0000000804042812 */ /* 0x000fe400078efcff */
[----:B------:R-:W-:Y:S02]  /*874d0*/  ISETP.GE.AND P0, PT, R32, UR64, PT ;  /* 0x0000004020007c0c */ /* 0x000fe4000bf06270 */
[----:B------:R-:W-:Y:S02]  /*874e0*/  LOP3.LUT R4, R4, 0xfffffffd, RZ, 0xc0, !PT ;  /* 0xfffffffd04047812 */ /* 0x000fe400078ec0ff */
[----:B--2---:R-:W-:Y:S02]  /*874f0*/  ISETP.LT.AND P3, PT, R145, UR10, !P0 ;  /* 0x0000000a91007c0c */ /* 0x004fe4000c761270 */
[----:B------:R-:W-:-:S02]  /*87500*/  @P1 LOP3.LUT R4, R4, 0x2, RZ, 0xfc, !PT ;  /* 0x0000000204041812 */ /* 0x000fc400078efcff */
[----:B---3--:R-:W-:Y:S01]  /*87510*/  ISETP.LT.AND P2, PT, R123, UR8, !P0 ;  /* 0x000000087b007c0c */ /* 0x008fe2000c741270 */
[----:B------:R-:W2:Y:S01]  /*87520*/  LDCU UR8, c[0x0][0x398] ;  /* 0x00007300ff0877ac */ /* 0x000ea20008000800 */
[----:B-1----:R-:W-:Y:S02]  /*87530*/  ISETP.LT.AND P1, PT, R122, UR6, !P0 ;  /* 0x000000067a007c0c */ /* 0x002fe4000c721270 */
[----:B----4-:R-:W-:Y:S01]  /*87540*/  ISETP.LT.AND P0, PT, R121, UR4, !P0 ;  /* 0x0000000479007c0c */ /* 0x010fe2000c701270 */
[----:B------:R-:W1:Y:S01]  /*87550*/  LDCU UR4, c[0x0][0x3b8] ;  /* 0x00007700ff0477ac */ /* 0x000e620008000800 */
[----:B------:R-:W-:Y:S01]  /*87560*/  LOP3.LUT R3, R3, 0xffdfffff, RZ, 0xc0, !PT ;  /* 0xffdfffff03037812 */ /* 0x000fe200078ec0ff */
[----:B------:R-:W3:Y:S03]  /*87570*/  LDCU UR6, c[0x0][0x398] ;  /* 0x00007300ff0677ac */ /* 0x000ee60008000800 */
[----:B------:R-:W-:-:S04]  /*87580*/  @P3 LOP3.LUT R3, R3, 0x200000, RZ, 0xfc, !PT ;  /* 0x0020000003033812 */ /* 0x000fc800078efcff */
[----:B------:R-:W-:-:S04]  /*87590*/  LOP3.LUT R3, R3, 0xfff7ffff, RZ, 0xc0, !PT ;  /* 0xfff7ffff03037812 */ /* 0x000fc800078ec0ff */
[----:B------:R-:W-:-:S04]  /*875a0*/  @P2 LOP3.LUT R3, R3, 0x80000, RZ, 0xfc, !PT ;  /* 0x0008000003032812 */ /* 0x000fc800078efcff */
[----:B------:R-:W-:Y:S01]  /*875b0*/  LOP3.LUT R3, R3, 0xfffdffff, RZ, 0xc0, !PT ;  /* 0xfffdffff03037812 */ /* 0x000fe200078ec0ff */
[----:B-1----:R-:W-:Y:S01]  /*875c0*/  VIADD R44, R44, UR4 ;  /* 0x000000042c2c7c36 */ /* 0x002fe20008000000 */
[----:B------:R-:W1:Y:S02]  /*875d0*/  LDCU UR4, c[0x0][0x3b8] ;  /* 0x00007700ff0477ac */ /* 0x000e640008000800 */
[----:B------:R-:W-:Y:S02]  /*875e0*/  @P1 LOP3.LUT R3, R3, 0x20000, RZ, 0xfc, !PT ;  /* 0x0002000003031812 */ /* 0x000fe400078efcff */
[----:B------:R-:W-:Y:S02]  /*875f0*/  STL [R1+0x1638], R44 ;  /* 0x0016382c01007387 */ /* 0x000fe40000100800 */
[----:B------:R-:W-:Y:S01]  /*87600*/  LOP3.LUT R3, R3, 0xffff7fff, RZ, 0xc0, !PT ;  /* 0xffff7fff03037812 */ /* 0x000fe200078ec0ff */
[----:B------:R-:W-:-:S03]  /*87610*/  UMOV UR64, UR60 ;  /* 0x0000003c00407c82 */ /* 0x000fc60008000000 */
[----:B------:R-:W-:Y:S01]  /*87620*/  @P0 LOP3.LUT R3, R3, 0x8000, RZ, 0xfc, !PT ;  /* 0x0000800003030812 */ /* 0x000fe200078efcff */
[----:B-1----:R-:W-:Y:S01]  /*87630*/  VIADD R32, R44, UR4 ;  /* 0x000000042c207c36 */ /* 0x002fe20008000000 */
[----:B------:R-:W1:Y:S04]  /*87640*/  LDCU UR4, c[0x0][0x3b8] ;  /* 0x00007700ff0477ac */ /* 0x000e680008000800 */
[----:B------:R1:W-:Y:S02]  /*87650*/  STL [R1+0x1634], R32 ;  /* 0x0016342001007387 */ /* 0x0003e40000100800 */
[----:B-1----:R-:W-:Y:S01]  /*87660*/  VIADD R32, R32, UR4 ;  /* 0x0000000420207c36 */ /* 0x002fe20008000000 */
[----:B------:R-:W1:Y:S04]  /*87670*/  LDCU UR4, c[0x0][0x3b8] ;  /* 0x00007700ff0477ac */ /* 0x000e680008000800 */
[----:B------:R1:W-:Y:S02]  /*87680*/  STL [R1+0x1420], R32 ;  /* 0x0014202001007387 */ /* 0x0003e40000100800 */
[----:B-1----:R-:W-:Y:S01]  /*87690*/  IADD3 R32, PT, PT, R32, UR4, RZ ;  /* 0x0000000420207c10 */ /* 0x002fe2000fffe0ff */
[----:B------:R-:W1:Y:S04]  /*876a0*/  LDCU UR4, c[0x0][0x3b8] ;  /* 0x00007700ff0477ac */ /* 0x000e680008000800 */
[----:B------:R4:W-:Y:S01]  /*876b0*/  STL [R1+0x11e0], R32 ;  /* 0x0011e02001007387 */ /* 0x0009e20000100800 */
[----:B-1----:R-:W-:Y:S01]  /*876c0*/  VIADD R40, R32, UR4 ;  /* 0x0000000420287c36 */ /* 0x002fe20008000000 */
[----:B------:R-:W1:Y:S03]  /*876d0*/  LDCU UR4, c[0x0][0x3b8] ;  /* 0x00007700ff0477ac */ /* 0x000e660008000800 */
[----:B-1----:R-:W-:Y:S01]  /*876e0*/  VIADD R41, R40, UR4 ;  /* 0x0000000428297c36 */ /* 0x002fe20008000000 */
[----:B------:R-:W1:Y:S03]  /*876f0*/  LDCU UR4, c[0x0][0x3b8] ;  /* 0x00007700ff0477ac */ /* 0x000e660008000800 */
[----:B-1---5:R-:W-:Y:S01]  /*87700*/  VIADD R252, R41, UR4 ;  /* 0x0000000429fc7c36 */ /* 0x022fe20008000000 */
[----:B------:R-:W4:Y:S03]  /*87710*/  LDCU UR4, c[0x0][0x3b8] ;  /* 0x00007700ff0477ac */ /* 0x000f260008000800 */
[----:B----4-:R-:W-:Y:S01]  /*87720*/  VIADD R32, R252, UR4 ;  /* 0x00000004fc207c36 */ /* 0x010fe20008000000 */
[----:B------:R-:W1:Y:S04]  /*87730*/  LDCU UR4, c[0x0][0x3b8] ;  /* 0x00007700ff0477ac */ /* 0x000e680008000800 */
[----:B------:R1:W-:Y:S02]  /*87740*/  STL [R1+0x1040], R32 ;  /* 0x0010402001007387 */ /* 0x0003e40000100800 */
[----:B-1----:R-:W-:Y:S01]  /*87750*/  VIADD R32, R32, UR4 ;  /* 0x0000000420207c36 */ /* 0x002fe20008000000 */
        /* <DEDUP_REMOVED lines=736> */
[----:B------:R1:W-:Y:S04]  /*8a560*/  STL [R1+0x1558], R32 ;  /* 0x0015582001007387 */ /* 0x0003e80000100800 */
[----:B------:R-:W4:Y:S01]  /*8a570*/  LDL.LU R36, [R1+0x5b0] ;  /* 0x0005b00001247983 */ /* 0x000f220000300800 */
[----:B-1----:R-:W-:Y:S01]  /*8a580*/  VIADD R32, R32, UR4 ;  /* 0x0000000420207c36 */ /* 0x002fe20008000000 */
[----:B------:R-:W-:Y:S01]  /*8a590*/  ISETP.GE.AND P0, PT, R146, UR62, PT ;  /* 0x0000003e92007c0c */ /* 0x000fe2000bf06270 */
[----:B------:R-:W-:Y:S01]  /*8a5a0*/  UMOV UR60, UR56 ;  /* 0x00000038003c7c82 */ /* 0x000fe20008000000 */
[----:B------:R-:W1:Y:S02]  /*8a5b0*/  LDCU UR4, c[0x0][0x398] ;  /* 0x00007300ff0477ac */ /* 0x000e640008000800 */
[----:B------:R1:W-:Y:S04]  /*8a5c0*/  STL [R1+0x163c], R32 ;  /* 0x00163c2001007387 */ /* 0x0003e80000100800 */
[----:B------:R-:W4:Y:S04]  /*8a5d0*/  LDL.LU R37, [R1+0x5b8] ;  /* 0x0005b80001257983 */ /* 0x000f280000300800 */
[----:B------:R-:W4:Y:S04]  /*8a5e0*/  LDL.LU R38, [R1+0x4c0] ;  /* 0x0004c00001267983 */ /* 0x000f280000300800 */
[----:B------:R-:W4:Y:S04]  /*8a5f0*/  LDL.LU R39, [R1+0x4c8] ;  /* 0x0004c80001277983 */ /* 0x000f280000300800 */
[----:B-1----:R-:W2:Y:S04]  /*8a600*/  LDL.LU R32, [R1+0x3d0] ;  /* 0x0003d00001207983 */ /* 0x002ea80000300800 */
[----:B------:R-:W2:Y:S04]  /*8a610*/  LDL.LU R33, [R1+0x3d8] ;  /* 0x0003d80001217983 */ /* 0x000ea80000300800 */
[----:B------:R-:W2:Y:S04]  /*8a620*/  LDL.LU R34, [R1+0x2e0] ;  /* 0x0002e00001227983 */ /* 0x000ea80000300800 */
[----:B------:R-:W2:Y:S04]  /*8a630*/  LDL.LU R35, [R1+0x2e8] ;  /* 0x0002e80001237983 */ /* 0x000ea80000300800 */
[----:B----4-:R1:W-:Y:S04]  /*8a640*/  STSM.16.M88.4 [R0], R36 ;  /* 0x0000002400007844 */ /* 0x0103e80000000200 */
[----:B-1----:R-:W4:Y:S04]  /*8a650*/  LDL.LU R36, [R1+0x1b0] ;  /* 0x0001b00001247983 */ /* 0x002f280000300800 */
[----:B------:R-:W4:Y:S04]  /*8a660*/  LDL.LU R37, [R1+0x1b8] ;  /* 0x0001b80001257983 */ /* 0x000f280000300800 */
[----:B------:R-:W4:Y:S04]  /*8a670*/  LDL.LU R38, [R1+0xa0] ;  /* 0x0000a00001267983 */ /* 0x000f280000300800 */
[----:B------:R-:W4:Y:S04]  /*8a680*/  LDL.LU R39, [R1+0xa8] ;  /* 0x0000a80001277983 */ /* 0x000f280000300800 */
[----:B--2---:R1:W-:Y:S01]  /*8a690*/  STSM.16.M88.4 [R0+0x200], R32 ;  /* 0x0002002000007844 */ /* 0x0043e20000000200 */
[----:B------:R-:W-:Y:S06]  /*8a6a0*/  BAR.SYNC.DEFER_BLOCKING 0x0 ;  /* 0x0000000000007b1d */ /* 0x000fec0000010000 */
[----:B-1----:R-:W2:Y:S04]  /*8a6b0*/  LDL.LU R32, [R1+0x610] ;  /* 0x0006100001207983 */ /* 0x002ea80000300800 */
[----:B------:R-:W2:Y:S04]  /*8a6c0*/  LDL.LU R33, [R1+0x618] ;  /* 0x0006180001217983 */ /* 0x000ea80000300800 */
[----:B------:R-:W2:Y:S04]  /*8a6d0*/  LDL.LU R34, [R1+0x710] ;  /* 0x0007100001227983 */ /* 0x000ea80000300800 */
[----:B------:R-:W2:Y:S04]  /*8a6e0*/  LDL.LU R35, [R1+0x718] ;  /* 0x0007180001237983 */ /* 0x000ea80000300800 */
[----:B------:R-:W1:Y:S04]  /*8a6f0*/  LDS.128 R48, [R31] ;  /* 0x000000001f307984 */ /* 0x000e680000000c00 */
[----:B------:R-:W3:Y:S01]  /*8a700*/  LDS.128 R44, [R31+0x400] ;  /* 0x000400001f2c7984 */ /* 0x000ee20000000c00 */
[----:B------:R-:W-:Y:S06]  /*8a710*/  BAR.SYNC.DEFER_BLOCKING 0x0 ;  /* 0x0000000000007b1d */ /* 0x000fec0000010000 */
[----:B-1----:R-:W-:Y:S04]  /*8a720*/  STL.64 [R1+0x7f0], R48 ;  /* 0x0007f03001007387 */ /* 0x002fe80000100a00 */
[----:B------:R-:W-:Y:S04]  /*8a730*/  STL.64 [R1+0x7f8], R50 ;  /* 0x0007f83201007387 */ /* 0x000fe80000100a00 */
[----:B---3--:R-:W-:Y:S04]  /*8a740*/  STL.64 [R1+0x870], R44 ;  /* 0x0008702c01007387 */ /* 0x008fe80000100a00 */
[----:B------:R-:W-:Y:S04]  /*8a750*/  STL.64 [R1+0x878], R46 ;  /* 0x0008782e01007387 */ /* 0x000fe80000100a00 */
[----:B----4-:R1:W-:Y:S04]  /*8a760*/  STSM.16.M88.4 [R0], R36 ;  /* 0x0000002400007844 */ /* 0x0103e80000000200 */
[----:B-1----:R-:W3:Y:S04]  /*8a770*/  LDL.LU R36, [R1+0xa10] ;  /* 0x000a100001247983 */ /* 0x002ee80000300800 */
[----:B------:R-:W3:Y:S04]  /*8a780*/  LDL.LU R37, [R1+0xa18] ;  /* 0x000a180001257983 */ /* 0x000ee80000300800 */
[----:B------:R-:W3:Y:S04]  /*8a790*/  LDL.LU R38, [R1+0xbf0] ;  /* 0x000bf00001267983 */ /* 0x000ee80000300800 */
[----:B------:R-:W3:Y:S04]  /*8a7a0*/  LDL.LU R39, [R1+0xbf8] ;  /* 0x000bf80001277983 */ /* 0x000ee80000300800 */
[----:B--2---:R1:W-:Y:S01]  /*8a7b0*/  STSM.16.M88.4 [R0+0x200], R32 ;  /* 0x0002002000007844 */ /* 0x0043e20000000200 */
[----:B------:R-:W-:Y:S06]  /*8a7c0*/  BAR.SYNC.DEFER_BLOCKING 0x0 ;  /* 0x0000000000007b1d */ /* 0x000fec0000010000 */
[----:B-1----:R-:W2:Y:S04]  /*8a7d0*/  LDL.LU R32, [R1+0xda0] ;  /* 0x000da00001207983 */ /* 0x002ea80000300800 */
[----:B------:R-:W2:Y:S04]  /*8a7e0*/  LDL.LU R33, [R1+0xda8] ;  /* 0x000da80001217983 */ /* 0x000ea80000300800 */
[----:B------:R-:W2:Y:S04]  /*8a7f0*/  LDL.LU R34, [R1+0xfa0] ;  /* 0x000fa00001227983 */ /* 0x000ea80000300800 */
[----:B------:R-:W2:Y:S04]  /*8a800*/  LDL.LU R35, [R1+0xfa8] ;  /* 0x000fa80001237983 */ /* 0x000ea80000300800 */
[----:B------:R-:W1:Y:S04]  /*8a810*/  LDS.128 R48, [R31] ;  /* 0x000000001f307984 */ /* 0x000e680000000c00 */
[----:B------:R-:W4:Y:S01]  /*8a820*/  LDS.128 R44, [R31+0x400] ;  /* 0x000400001f2c7984 */ /* 0x000f220000000c00 */
[----:B------:R-:W-:Y:S06]  /*8a830*/  BAR.SYNC.DEFER_BLOCKING 0x0 ;  /* 0x0000000000007b1d */ /* 0x000fec0000010000 */
[----:B-1----:R-:W-:Y:S04]  /*8a840*/  STL.64 [R1+0x7e0], R48 ;  /* 0x0007e03001007387 */ /* 0x002fe80000100a00 */
[----:B------:R-:W-:Y:S04]  /*8a850*/  STL.64 [R1+0x7e8], R50 ;  /* 0x0007e83201007387 */ /* 0x000fe80000100a00 */
[----:B----4-:R-:W-:Y:S04]  /*8a860*/  STL.64 [R1+0x850], R44 ;  /* 0x0008502c01007387 */ /* 0x010fe80000100a00 */
[----:B------:R-:W-:Y:S04]  /*8a870*/  STL.64 [R1+0x858], R46 ;  /* 0x0008582e01007387 */ /* 0x000fe80000100a00 */
[----:B---3--:R1:W-:Y:S04]  /*8a880*/  STSM.16.M88.4 [R0], R36 ;  /* 0x0000002400007844 */ /* 0x0083e80000000200 */
[----:B-1----:R-:W3:Y:S04]  /*8a890*/  LDL.LU R38, [R1+0x10f0] ;  /* 0x0010f00001267983 */ /* 0x002ee80000300800 */
[----:B------:R-:W3:Y:S04]  /*8a8a0*/  LDL.LU R39, [R1+0x10f8] ;  /* 0x0010f80001277983 */ /* 0x000ee80000300800 */
[----:B--2---:R1:W-:Y:S01]  /*8a8b0*/  STSM.16.M88.4 [R0+0x200], R32 ;  /* 0x0002002000007844 */ /* 0x0043e20000000200 */
[----:B------:R-:W-:Y:S06]  /*8a8c0*/  BAR.SYNC.DEFER_BLOCKING 0x0 ;  /* 0x0000000000007b1d */ /* 0x000fec0000010000 */
[----:B-1----:R-:W2:Y:S04]  /*8a8d0*/  LDL.LU R32, [R1+0x1320] ;  /* 0x0013200001207983 */ /* 0x002ea80000300800 */
[----:B------:R-:W2:Y:S04]  /*8a8e0*/  LDL.LU R33, [R1+0x1328] ;  /* 0x0013280001217983 */ /* 0x000ea80000300800 */
[----:B------:R-:W1:Y:S04]  /*8a8f0*/  LDS.128 R48, [R31] ;  /* 0x000000001f307984 */ /* 0x000e680000000c00 */
[----:B------:R-:W4:Y:S01]  /*8a900*/  LDS.128 R44, [R31+0x400] ;  /* 0x000400001f2c7984 */ /* 0x000f220000000c00 */
[----:B------:R-:W-:Y:S01]  /*8a910*/  MOV R36, R228 ;  /* 0x000000e400247202 */ /* 0x000fe20000000f00 */
[----:B------:R-:W-:Y:S01]  /*8a920*/  IMAD.MOV.U32 R37, RZ, RZ, R230 ;  /* 0x000000ffff257224 */ /* 0x000fe200078e00e6 */
        /* <DEDUP_REMOVED lines=8> */
[----:B------:R-:W3:Y:S04]  /*8a9b0*/  LDL.LU R38, [R1+0x4c4] ;  /* 0x0004c40001267983 */ /* 0x000ee80000300800 */
[----:B------:R-:W3:Y:S01]  /*8a9c0*/  LDL.LU R39, [R1+0x4cc] ;  /* 0x0004cc0001277983 */ /* 0x000ee20000300800 */
[----:B------:R-:W-:-:S02]  /*8a9d0*/  IMAD.MOV.U32 R34, RZ, RZ, R160 ;  /* 0x000000ffff227224 */ /* 0x000fc400078e00a0 */
[----:B------:R-:W-:-:S05]  /*8a9e0*/  IMAD.MOV.U32 R35, RZ, RZ, R162 ;  /* 0x000000ffff237224 */ /* 0x000fca00078e00a2 */
        /* <DEDUP_REMOVED lines=58> */
[----:B------:R-:W-:-:S02]  /*8ad90*/  IMAD.MOV.U32 R36, RZ, RZ, R229 ;  /* 0x000000ffff247224 */ /* 0x000fc400078e00e5 */
        /* <DEDUP_REMOVED lines=155> */
[----:B------:R-:W-:Y:S01]  /*8b750*/  MOV R34, R165 ;  /* 0x000000a500227202 */ /* 0x000fe20000000f00 */
        /* <DEDUP_REMOVED lines=773> */
[----:B--2---:R-:W-:Y:S01]  /*8e7b0*/  STSM.16.M88.4 [R0+0x200], R32 ;  /* 0x0002002000007844 */ /* 0x004fe20000000200 */
[----:B------:R-:W-:Y:S06]  /*8e7c0*/  BAR.SYNC.DEFER_BLOCKING 0x0 ;  /* 0x0000000000007b1d */ /* 0x000fec0000010000 */
[----:B------:R-:W1:Y:S04]  /*8e7d0*/  LDS.128 R48, [R31] ;  /* 0x000000001f307984 */ /* 0x000e680000000c00 */
[----:B------:R-:W2:Y:S01]  /*8e7e0*/  LDS.128 R44, [R31+0x400] ;  /* 0x000400001f2c7984 */ /* 0x000ea20000000c00 */
[----:B------:R-:W-:-:S02]  /*8e7f0*/  IMAD.MOV.U32 R36, RZ, RZ, R112 ;  /* 0x000000ffff247224 */ /* 0x000fc400078e0070 */
[----:B------:R-:W-:Y:S01]  /*8e800*/  IMAD.MOV.U32 R37, RZ, RZ, R114 ;  /* 0x000000ffff257224 */ /* 0x000fe200078e0072 */
[----:B------:R-:W-:Y:S06]  /*8e810*/  BAR.SYNC.DEFER_BLOCKING 0x0 ;  /* 0x0000000000007b1d */ /* 0x000fec0000010000 */
[----:B-1----:R-:W-:Y:S04]  /*8e820*/  STL.64 [R1+0xc00], R48 ;  /* 0x000c003001007387 */ /* 0x002fe80000100a00 */
[----:B------:R-:W-:Y:S04]  /*8e830*/  STL.64 [R1+0xc08], R50 ;  /* 0x000c083201007387 */ /* 0x000fe80000100a00 */
[----:B--2---:R-:W-:Y:S04]  /*8e840*/  STL.64 [R1+0xc90], R44 ;  /* 0x000c902c01007387 */ /* 0x004fe80000100a00 */
[----:B------:R-:W-:Y:S04]  /*8e850*/  STL.64 [R1+0xc98], R46 ;  /* 0x000c982e01007387 */ /* 0x000fe80000100a00 */
[----:B---3--:R1:W-:Y:S04]  /*8e860*/  STSM.16.M88.4 [R0], R36 ;  /* 0x0000002400007844 */ /* 0x0083e80000000200 */
[----:B-1----:R-:W2:Y:S04]  /*8e870*/  LDL.LU R36, [R1+0x544] ;  /* 0x0005440001247983 */ /* 0x002ea80000300800 */
[----:B------:R-:W2:Y:S04]  /*8e880*/  LDL.LU R37, [R1+0x54c] ;  /* 0x00054c0001257983 */ /* 0x000ea80000300800 */
[----:B------:R-:W2:Y:S04]  /*8e890*/  LDL.LU R38, [R1+0x454] ;  /* 0x0004540001267983 */ /* 0x000ea80000300800 */
[----:B------:R-:W2:Y:S01]  /*8e8a0*/  LDL.LU R39, [R1+0x45c] ;  /* 0x00045c0001277983 */ /* 0x000ea20000300800 */
[----:B------:R-:W-:-:S02]  /*8e8b0*/  IMAD.MOV.U32 R32, RZ, RZ, R124 ;  /* 0x000000ffff207224 */ /* 0x000fc400078e007c */
[----:B------:R-:W-:Y:S02]  /*8e8c0*/  IMAD.MOV.U32 R33, RZ, RZ, R126 ;  /* 0x000000ffff217224 */ /* 0x000fe400078e007e */
[----:B------:R-:W-:Y:S02]  /*8e8d0*/  IMAD.MOV.U32 R34, RZ, RZ, R180 ;  /* 0x000000ffff227224 */ /* 0x000fe400078e00b4 */
[----:B------:R-:W-:-:S05]  /*8e8e0*/  IMAD.MOV.U32 R35, RZ, RZ, R182 ;  /* 0x000000ffff237224 */ /* 0x000fca00078e00b6 */
[----:B------:R1:W-:Y:S01]  /*8e8f0*/  STSM.16.M88.4 [R0+0x200], R32 ;  /* 0x0002002000007844 */ /* 0x0003e20000000200 */
[----:B------:R-:W-:Y:S06]  /*8e900*/  BAR.SYNC.DEFER_BLOCKING 0x0 ;  /* 0x0000000000007b1d */ /* 0x000fec0000010000 */
[----:B-1----:R-:W3:Y:S04]  /*8e910*/  LDL.LU R32, [R1+0x364] ;  /* 0x0003640001207983 */ /* 0x002ee80000300800 */
[----:B------:R-:W3:Y:S04]  /*8e920*/  LDL.LU R33, [R1+0x36c] ;  /* 0x00036c0001217983 */ /* 0x000ee80000300800 */
[----:B------:R-:W3:Y:S04]  /*8e930*/  LDL.LU R34, [R1+0x244] ;  /* 0x0002440001227983 */ /* 0x000ee80000300800 */
[----:B------:R-:W3:Y:S04]  /*8e940*/  LDL.LU R35, [R1+0x24c] ;  /* 0x00024c0001237983 */ /* 0x000ee80000300800 */
[----:B------:R-:W1:Y:S04]  /*8e950*/  LDS.128 R48, [R31] ;  /* 0x000000001f307984 */ /* 0x000e680000000c00 */
[----:B------:R-:W4:Y:S01]  /*8e960*/  LDS.128 R44, [R31+0x400] ;  /* 0x000400001f2c7984 */ /* 0x000f220000000c00 */
[----:B------:R-:W-:Y:S06]  /*8e970*/  BAR.SYNC.DEFER_BLOCKING 0x0 ;  /* 0x0000000000007b1d */ /* 0x000fec0000010000 */
[----:B-1----:R-:W-:Y:S04]  /*8e980*/  STL.64 [R1+0x540], R48 ;  /* 0x0005403001007387 */ /* 0x002fe80000100a00 */
[----:B------:R-:W-:Y:S04]  /*8e990*/  STL.64 [R1+0x548], R50 ;  /* 0x0005483201007387 */ /* 0x000fe80000100a00 */
[----:B----4-:R-:W-:Y:S04]  /*8e9a0*/  STL.64 [R1+0xc70], R44 ;  /* 0x000c702c01007387 */ /* 0x010fe80000100a00 */
[----:B------:R-:W-:Y:S04]  /*8e9b0*/  STL.64 [R1+0xc78], R46 ;  /* 0x000c782e01007387 */ /* 0x000fe80000100a00 */
[----:B--2---:R1:W-:Y:S04]  /*8e9c0*/  STSM.16.M88.4 [R0], R36 ;  /* 0x0000002400007844 */ /* 0x0043e80000000200 */
[----:B-1----:R-:W2:Y:S04]  /*8e9d0*/  LDL.LU R36, [R1+0x144] ;  /* 0x0001440001247983 */ /* 0x002ea80000300800 */
[----:B------:R-:W2:Y:S04]  /*8e9e0*/  LDL.LU R37, [R1+0x14c] ;  /* 0x00014c0001257983 */ /* 0x000ea80000300800 */
[----:B------:R-:W2:Y:S04]  /*8e9f0*/  LDL.LU R38, [R1+0x34] ;  /* 0x0000340001267983 */ /* 0x000ea80000300800 */
[----:B------:R-:W2:Y:S04]  /*8ea00*/  LDL.LU R39, [R1+0x3c] ;  /* 0x00003c0001277983 */ /* 0x000ea80000300800 */
[----:B---3--:R1:W-:Y:S01]  /*8ea10*/  STSM.16.M88.4 [R0+0x200], R32 ;  /* 0x0002002000007844 */ /* 0x0083e20000000200 */
        /* <DEDUP_REMOVED lines=33> */
[----:B---3--:R-:W-:Y:S01]  /*8ec30*/  STSM.16.M88.4 [R0+0x200], R32 ;  /* 0x0002002000007844 */ /* 0x008fe20000000200 */
[----:B------:R-:W-:Y:S06]  /*8ec40*/  BAR.SYNC.DEFER_BLOCKING 0x0 ;  /* 0x0000000000007b1d */ /* 0x000fec0000010000 */
[----:B------:R-:W1:Y:S04]  /*8ec50*/  LDS.128 R48, [R31] ;  /* 0x000000001f307984 */ /* 0x000e680000000c00 */
[----:B------:R-:W3:Y:S01]  /*8ec60*/  LDS.128 R44, [R31+0x400] ;  /* 0x000400001f2c7984 */ /* 0x000ee20000000c00 */
[----:B------:R-:W-:-:S02]  /*8ec70*/  IMAD.MOV.U32 R36, RZ, RZ, R113 ;  /* 0x000000ffff247224 */ /* 0x000fc400078e0071 */
[----:B------:R-:W-:Y:S01]  /*8ec80*/  IMAD.MOV.U32 R37, RZ, RZ, R115 ;  /* 0x000000ffff257224 */ /* 0x000fe200078e0073 */
[----:B------:R-:W-:Y:S06]  /*8ec90*/  BAR.SYNC.DEFER_BLOCKING 0x0 ;  /* 0x0000000000007b1d */ /* 0x000fec0000010000 */
[----:B-1----:R-:W-:Y:S04]  /*8eca0*/  STL.64 [R1+0x240], R48 ;  /* 0x0002403001007387 */ /* 0x002fe80000100a00 */
[----:B------:R-:W-:Y:S04]  /*8ecb0*/  STL.64 [R1+0x248], R50 ;  /* 0x0002483201007387 */ /* 0x000fe80000100a00 */
[----:B---3--:R-:W-:Y:S04]  /*8ecc0*/  STL.64 [R1+0x780], R44 ;  /* 0x0007802c01007387 */ /* 0x008fe80000100a00 */
[----:B------:R-:W-:Y:S04]  /*8ecd0*/  STL.64 [R1+0x788], R46 ;  /* 0x0007882e01007387 */ /* 0x000fe80000100a00 */
[----:B--2---:R1:W-:Y:S04]  /*8ece0*/  STSM.16.M88.4 [R0], R36 ;  /* 0x0000002400007844 */ /* 0x0043e80000000200 */
[----:B-1----:R-:W2:Y:S04]  /*8ecf0*/  LDL.LU R36, [R1+0x530] ;  /* 0x0005300001247983 */ /* 0x002ea80000300800 */
[----:B------:R-:W2:Y:S04]  /*8ed00*/  LDL.LU R37, [R1+0x538] ;  /* 0x0005380001257983 */ /* 0x000ea80000300800 */
[----:B------:R-:W2:Y:S04]  /*8ed10*/  LDL.LU R38, [R1+0x440] ;  /* 0x0004400001267983 */ /* 0x000ea80000300800 */
[----:B------:R-:W2:Y:S01]  /*8ed20*/  LDL.LU R39, [R1+0x448] ;  /* 0x0004480001277983 */ /* 0x000ea20000300800 */
[----:B------:R-:W-:Y:S01]  /*8ed30*/  MOV R32, R125 ;  /* 0x0000007d00207202 */ /* 0x000fe20000000f00 */
[----:B------:R-:W-:-:S02]  /*8ed40*/  IMAD.MOV.U32 R33, RZ, RZ, R127 ;  /* 0x000000ffff217224 */ /* 0x000fc400078e007f */
        /* <DEDUP_REMOVED lines=54> */
[----:B---3--:R1:W-:Y:S01]  /*8f0b0*/  STSM.16.M88.4 [R0+0x200], R32 ;  /* 0x0002002000007844 */ /* 0x0083e20000000200 */
[----:B------:R-:W-:Y:S06]  /*8f0c0*/  BAR.SYNC.DEFER_BLOCKING 0x0 ;  /* 0x0000000000007b1d */ /* 0x000fec0000010000 */
[----:B------:R-:W3:Y:S04]  /*8f0d0*/  LDS.128 R48, [R31] ;  /* 0x000000001f307984 */ /* 0x000ee80000000c00 */
[----:B------:R-:W4:Y:S01]  /*8f0e0*/  LDS.128 R44, [R31+0x400] ;  /* 0x000400001f2c7984 */ /* 0x000f220000000c00 */
[----:B------:R-:W-:-:S02]  /*8f0f0*/  IMAD.MOV.U32 R36, RZ, RZ, R116 ;  /* 0x000000ffff247224 */ /* 0x000fc400078e0074 */
[----:B------:R-:W-:Y:S01]  /*8f100*/  IMAD.MOV.U32 R37, RZ, RZ, R118 ;  /* 0x000000ffff257224 */ /* 0x000fe200078e0076 */
[----:B------:R-:W-:Y:S01]  /*8f110*/  BAR.SYNC.DEFER_BLOCKING 0x0 ;  /* 0x0000000000007b1d */ /* 0x000fe20000010000 */
[----:B-1----:R-:W-:Y:S02]  /*8f120*/  IMAD.MOV.U32 R32, RZ, RZ, R128 ;  /* 0x000000ffff207224 */ /* 0x002fe400078e0080 */
[----:B------:R-:W-:Y:S02]  /*8f130*/  IMAD.MOV.U32 R33, RZ, RZ, R130 ;  /* 0x000000ffff217224 */ /* 0x000fe400078e0082 */
[----:B------:R-:W-:Y:S02]  /*8f140*/  IMAD.MOV.U32 R34, RZ, RZ, R184 ;  /* 0x000000ffff227224 */ /* 0x000fe400078e00b8 */
[----:B------:R-:W-:Y:S01]  /*8f150*/  IMAD.MOV.U32 R35, RZ, RZ, R186 ;  /* 0x000000ffff237224 */ /* 0x000fe200078e00ba */
[----:B---3--:R-:W-:Y:S04]  /*8f160*/  STL.64 [R1+0xc80], R48 ;  /* 0x000c803001007387 */ /* 0x008fe80000100a00 */
[----:B------:R-:W-:Y:S04]  /*8f170*/  STL.64 [R1+0xc88], R50 ;  /* 0x000c883201007387 */ /* 0x000fe80000100a00 */
[----:B----4-:R-:W-:Y:S04]  /*8f180*/  STL.64 [R1+0xd50], R44 ;  /* 0x000d502c01007387 */ /* 0x010fe80000100a00 */
[----:B------:R-:W-:Y:S04]  /*8f190*/  STL.64 [R1+0xd58], R46 ;  /* 0x000d582e01007387 */ /* 0x000fe80000100a00 */
[----:B--2---:R1:W-:Y:S04]  /*8f1a0*/  STSM.16.M88.4 [R0], R36 ;  /* 0x0000002400007844 */ /* 0x0043e80000000200 */
[----:B------:R2:W-:Y:S01]  /*8f1b0*/  STSM.16.M88.4 [R0+0x200], R32 ;  /* 0x0002002000007844 */ /* 0x0005e20000000200 */
[----:B------:R-:W-:Y:S06]  /*8f1c0*/  BAR.SYNC.DEFER_BLOCKING 0x0 ;  /* 0x0000000000007b1d */ /* 0x000fec0000010000 */
[----:B-1----:R-:W3:Y:S04]  /*8f1d0*/  LDL.LU R36, [R1+0x534] ;  /* 0x0005340001247983 */ /* 0x002ee80000300800 */
[----:B------:R-:W3:Y:S04]  /*8f1e0*/  LDL.LU R37, [R1+0x53c] ;  /* 0x00053c0001257983 */ /* 0x000ee80000300800 */
[----:B------:R-:W3:Y:S04]  /*8f1f0*/  LDL.LU R38, [R1+0x444] ;  /* 0x0004440001267983 */ /* 0x000ee80000300800 */
[----:B------:R-:W3:Y:S04]  /*8f200*/  LDL.LU R39, [R1+0x44c] ;  /* 0x00044c0001277983 */ /* 0x000ee80000300800 */
[----:B--2---:R-:W2:Y:S04]  /*8f210*/  LDL.LU R32, [R1+0x354] ;  /* 0x0003540001207983 */ /* 0x004ea80000300800 */
        /* <DEDUP_REMOVED lines=14> */
[----:B--2---:R1:W-:Y:S04]  /*8f300*/  STSM.16.M88.4 [R0+0x200], R32 ;  /* 0x0002002000007844 */ /* 0x0043e80000000200 */
[----:B------:R-:W3:Y:S01]  /*8f310*/  LDL.LU R39, [R1+0x2c] ;  /* 0x00002c0001277983 */ /* 0x000ee20000300800 */
        /* <DEDUP_REMOVED lines=11> */
[----:B------:R-:W-:Y:S01]  /*8f3d0*/  STL.64 [R1+0xd08], R46 ;  /* 0x000d082e01007387 */ /* 0x000fe20000100a00 */
        /* <DEDUP_REMOVED lines=21> */
[----:B------:R-:W1:Y:S01]  /*8f530*/  LDCU.64 UR72, c[0x0][0x398] ;  /* 0x00007300ff4877ac */ /* 0x000e620008000a00 */
[----:B------:R-:W-:-:S02]  /*8f540*/  ISETP.LT.AND P1, PT, R123, UR6, !P0 ;  /* 0x000000067b007c0c */ /* 0x000fc4000c721270 */
[----:B------:R-:W-:-:S04]  /*8f550*/  LOP3.LUT R3, R3, 0xffffdfff, RZ, 0xc0, !PT ;  /* 0xffffdfff03037812 */ /* 0x000fc800078ec0ff */
[----:B------:R-:W-:Y:S02]  /*8f560*/  @P2 LOP3.LUT R3, R3, 0x2000, RZ, 0xfc, !PT ;  /* 0x0000200003032812 */ /* 0x000fe400078efcff */
[----:B------:R-:W-:Y:S02]  /*8f570*/  ISETP.LT.AND P0, PT, R122, UR4, !P0 ;  /* 0x000000047a007c0c */ /* 0x000fe4000c701270 */
[----:B------:R-:W-:Y:S01]  /*8f580*/  LOP3.LUT R3, R3, 0xfffff7ff, RZ, 0xc0, !PT ;  /* 0xfffff7ff03037812 */ /* 0x000fe200078ec0ff */
[----:B------:R-:W-:-:S03]  /*8f590*/  VIADD R181, R146, 0x82 ;  /* 0x0000008292b57836 */ /* 0x000fc60000000000 */
[----:B------:R-:W-:Y:S02]  /*8f5a0*/  @P1 LOP3.LUT R3, R3, 0x800, RZ, 0xfc, !PT ;  /* 0x0000080003031812 */ /* 0x000fe400078efcff */
[----:B-1----:R-:W-:Y:S02]  /*8f5b0*/  ISETP.GE.AND P2, PT, R181, UR73, PT ;  /* 0x00000049b5007c0c */ /* 0x002fe4000bf46270 */
[----:B------:R-:W-:Y:S01]  /*8f5c0*/  LOP3.LUT R3, R3, 0xfffffdff, RZ, 0xc0, !PT ;  /* 0xfffffdff03037812 */ /* 0x000fe200078ec0ff */
[----:B------:R-:W-:-:S03]  /*8f5d0*/  VIADD R180, R146, 0x83 ;  /* 0x0000008392b47836 */ /* 0x000fc60000000000 */
[----:B------:R-:W-:Y:S02]  /*8f5e0*/  @P0 LOP3.LUT R3, R3, 0x200, RZ, 0xfc, !PT ;  /* 0x0000020003030812 */ /* 0x000fe400078efcff */
[----:B------:R-:W-:Y:S02]  /*8f5f0*/  ISETP.GE.AND P1, PT, R180, UR64, PT ;  /* 0x00000040b4007c0c */ /* 0x000fe4000bf26270 */
[----:B------:R-:W-:Y:S01]  /*8f600*/  LOP3.LUT R3, R3, 0xffffffef, RZ, 0xc0, !PT ;  /* 0xffffffef03037812 */ /* 0x000fe200078ec0ff */
[----:B------:R-:W-:-:S03]  /*8f610*/  VIADD R179, R146, 0x84 ;  /* 0x0000008492b37836 */ /* 0x000fc60000000000 */
[----:B------:R-:W-:Y:S02]  /*8f620*/  @P2 LOP3.LUT R3, R3, 0x10, RZ, 0xfc, !PT ;  /* 0x0000001003032812 */ /* 0x000fe400078efcff */
[----:B------:R-:W-:Y:S02]  /*8f630*/  ISETP.GE.AND P0, PT, R179, UR62, PT ;  /* 0x0000003eb3007c0c */ /* 0x000fe4000bf06270 */
[----:B------:R-:W-:Y:S01]  /*8f640*/  LOP3.LUT R3, R3, 0xfffffff7, RZ, 0xc0, !PT ;  /* 0xfffffff703037812 */ /* 0x000fe200078ec0ff */
[----:B------:R-:W-:-:S03]  /*8f650*/  VIADD R178, R146, 0x85 ;  /* 0x0000008592b27836 */ /* 0x000fc60000000000 */
[----:B------:R-:W-:Y:S01]  /*8f660*/  @P1 LOP3.LUT R3, R3, 0x8, RZ, 0xfc, !PT ;  /* 0x0000000803031812 */ /* 0x000fe200078efcff */
[----:B------:R-:W-:-:S03]  /*8f670*/  VIADD R176, R146, 0x87 ;  /* 0x0000008792b07836 */ /* 0x000fc60000000000 */
[----:B------:R-:W-:Y:S02]  /*8f680*/  LOP3.LUT R3, R3, 0xfffffffb, RZ, 0xc0, !PT ;  /* 0xfffffffb03037812 */ /* 0x000fe400078ec0ff */
[----:B------:R-:W-:Y:S02]  /*8f690*/  ISETP.GE.AND P2, PT, R178, UR60, PT ;  /* 0x0000003cb2007c0c */ /* 0x000fe4000bf46270 */
[----:B------:R-:W-:Y:S01]  /*8f6a0*/  @P0 LOP3.LUT R3, R3, 0x4, RZ, 0xfc, !PT ;  /* 0x0000000403030812 */ /* 0x000fe200078efcff */
[----:B------:R-:W-:Y:S01]  /*8f6b0*/  VIADD R177, R146, 0x86 ;  /* 0x0000008692b17836 */ /* 0x000fe20000000000 */
[----:B------:R-:W-:Y:S01]  /*8f6c0*/  ISETP.GE.AND P0, PT, R176, UR56, PT ;  /* 0x00000038b0007c0c */ /* 0x000fe2000bf06270 */
[----:B---3--:R1:W-:Y:S04]  /*8f6d0*/  STSM.16.M88.4 [R0], R36 ;  /* 0x0000002400007844 */ /* 0x0083e80000000200 */
[----:B-1----:R-:W3:Y:S04]  /*8f6e0*/  LDL.LU R36, [R1+0xb24] ;  /* 0x000b240001247983 */ /* 0x002ee80000300800 */
[----:B------:R-:W3:Y:S04]  /*8f6f0*/  LDL.LU R37, [R1+0xb2c] ;  /* 0x000b2c0001257983 */ /* 0x000ee80000300800 */
[----:B------:R-:W3:Y:S04]  /*8f700*/  LDL.LU R38, [R1+0xcd4] ;  /* 0x000cd40001267983 */ /* 0x000ee80000300800 */
[----:B--2---:R1:W-:Y:S04]  /*8f710*/  STSM.16.M88.4 [R0+0x200], R32 ;  /* 0x0002002000007844 */ /* 0x0043e80000000200 */
[----:B------:R-:W3:Y:S01]  /*8f720*/  LDL.LU R39, [R1+0xcdc] ;  /* 0x000cdc0001277983 */ /* 0x000ee20000300800 */
[----:B------:R-:W-:-:S02]  /*8f730*/  ISETP.GE.AND P1, PT, R177, UR58, PT ;  /* 0x0000003ab1007c0c */ /* 0x000fc4000bf26270 */
[----:B------:R-:W-:Y:S01]  /*8f740*/  LOP3.LUT R3, R3, 0xfffffffd, RZ, 0xc0, !PT ;  /* 0xfffffffd03037812 */ /* 0x000fe200078ec0ff */
[----:B------:R-:W-:Y:S01]  /*8f750*/  VIADD R175, R146, 0x88 ;  /* 0x0000008892af7836 */ /* 0x000fe20000000000 */
[----:B------:R-:W-:Y:S01]  /*8f760*/  LOP3.LUT R30, R30, 0xffefffff, RZ, 0xc0, !PT ;  /* 0xffefffff1e1e7812 */ /* 0x000fe200078ec0ff */
[C---:B------:R-:W-:Y:S02]  /*8f770*/  VIADD R174, R146.reuse, 0x89 ;  /* 0x0000008992ae7836 */ /* 0x040fe40000000000 */
[C---:B------:R-:W-:Y:S02]  /*8f780*/  VIADD R173, R146.reuse, 0x8a ;  /* 0x0000008a92ad7836 */ /* 0x040fe40000000000 */
[C---:B------:R-:W-:Y:S02]  /*8f790*/  VIADD R172, R146.reuse, 0x8b ;  /* 0x0000008b92ac7836 */ /* 0x040fe40000000000 */
[----:B------:R-:W-:Y:S01]  /*8f7a0*/  VIADD R171, R146, 0x8c ;  /* 0x0000008c92ab7836 */ /* 0x000fe20000000000 */
[----:B-1----:R-:W2:Y:S04]  /*8f7b0*/  LDL.LU R32, [R1+0xe94] ;  /* 0x000e940001207983 */ /* 0x002ea80000300800 */
[----:B------:R-:W2:Y:S04]  /*8f7c0*/  LDL.LU R33, [R1+0xe9c] ;  /* 0x000e9c0001217983 */ /* 0x000ea80000300800 */
[----:B------:R-:W2:Y:S04]  /*8f7d0*/  LDL.LU R34, [R1+0xf24] ;  /* 0x000f240001227983 */ /* 0x000ea80000300800 */
[----:B------:R-:W2:Y:S01]  /*8f7e0*/  LDL.LU R35, [R1+0xf2c] ;  /* 0x000f2c0001237983 */ /* 0x000ea20000300800 */
[----:B------:R-:W-:-:S02]  /*8f7f0*/  @P2 LOP3.LUT R3, R3, 0x2, RZ, 0xfc, !PT ;  /* 0x0000000203032812 */ /* 0x000fc400078efcff */
[----:B------:R-:W-:Y:S01]  /*8f800*/  @P0 LOP3.LUT R30, R30, 0x100000, RZ, 0xfc, !PT ;  /* 0x001000001e1e0812 */ /* 0x000fe200078efcff */
[C---:B------:R-:W-:Y:S01]  /*8f810*/  VIADD R170, R146.reuse, 0x8d ;  /* 0x0000008d92aa7836 */ /* 0x040fe20000000000 */
[----:B------:R-:W-:Y:S02]  /*8f820*/  ISETP.GE.AND P0, PT, R175, UR54, PT ;  /* 0x00000036af007c0c */ /* 0x000fe4000bf06270 */
[C---:B------:R-:W-:Y:S01]  /*8f830*/  IADD3 R169, PT, PT, R146.reuse, 0x8e, RZ ;  /* 0x0000008e92a97810 */ /* 0x040fe20007ffe0ff */
[C---:B------:R-:W-:Y:S01]  /*8f840*/  VIADD R168, R146.reuse, 0x8f ;  /* 0x0000008f92a87836 */ /* 0x040fe20000000000 */
[----:B------:R-:W-:Y:S01]  /*8f850*/  LOP3.LUT R3, R3, 0xfffffffe, RZ, 0xc0, !PT ;  /* 0xfffffffe03037812 */ /* 0x000fe200078ec0ff */
[----:B------:R-:W-:Y:S01]  /*8f860*/  UMOV UR70, UR40 ;  /* 0x0000002800467c82 */ /* 0x000fe20008000000 */
[C---:B------:R-:W-:Y:S01]  /*8f870*/  VIADD R167, R146.reuse, 0x90 ;  /* 0x0000009092a77836 */ /* 0x040fe20000000000 */
[----:B------:R-:W-:Y:S01]  /*8f880*/  UMOV UR68, UR38 ;  /* 0x0000002600447c82 */ /* 0x000fe20008000000 */
[----:B------:R-:W-:Y:S01]  /*8f890*/  @P1 LOP3.LUT R3, R3, 0x1, RZ, 0xfc, !PT ;  /* 0x0000000103031812 */ /* 0x000fe200078efcff */
[----:B------:R-:W-:Y:S01]  /*8f8a0*/  VIADD R166, R146, 0x91 ;  /* 0x0000009192a67836 */ /* 0x000fe20000000000 */
[----:B------:R-:W-:Y:S01]  /*8f8b0*/  ISETP.GE.AND P2, PT, R174, UR52, PT ;  /* 0x00000034ae007c0c */ /* 0x000fe2000bf46270 */
[----:B------:R-:W-:Y:S01]  /*8f8c0*/  UMOV UR66, UR36 ;  /* 0x0000002400427c82 */ /* 0x000fe20008000000 */
[----:B------:R-:W-:Y:S01]  /*8f8d0*/  LOP3.LUT R3, R3, 0xffffffdf, RZ, 0xc0, !PT ;  /* 0xffffffdf03037812 */ /* 0x000fe200078ec0ff */
[C---:B------:R-:W-:Y:S01]  /*8f8e0*/  VIADD R165, R146.reuse, 0x92 ;  /* 0x0000009292a57836 */ /* 0x040fe20000000000 */
[----:B------:R-:W-:Y:S01]  /*8f8f0*/  UMOV UR64, UR34 ;  /* 0x0000002200407c82 */ /* 0x000fe20008000000 */
[C---:B------:R-:W-:Y:S01]  /*8f900*/  VIADD R164, R146.reuse, 0x93 ;  /* 0x0000009392a47836 */ /* 0x040fe20000000000 */
[----:B------:R-:W-:Y:S01]  /*8f910*/  @P0 LOP3.LUT R3, R3, 0x20, RZ, 0xfc, !PT ;  /* 0x0000002003030812 */ /* 0x000fe200078efcff */
[----:B------:R-:W-:Y:S01]  /*8f920*/  UMOV UR62, UR32 ;  /* 0x00000020003e7c82 */ /* 0x000fe20008000000 */
[----:B------:R-:W-:Y:S01]  /*8f930*/  ISETP.GE.AND P1, PT, R173, UR50, PT ;  /* 0x00000032ad007c0c */ /* 0x000fe2000bf26270 */
[----:B------:R-:W-:Y:S01]  /*8f940*/  VIADD R163, R146, 0x94 ;  /* 0x0000009492a37836 */ /* 0x000fe20000000000 */
[----:B------:R-:W-:Y:S01]  /*8f950*/  LOP3.LUT R3, R3, 0xffffff7f, RZ, 0xc0, !PT ;  /* 0xffffff7f03037812 */ /* 0x000fe200078ec0ff */
[----:B------:R-:W-:Y:S03]  /*8f960*/  BAR.SYNC.DEFER_BLOCKING 0x0 ;  /* 0x0000000000007b1d */ /* 0x000fe60000010000 */
[----:B------:R-:W-:-:S02]  /*8f970*/  @P2 LOP3.LUT R3, R3, 0x80, RZ, 0xfc, !PT ;  /* 0x0000008003032812 */ /* 0x000fc400078efcff */
[----:B------:R-:W-:Y:S02]  /*8f980*/  ISETP.GE.AND P0, PT, R172, UR48, PT ;  /* 0x00000030ac007c0c */ /* 0x000fe4000bf06270 */
[----:B------:R-:W-:-:S04]  /*8f990*/  LOP3.LUT R3, R3, 0xfffffeff, RZ, 0xc0, !PT ;  /* 0xfffffeff03037812 */ /* 0x000fc800078ec0ff */
[----:B------:R-:W-:Y:S02]  /*8f9a0*/  @P1 LOP3.LUT R3, R3, 0x100, RZ, 0xfc, !PT ;  /* 0x0000010003031812 */ /* 0x000fe400078efcff */
[----:B------:R-:W-:Y:S02]  /*8f9b0*/  ISETP.GE.AND P2, PT, R171, UR46, PT ;  /* 0x0000002eab007c0c */ /* 0x000fe4000bf46270 */
[----:B------:R-:W-:-:S04]  /*8f9c0*/  LOP3.LUT R3, R3, 0xfffffbff, RZ, 0xc0, !PT ;  /* 0xfffffbff03037812 */ /* 0x000fc800078ec0ff */
[----:B------:R-:W-:Y:S02]  /*8f9d0*/  @P0 LOP3.LUT R3, R3, 0x400, RZ, 0xfc, !PT ;  /* 0x0000040003030812 */ /* 0x000fe400078efcff */
[----:B------:R-:W-:Y:S02]  /*8f9e0*/  ISETP.GE.AND P1, PT, R170, UR44, PT ;  /* 0x0000002caa007c0c */ /* 0x000fe4000bf26270 */
[----:B------:R-:W-:Y:S01]  /*8f9f0*/  LOP3.LUT R3, R3, 0xffffefff, RZ, 0xc0, !PT ;  /* 0xffffefff03037812 */ /* 0x000fe200078ec0ff */
[----:B------:R-:W-:Y:S01]  /*8fa00*/  UMOV UR60, UR30 ;  /* 0x0000001e003c7c82 */ /* 0x000fe20008000000 */
[C---:B------:R-:W-:Y:S01]  /*8fa10*/  VIADD R162, R146.reuse, 0x95 ;  /* 0x0000009592a27836 */ /* 0x040fe20000000000 */
[----:B------:R-:W-:Y:S01]  /*8fa20*/  UMOV UR58, UR28 ;  /* 0x0000001c003a7c82 */ /* 0x000fe20008000000 */
[----:B------:R-:W-:Y:S01]  /*8fa30*/  @P2 LOP3.LUT R3, R3, 0x1000, RZ, 0xfc, !PT ;  /* 0x0000100003032812 */ /* 0x000fe200078efcff */
[C---:B------:R-:W-:Y:S01]  /*8fa40*/  VIADD R160, R146.reuse, 0x97 ;  /* 0x0000009792a07836 */ /* 0x040fe20000000000 */
[----:B------:R-:W-:Y:S01]  /*8fa50*/  ISETP.GE.AND P0, PT, R169, UR42, PT ;  /* 0x0000002aa9007c0c */ /* 0x000fe2000bf06270 */
[C---:B------:R-:W-:Y:S01]  /*8fa60*/  VIADD R161, R146.reuse, 0x96 ;  /* 0x0000009692a17836 */ /* 0x040fe20000000000 */
[----:B------:R-:W-:Y:S01]  /*8fa70*/  LOP3.LUT R3, R3, 0xffffbfff, RZ, 0xc0, !PT ;  /* 0xffffbfff03037812 */ /* 0x000fe200078ec0ff */
[----:B------:R-:W-:Y:S01]  /*8fa80*/  UMOV UR54, UR24 ;  /* 0x0000001800367c82 */ /* 0x000fe20008000000 */
[----:B------:R-:W-:Y:S01]  /*8fa90*/  UMOV UR56, UR26 ;  /* 0x0000001a00387c82 */ /* 0x000fe20008000000 */
[----:B------:R-:W-:Y:S01]  /*8faa0*/  VIADD R159, R146, 0x98 ;  /* 0x00000098929f7836 */ /* 0x000fe20000000000 */
[----:B------:R-:W-:Y:S01]  /*8fab0*/  @P1 LOP3.LUT R3, R3, 0x4000, RZ, 0xfc, !PT ;  /* 0x0000400003031812 */ /* 0x000fe200078efcff */
[----:B------:R-:W-:Y:S01]  /*8fac0*/  UMOV UR52, UR22 ;  /* 0x0000001600347c82 */ /* 0x000fe20008000000 */
[----:B------:R-:W1:Y:S02]  /*8fad0*/  LDS.128 R48, [R31] ;  /* 0x000000001f307984 */ /* 0x000e640000000c00 */
[----:B------:R-:W-:-:S02]  /*8fae0*/  LOP3.LUT R3, R3, 0xfffeffff, RZ, 0xc0, !PT ;  /* 0xfffeffff03037812 */ /* 0x000fc400078ec0ff */
[----:B------:R-:W4:Y:S02]  /*8faf0*/  LDS.128 R44, [R31+0x400] ;  /* 0x000400001f2c7984 */ /* 0x000f240000000c00 */
[----:B------:R-:W-:Y:S02]  /*8fb00*/  @P0 LOP3.LUT R3, R3, 0x10000, RZ, 0xfc, !PT ;  /* 0x0001000003030812 */ /* 0x000fe400078efcff */
[----:B------:R-:W-:Y:S01]  /*8fb10*/  ISETP.GE.AND P0, PT, R168, UR70, PT ;  /* 0x00000046a8007c0c */ /* 0x000fe2000bf06270 */
[----:B------:R-:W-:Y:S01]  /*8fb20*/  BAR.SYNC.DEFER_BLOCKING 0x0 ;  /* 0x0000000000007b1d */ /* 0x000fe20000010000 */
[----:B------:R-:W-:Y:S02]  /*8fb30*/  ISETP.GE.AND P1, PT, R167, UR68, PT ;  /* 0x00000044a7007c0c */ /* 0x000fe4000bf26270 */
[----:B------:R-:W-:Y:S02]  /*8fb40*/  LOP3.LUT R3, R3, 0xfffbffff, RZ, 0xc0, !PT ;  /* 0xfffbffff03037812 */ /* 0x000fe400078ec0ff */
[----:B------:R-:W-:-:S07]  /*8fb50*/  ISETP.GE.AND P2, PT, R166, UR66, PT ;  /* 0x00000042a6007c0c */ /* 0x000fce000bf46270 */
[----:B------:R-:W-:-:S04]  /*8fb60*/  @P0 LOP3.LUT R3, R3, 0x40000, RZ, 0xfc, !PT ;  /* 0x0004000003030812 */ /* 0x000fc800078efcff */
[----:B------:R-:W-:-:S04]  /*8fb70*/  LOP3.LUT R3, R3, 0xffefffff, RZ, 0xc0, !PT ;  /* 0xffefffff03037812 */ /* 0x000fc800078ec0ff */
[----:B------:R-:W-:Y:S02]  /*8fb80*/  @P1 LOP3.LUT R3, R3, 0x100000, RZ, 0xfc, !PT ;  /* 0x0010000003031812 */ /* 0x000fe400078efcff */
[----:B------:R-:W-:Y:S02]  /*8fb90*/  ISETP.GE.AND P0, PT, R165, UR64, PT ;  /* 0x00000040a5007c0c */ /* 0x000fe4000bf06270 */
        /* <DEDUP_REMOVED lines=12> */
[----:B------:R-:W-:Y:S02]  /*8fc60*/  ISETP.GE.AND P1, PT, R161, UR56, PT ;  /* 0x00000038a1007c0c */ /* 0x000fe4000bf26270 */
[----:B------:R-:W-:Y:S02]  /*8fc70*/  LOP3.LUT R3, R3, 0xdfffffff, RZ, 0xc0, !PT ;  /* 0xdfffffff03037812 */ /* 0x000fe400078ec0ff */
[----:B------:R-:W-:Y:S02]  /*8fc80*/  LOP3.LUT R4, R4, 0xfffffffe, RZ, 0xc0, !PT ;  /* 0xfffffffe04047812 */ /* 0x000fe400078ec0ff */
[----:B------:R-:W-:-:S02]  /*8fc90*/  @P0 LOP3.LUT R3, R3, 0x20000000, RZ, 0xfc, !PT ;  /* 0x2000000003030812 */ /* 0x000fc400078efcff */
[----:B------:R-:W-:Y:S01]  /*8fca0*/  ISETP.GE.AND P0, PT, R159, UR52, PT ;  /* 0x000000349f007c0c */ /* 0x000fe2000bf06270 */
[----:B------:R-:W-:Y:S01]  /*8fcb0*/  VIADD R158, R146, 0x99 ;  /* 0x00000099929e7836 */ /* 0x000fe20000000000 */
[----:B------:R-:W-:Y:S01]  /*8fcc0*/  LOP3.LUT R3, R3, 0xbfffffff, RZ, 0xc0, !PT ;  /* 0xbfffffff03037812 */ /* 0x000fe200078ec0ff */
[----:B------:R-:W-:Y:S01]  /*8fcd0*/  UMOV UR50, UR20 ;  /* 0x0000001400327c82 */ /* 0x000fe20008000000 */
[----:B------:R-:W-:Y:S02]  /*8fce0*/  @P2 LOP3.LUT R4, R4, 0x1, RZ, 0xfc, !PT ;  /* 0x0000000104042812 */ /* 0x000fe400078efcff */
[----:B------:R-:W-:Y:S02]  /*8fcf0*/  @P1 LOP3.LUT R3, R3, 0x40000000, RZ, 0xfc, !PT ;  /* 0x4000000003031812 */ /* 0x000fe400078efcff */
[----:B------:R-:W-:Y:S02]  /*8fd00*/  ISETP.GE.AND P1, PT, R158, UR50, PT ;  /* 0x000000329e007c0c */ /* 0x000fe4000bf26270 */
[----:B------:R-:W-:Y:S01]  /*8fd10*/  LOP3.LUT R4, R4, 0xfffffffb, RZ, 0xc0, !PT ;  /* 0xfffffffb04047812 */ /* 0x000fe200078ec0ff */
[----:B------:R-:W-:Y:S01]  /*8fd20*/  VIADD R157, R146, 0x9a ;  /* 0x0000009a929d7836 */ /* 0x000fe20000000000 */
[----:B------:R-:W-:-:S02]  /*8fd30*/  UMOV UR48, UR18 ;  /* 0x0000001200307c82 */ /* 0x000fc40008000000 */
[----:B------:R-:W-:Y:S02]  /*8fd40*/  @P0 LOP3.LUT R4, R4, 0x4, RZ, 0xfc, !PT ;  /* 0x0000000404040812 */ /* 0x000fe400078efcff */
[----:B------:R-:W-:Y:S02]  /*8fd50*/  ISETP.GE.AND P2, PT, R157, UR48, PT ;  /* 0x000000309d007c0c */ /* 0x000fe4000bf46270 */
[----:B------:R-:W-:Y:S01]  /*8fd60*/  LOP3.LUT R4, R4, 0xffffffef, RZ, 0xc0, !PT ;  /* 0xffffffef04047812 */ /* 0x000fe200078ec0ff */
[----:B------:R-:W-:Y:S01]  /*8fd70*/  VIADD R156, R146, 0x9b ;  /* 0x0000009b929c7836 */ /* 0x000fe20000000000 */
[----:B------:R-:W-:Y:S02]  /*8fd80*/  UMOV UR46, UR16 ;  /* 0x00000010002e7c82 */ /* 0x000fe40008000000 */
[----:B------:R-:W-:Y:S02]  /*8fd90*/  @P1 LOP3.LUT R4, R4, 0x10, RZ, 0xfc, !PT ;  /* 0x0000001004041812 */ /* 0x000fe400078efcff */
[----:B------:R-:W-:-:S02]  /*8fda0*/  ISETP.GE.AND P0, PT, R156, UR46, PT ;  /* 0x0000002e9c007c0c */ /* 0x000fc4000bf06270 */
[----:B------:R-:W-:Y:S01]  /*8fdb0*/  LOP3.LUT R4, R4, 0xffffffdf, RZ, 0xc0, !PT ;  /* 0xffffffdf04047812 */ /* 0x000fe200078ec0ff */
[----:B------:R-:W-:-:S03]  /*8fdc0*/  UMOV UR44, UR14 ;  /* 0x0000000e002c7c82 */ /* 0x000fc60008000000 */
[----:B------:R-:W-:Y:S01]  /*8fdd0*/  @P2 LOP3.LUT R4, R4, 0x20, RZ, 0xfc, !PT ;  /* 0x0000002004042812 */ /* 0x000fe200078efcff */
[----:B------:R-:W-:-:S03]  /*8fde0*/  VIADD R130, R146, 0x9d ;  /* 0x0000009d92827836 */ /* 0x000fc60000000000 */
[----:B------:R-:W-:Y:S01]  /*8fdf0*/  LOP3.LUT R4, R4, 0xffffff7f, RZ, 0xc0, !PT ;  /* 0xffffff7f04047812 */ /* 0x000fe200078ec0ff */
[----:B------:R-:W-:-:S03]  /*8fe00*/  UMOV UR42, UR12 ;  /* 0x0000000c002a7c82 */ /* 0x000fc60008000000 */
[----:B------:R-:W-:Y:S02]  /*8fe10*/  @P0 LOP3.LUT R4, R4, 0x80, RZ, 0xfc, !PT ;  /* 0x0000008004040812 */ /* 0x000fe400078efcff */
[----:B------:R-:W-:Y:S02]  /*8fe20*/  ISETP.GE.AND P2, PT, R130, UR42, PT ;  /* 0x0000002a82007c0c */ /* 0x000fe4000bf46270 */
[----:B------:R-:W-:Y:S02]  /*8fe30*/  LOP3.LUT R4, R4, 0xfffffdff, RZ, 0xc0, !PT ;  /* 0xfffffdff04047812 */ /* 0x000fe400078ec0ff */
[----:B------:R-:W-:Y:S01]  /*8fe40*/  R2UR UR38, R144 ;  /* 0x00000000902672ca */ /* 0x000fe200000e0000 */
[----:B------:R-:W-:Y:S01]  /*8fe50*/  UMOV UR40, UR76 ;  /* 0x0000004c00287c82 */ /* 0x000fe20008000000 */
[C---:B------:R-:W-:Y:S01]  /*8fe60*/  VIADD R128, R146.reuse, 0x9f ;  /* 0x0000009f92807836 */ /* 0x040fe20000000000 */
[----:B------:R-:W-:Y:S01]  /*8fe70*/  R2UR UR36, R143 ;  /* 0x000000008f2472ca */ /* 0x000fe200000e0000 */
[----:B------:R-:W-:Y:S01]  /*8fe80*/  VIADD R127, R146, 0xa0 ;  /* 0x000000a0927f7836 */ /* 0x000fe20000000000 */
[----:B------:R-:W-:Y:S01]  /*8fe90*/  R2UR UR34, R142 ;  /* 0x000000008e2272ca */ /* 0x000fe200000e0000 */
[C---:B------:R-:W-:Y:S01]  /*8fea0*/  VIADD R126, R146.reuse, 0xa1 ;  /* 0x000000a1927e7836 */ /* 0x040fe20000000000 */
[----:B------:R-:W-:Y:S01]  /*8feb0*/  R2UR UR32, R141 ;  /* 0x000000008d2072ca */ /* 0x000fe200000e0000 */
[----:B------:R-:W-:Y:S01]  /*8fec0*/  VIADD R125, R146, 0xa2 ;  /* 0x000000a2927d7836 */ /* 0x000fe20000000000 */
[----:B------:R-:W-:Y:S01]  /*8fed0*/  R2UR UR30, R140 ;  /* 0x000000008c1e72ca */ /* 0x000fe200000e0000 */
[----:B------:R-:W-:Y:S01]  /*8fee0*/  VIADD R124, R146, 0xa3 ;  /* 0x000000a3927c7836 */ /* 0x000fe20000000000 */
[----:B------:R-:W-:-:S02]  /*8fef0*/  R2UR UR28, R139 ;  /* 0x000000008b1c72ca */ /* 0x000fc400000e0000 */
[----:B------:R-:W-:Y:S01]  /*8ff00*/  R2UR UR26, R138 ;  /* 0x000000008a1a72ca */ /* 0x000fe200000e0000 */
[C---:B------:R-:W-:Y:S01]  /*8ff10*/  VIADD R118, R146.reuse, 0xa5 ;  /* 0x000000a592767836 */ /* 0x040fe20000000000 */
[----:B------:R-:W-:Y:S01]  /*8ff20*/  R2UR UR24, R137 ;  /* 0x00000000891872ca */ /* 0x000fe200000e0000 */
[----:B---3--:R-:W-:Y:S04]  /*8ff30*/  STSM.16.M88.4 [R0], R36 ;  /* 0x0000002400007844 */ /* 0x008fe80000000200 */
[----:B--2---:R2:W-:Y:S02]  /*8ff40*/  STSM.16.M88.4 [R0+0x200], R32 ;  /* 0x0002002000007844 */ /* 0x0045e40000000200 */
[----:B--2---:R-:W-:Y:S01]  /*8ff50*/  IMAD.MOV.U32 R33, RZ, RZ, R131 ;  /* 0x000000ffff217224 */ /* 0x004fe200078e0083 */
[----:B------:R-:W-:-:S04]  /*8ff60*/  IADD3 R131, PT, PT, R146, 0x9c, RZ ;  /* 0x0000009c92837810 */ /* 0x000fc80007ffe0ff */
[----:B------:R-:W-:Y:S01]  /*8ff70*/  ISETP.GE.AND P1, PT, R131, UR44, PT ;  /* 0x0000002c83007c0c */ /* 0x000fe2000bf26270 */
[----:B------:R-:W-:Y:S02]  /*8ff80*/  IMAD.MOV.U32 R32, RZ, RZ, R129 ;  /* 0x000000ffff207224 */ /* 0x000fe400078e0081 */
[----:B------:R-:W-:-:S05]  /*8ff90*/  VIADD R129, R146, 0x9e ;  /* 0x0000009e92817836 */ /* 0x000fca0000000000 */
[----:B------:R-:W-:-:S05]  /*8ffa0*/  ISETP.GE.AND P0, PT, R129, UR40, PT ;  /* 0x0000002881007c0c */ /* 0x000fca000bf06270 */
        /* <DEDUP_REMOVED lines=15> */
[----:B------:R-:W-:Y:S01]  /*900a0*/  ISETP.GE.AND P2, PT, R124, UR30, PT ;  /* 0x0000001e7c007c0c */ /* 0x000fe2000bf46270 */
[----:B------:R-:W-:Y:S01]  /*900b0*/  IMAD.MOV.U32 R37, RZ, RZ, R119 ;  /* 0x000000ffff257224 */ /* 0x000fe200078e0077 */
[----:B------:R-:W-:Y:S01]  /*900c0*/  LOP3.LUT R4, R4, 0xffefffff, RZ, 0xc0, !PT ;  /* 0xffefffff04047812 */ /* 0x000fe200078ec0ff */
[----:B------:R-:W-:-:S03]  /*900d0*/  VIADD R119, R146, 0xa4 ;  /* 0x000000a492777836 */ /* 0x000fc60000000000 */
[----:B------:R-:W-:Y:S02]  /*900e0*/  @P1 LOP3.LUT R4, R4, 0x100000, RZ, 0xfc, !PT ;  /* 0x0010000004041812 */ /* 0x000fe400078efcff */
[----:B------:R-:W-:Y:S02]  /*900f0*/  ISETP.GE.AND P0, PT, R119, UR28, PT ;  /* 0x0000001c77007c0c */ /* 0x000fe4000bf06270 */
[----:B------:R-:W-:-:S04]  /*90100*/  LOP3.LUT R4, R4, 0xffbfffff, RZ, 0xc0, !PT ;  /* 0xffbfffff04047812 */ /* 0x000fc800078ec0ff */
[----:B------:R-:W-:Y:S02]  /*90110*/  @P2 LOP3.LUT R4, R4, 0x400000, RZ, 0xfc, !PT ;  /* 0x0040000004042812 */ /* 0x000fe400078efcff */
[----:B------:R-:W-:Y:S01]  /*90120*/  ISETP.GE.AND P1, PT, R118, UR26, PT ;  /* 0x0000001a76007c0c */ /* 0x000fe2000bf26270 */
[----:B------:R-:W-:Y:S01]  /*90130*/  IMAD.MOV.U32 R36, RZ, RZ, R117 ;  /* 0x000000ffff247224 */ /* 0x000fe200078e0075 */
[----:B------:R-:W-:Y:S01]  /*90140*/  LOP3.LUT R4, R4, 0xff7fffff, RZ, 0xc0, !PT ;  /* 0xff7fffff04047812 */ /* 0x000fe200078ec0ff */
[----:B------:R-:W-:Y:S01]  /*90150*/  VIADD R117, R146, 0xa6 ;  /* 0x000000a692757836 */ /* 0x000fe20000000000 */
[----:B------:R-:W-:Y:S02]  /*90160*/  R2UR UR22, R136 ;  /* 0x00000000881672ca */ /* 0x000fe400000e0000 */
[----:B------:R-:W-:Y:S02]  /*90170*/  @P0 LOP3.LUT R4, R4, 0x800000, RZ, 0xfc, !PT ;  /* 0x0080000004040812 */ /* 0x000fe400078efcff */
[----:B------:R-:W-:-:S02]  /*90180*/  ISETP.GE.AND P2, PT, R117, UR24, PT ;  /* 0x0000001875007c0c */ /* 0x000fc4000bf46270 */
[----:B------:R-:W-:Y:S01]  /*90190*/  LOP3.LUT R4, R4, 0xfeffffff, RZ, 0xc0, !PT ;  /* 0xfeffffff04047812 */ /* 0x000fe200078ec0ff */
[----:B------:R-:W-:Y:S01]  /*901a0*/  VIADD R116, R146, 0xa7 ;  /* 0x000000a792747836 */ /* 0x000fe20000000000 */
[----:B------:R-:W-:Y:S02]  /*901b0*/  R2UR UR20, R135 ;  /* 0x00000000871472ca */ /* 0x000fe400000e0000 */
[----:B------:R-:W-:Y:S02]  /*901c0*/  @P1 LOP3.LUT R4, R4, 0x1000000, RZ, 0xfc, !PT ;  /* 0x0100000004041812 */ /* 0x000fe400078efcff */
[----:B------:R-:W-:Y:S02]  /*901d0*/  R2UR UR18, R251 ;  /* 0x00000000fb1272ca */ /* 0x000fe400000e0000 */
[----:B------:R-:W-:Y:S02]  /*901e0*/  ISETP.GE.AND P0, PT, R116, UR22, PT ;  /* 0x0000001674007c0c */ /* 0x000fe4000bf06270 */
[----:B------:R-:W-:Y:S01]  /*901f0*/  LOP3.LUT R4, R4, 0xfbffffff, RZ, 0xc0, !PT ;  /* 0xfbffffff04047812 */ /* 0x000fe200078ec0ff */
[----:B------:R-:W-:Y:S01]  /*90200*/  VIADD R115, R146, 0xa8 ;  /* 0x000000a892737836 */ /* 0x000fe20000000000 */
[----:B------:R-:W-:-:S02]  /*90210*/  R2UR UR16, R250 ;  /* 0x00000000fa1072ca */ /* 0x000fc400000e0000 */
[----:B------:R-:W-:Y:S01]  /*90220*/  @P2 LOP3.LUT R4, R4, 0x4000000, RZ, 0xfc, !PT ;  /* 0x0400000004042812 */ /* 0x000fe200078efcff */
[----:B------:R-:W-:Y:S01]  /*90230*/  VIADD R114, R146, 0xa9 ;  /* 0x000000a992727836 */ /* 0x000fe20000000000 */
[----:B------:R-:W-:Y:S02]  /*90240*/  ISETP.GE.AND P1, PT, R115, UR20, PT ;  /* 0x0000001473007c0c */ /* 0x000fe4000bf26270 */
[----:B------:R-:W-:Y:S02]  /*90250*/  R2UR UR14, R249 ;  /* 0x00000000f90e72ca */ /* 0x000fe400000e0000 */
[----:B------:R-:W-:Y:S02]  /*90260*/  LOP3.LUT R4, R4, 0xefffffff, RZ, 0xc0, !PT ;  /* 0xefffffff04047812 */ /* 0x000fe400078ec0ff */
[----:B------:R-:W-:Y:S02]  /*90270*/  ISETP.GE.AND P2, PT, R114, UR18, PT ;  /* 0x0000001272007c0c */ /* 0x000fe4000bf46270 */
[----:B------:R-:W-:-:S02]  /*90280*/  @P0 LOP3.LUT R4, R4, 0x10000000, RZ, 0xfc, !PT ;  /* 0x1000000004040812 */ /* 0x000fc400078efcff */
[----:B------:R-:W-:Y:S01]  /*90290*/  R2UR UR70, R246 ;  /* 0x00000000f64672ca */ /* 0x000fe200000e0000 */
[C---:B------:R-:W-:Y:S01]  /*902a0*/  VIADD R112, R146.reuse, 0xab ;  /* 0x000000ab92707836 */ /* 0x040fe20000000000 */
[----:B------:R-:W-:Y:S02]  /*902b0*/  IADD3 R113, PT, PT, R146, 0xaa, RZ ;  /* 0x000000aa92717810 */ /* 0x000fe40007ffe0ff */
[----:B------:R-:W-:Y:S02]  /*902c0*/  LOP3.LUT R4, R4, 0xbfffffff, RZ, 0xc0, !PT ;  /* 0xbfffffff04047812 */ /* 0x000fe400078ec0ff */
[----:B------:R-:W-:Y:S02]  /*902d0*/  ISETP.GE.AND P0, PT, R113, UR16, PT ;  /* 0x0000001071007c0c */ /* 0x000fe4000bf06270 */
[----:B------:R-:W-:Y:S02]  /*902e0*/  @P1 LOP3.LUT R4, R4, 0x40000000, RZ, 0xfc, !PT ;  /* 0x4000000004041812 */ /* 0x000fe400078efcff */
[----:B------:R-:W-:-:S02]  /*902f0*/  LOP3.LUT R5, R5, 0xfffffffe, RZ, 0xc0, !PT ;  /* 0xfffffffe05057812 */ /* 0x000fc400078ec0ff */
[----:B------:R-:W-:Y:S01]  /*90300*/  R2UR UR66, R244 ;  /* 0x00000000f44272ca */ /* 0x000fe200000e0000 */
[----:B------:R-:W-:Y:S01]  /*90310*/  VIADD R109, R146, 0xae ;  /* 0x000000ae926d7836 */ /* 0x000fe20000000000 */
[----:B------:R-:W-:Y:S02]  /*90320*/  ISETP.GE.AND P1, PT, R112, UR14, PT ;  /* 0x0000000e70007c0c */ /* 0x000fe4000bf26270 */
[----:B------:R-:W-:Y:S02]  /*90330*/  R2UR UR68, R245 ;  /* 0x00000000f54472ca */ /* 0x000fe400000e0000 */
[----:B------:R-:W-:Y:S01]  /*90340*/  @P2 LOP3.LUT R5, R5, 0x1, RZ, 0xfc, !PT ;  /* 0x0000000105052812 */ /* 0x000fe200078efcff */
[----:B------:R-:W-:Y:S01]  /*90350*/  VIADD R107, R146, 0xb0 ;  /* 0x000000b0926b7836 */ /* 0x000fe20000000000 */
[----:B------:R-:W-:Y:S02]  /*90360*/  ISETP.GE.AND P4, PT, R109, UR70, PT ;  /* 0x000000466d007c0c */ /* 0x000fe4000bf86270 */
[----:B------:R-:W-:-:S02]  /*90370*/  LOP3.LUT R5, R5, 0xfffffffd, RZ, 0xc0, !PT ;  /* 0xfffffffd05057812 */ /* 0x000fc400078ec0ff */
[----:B------:R-:W-:Y:S01]  /*90380*/  R2UR UR64, R243 ;  /* 0x00000000f34072ca */ /* 0x000fe200000e0000 */
[----:B------:R-:W-:Y:S01]  /*90390*/  VIADD R108, R146, 0xaf ;  /* 0x000000af926c7836 */ /* 0x000fe20000000000 */
[----:B------:R-:W-:Y:S02]  /*903a0*/  LOP3.LUT R30, R30, 0xffdfffff, RZ, 0xc0, !PT ;  /* 0xffdfffff1e1e7812 */ /* 0x000fe400078ec0ff */
[----:B------:R-:W-:Y:S02]  /*903b0*/  @P0 LOP3.LUT R5, R5, 0x2, RZ, 0xfc, !PT ;  /* 0x0000000205050812 */ /* 0x000fe400078efcff */
[----:B------:R-:W-:Y:S02]  /*903c0*/  ISETP.GE.AND P0, PT, R107, UR66, PT ;  /* 0x000000426b007c0c */ /* 0x000fe4000bf06270 */
[----:B------:R-:W-:Y:S01]  /*903d0*/  @P1 LOP3.LUT R30, R30, 0x200000, RZ, 0xfc, !PT ;  /* 0x002000001e1e1812 */ /* 0x000fe200078efcff */
[----:B------:R-:W-:Y:S01]  /*903e0*/  VIADD R106, R146, 0xb1 ;  /* 0x000000b1926a7836 */ /* 0x000fe20000000000 */
[----:B------:R-:W-:-:S02]  /*903f0*/  ISETP.GE.AND P1, PT, R108, UR68, PT ;  /* 0x000000446c007c0c */ /* 0x000fc4000bf26270 */
[----:B------:R-:W-:Y:S02]  /*90400*/  R2UR UR62, R242 ;  /* 0x00000000f23e72ca */ /* 0x000fe400000e0000 */
[----:B------:R-:W-:Y:S02]  /*90410*/  LOP3.LUT R5, R5, 0xdfffffff, RZ, 0xc0, !PT ;  /* 0xdfffffff05057812 */ /* 0x000fe400078ec0ff */
[----:B------:R-:W-:Y:S02]  /*90420*/  LOP3.LUT R6, R6, 0xfffffffe, RZ, 0xc0, !PT ;  /* 0xfffffffe06067812 */ /* 0x000fe400078ec0ff */
[----:B------:R-:W-:Y:S02]  /*90430*/  @P4 LOP3.LUT R5, R5, 0x20000000, RZ, 0xfc, !PT ;  /* 0x2000000005054812 */ /* 0x000fe400078efcff */
[----:B------:R-:W-:Y:S01]  /*90440*/  ISETP.GE.AND P4, PT, R106, UR64, PT ;  /* 0x000000406a007c0c */ /* 0x000fe2000bf86270 */
[----:B------:R-:W-:Y:S01]  /*90450*/  VIADD R105, R146, 0xb2 ;  /* 0x000000b292697836 */ /* 0x000fe20000000000 */
[----:B------:R-:W-:-:S02]  /*90460*/  R2UR UR60, R241 ;  /* 0x00000000f13c72ca */ /* 0x000fc400000e0000 */
[----:B------:R-:W-:Y:S02]  /*90470*/  LOP3.LUT R5, R5, 0xbfffffff, RZ, 0xc0, !PT ;  /* 0xbfffffff05057812 */ /* 0x000fe400078ec0ff */
[----:B------:R-:W-:Y:S02]  /*90480*/  @P0 LOP3.LUT R6, R6, 0x1, RZ, 0xfc, !PT ;  /* 0x0000000106060812 */ /* 0x000fe400078efcff */
[----:B------:R-:W-:Y:S02]  /*90490*/  @P1 LOP3.LUT R5, R5, 0x40000000, RZ, 0xfc, !PT ;  /* 0x4000000005051812 */ /* 0x000fe400078efcff */
[----:B------:R-:W-:Y:S02]  /*904a0*/  ISETP.GE.AND P1, PT, R105, UR62, PT ;  /* 0x0000003e69007c0c */ /* 0x000fe4000bf26270 */
[----:B------:R-:W-:Y:S01]  /*904b0*/  LOP3.LUT R6, R6, 0xfffffffb, RZ, 0xc0, !PT ;  /* 0xfffffffb06067812 */ /* 0x000fe200078ec0ff */
[----:B------:R-:W-:Y:S01]  /*904c0*/  VIADD R104, R146, 0xb3 ;  /* 0x000000b392687836 */ /* 0x000fe20000000000 */
[----:B------:R-:W-:-:S02]  /*904d0*/  R2UR UR58, R240 ;  /* 0x00000000f03a72ca */ /* 0x000fc400000e0000 */
[----:B------:R-:W-:Y:S02]  /*904e0*/  @P4 LOP3.LUT R6, R6, 0x4, RZ, 0xfc, !PT ;  /* 0x0000000406064812 */ /* 0x000fe400078efcff */
[----:B------:R-:W-:Y:S02]  /*904f0*/  ISETP.GE.AND P0, PT, R104, UR60, PT ;  /* 0x0000003c68007c0c */ /* 0x000fe4000bf06270 */
[----:B------:R-:W-:Y:S01]  /*90500*/  LOP3.LUT R6, R6, 0xffffffdf, RZ, 0xc0, !PT ;  /* 0xffffffdf06067812 */ /* 0x000fe200078ec0ff */
[----:B------:R-:W-:Y:S01]  /*90510*/  VIADD R103, R146, 0xb4 ;  /* 0x000000b492677836 */ /* 0x000fe20000000000 */
[----:B------:R-:W-:Y:S02]  /*90520*/  R2UR UR56, R239 ;  /* 0x00000000ef3872ca */ /* 0x000fe400000e0000 */
[----:B------:R-:W-:-:S03]  /*90530*/  @P1 LOP3.LUT R6, R6, 0x20, RZ, 0xfc, !PT ;  /* 0x0000002006061812 */ /* 0x000fc600078efcff */
[----:B------:R-:W-:Y:S02]  /*90540*/  ISETP.GE.AND P4, PT, R103, UR58, PT ;  /* 0x0000003a67007c0c */ /* 0x000fe4000bf86270 */
[----:B------:R-:W-:Y:S01]  /*90550*/  LOP3.LUT R6, R6, 0xffffff7f, RZ, 0xc0, !PT ;  /* 0xffffff7f06067812 */ /* 0x000fe200078ec0ff */
[----:B------:R-:W-:Y:S01]  /*90560*/  VIADD R102, R146, 0xb5 ;  /* 0x000000b592667836 */ /* 0x000fe20000000000 */
[----:B------:R-:W-:Y:S02]  /*90570*/  R2UR UR54, R238 ;  /* 0x00000000ee3672ca */ /* 0x000fe400000e0000 */
[----:B------:R-:W-:Y:S02]  /*90580*/  @P0 LOP3.LUT R6, R6, 0x80, RZ, 0xfc, !PT ;  /* 0x0000008006060812 */ /* 0x000fe400078efcff */
[----:B------:R-:W-:Y:S02]  /*90590*/  ISETP.GE.AND P1, PT, R102, UR56, PT ;  /* 0x0000003866007c0c */ /* 0x000fe4000bf26270 */
[----:B------:R-:W-:Y:S01]  /*905a0*/  LOP3.LUT R6, R6, 0xfffffdff, RZ, 0xc0, !PT ;  /* 0xfffffdff06067812 */ /* 0x000fe200078ec0ff */
[----:B------:R-:W-:Y:S01]  /*905b0*/  VIADD R101, R146, 0xb6 ;  /* 0x000000b692657836 */ /* 0x000fe20000000000 */
[----:B------:R-:W-:-:S02]  /*905c0*/  R2UR UR52, R237 ;  /* 0x00000000ed3472ca */ /* 0x000fc400000e0000 */
[----:B------:R-:W-:-:S03]  /*905d0*/  @P4 LOP3.LUT R6, R6, 0x200, RZ, 0xfc, !PT ;  /* 0x0000020006064812 */ /* 0x000fc600078efcff */
[----:B------:R-:W-:Y:S02]  /*905e0*/  ISETP.GE.AND P0, PT, R101, UR54, PT ;  /* 0x0000003665007c0c */ /* 0x000fe4000bf06270 */
[----:B------:R-:W-:Y:S01]  /*905f0*/  LOP3.LUT R6, R6, 0xffffefff, RZ, 0xc0, !PT ;  /* 0xffffefff06067812 */ /* 0x000fe200078ec0ff */
[----:B------:R-:W-:Y:S01]  /*90600*/  VIADD R100, R146, 0xb7 ;  /* 0x000000b792647836 */ /* 0x000fe20000000000 */
[----:B------:R-:W-:Y:S02]  /*90610*/  R2UR UR50, R236 ;  /* 0x00000000ec3272ca */ /* 0x000fe400000e0000 */
[----:B------:R-:W-:Y:S02]  /*90620*/  @P1 LOP3.LUT R6, R6, 0x1000, RZ, 0xfc, !PT ;  /* 0x0000100006061812 */ /* 0x000fe400078efcff */
[----:B------:R-:W-:Y:S02]  /*90630*/  ISETP.GE.AND P4, PT, R100, UR52, PT ;  /* 0x0000003464007c0c */ /* 0x000fe4000bf86270 */
[----:B------:R-:W-:-:S02]  /*90640*/  LOP3.LUT R6, R6, 0xffffdfff, RZ, 0xc0, !PT ;  /* 0xffffdfff06067812 */ /* 0x000fc400078ec0ff */
[----:B------:R-:W-:Y:S02]  /*90650*/  R2UR UR48, R235 ;  /* 0x00000000eb3072ca */ /* 0x000fe400000e0000 */
[----:B------:R-:W-:Y:S02]  /*90660*/  IADD3 R99, PT, PT, R146, 0xb8, RZ ;  /* 0x000000b892637810 */ /* 0x000fe40007ffe0ff */
        /* <DEDUP_REMOVED lines=20> */
[----:B------:R-:W-:Y:S02]  /*907b0*/  @P4 LOP3.LUT R6, R6, 0x400000, RZ, 0xfc, !PT ;  /* 0x0040000006064812 */ /* 0x000fe400078efcff */
[----:B------:R-:W-:Y:S02]  /*907c0*/  R2UR UR36, R221 ;  /* 0x00000000dd2472ca */ /* 0x000fe400000e0000 */
[----:B------:R-:W-:Y:S02]  /*907d0*/  ISETP.GE.AND P0, PT, R95, UR42, PT ;  /* 0x0000002a5f007c0c */ /* 0x000fe4000bf06270 */
[----:B------:R-:W-:Y:S01]  /*907e0*/  LOP3.LUT R6, R6, 0xfdffffff, RZ, 0xc0, !PT ;  /* 0xfdffffff06067812 */ /* 0x000fe200078ec0ff */
[----:B------:R-:W-:Y:S01]  /*907f0*/  VIADD R94, R146, 0xbd ;  /* 0x000000bd925e7836 */ /* 0x000fe20000000000 */
[----:B------:R-:W-:Y:S02]  /*90800*/  R2UR UR38, R222 ;  /* 0x00000000de2672ca */ /* 0x000fe400000e0000 */
[----:B------:R-:W-:Y:S01]  /*90810*/  @P1 LOP3.LUT R6, R6, 0x2000000, RZ, 0xfc, !PT ;  /* 0x0200000006061812 */ /* 0x000fe200078efcff */
[----:B------:R-:W-:Y:S01]  /*90820*/  VIADD R92, R146, 0xbf ;  /* 0x000000bf925c7836 */ /* 0x000fe20000000000 */
[----:B------:R-:W-:-:S02]  /*90830*/  ISETP.GE.AND P4, PT, R94, UR40, PT ;  /* 0x000000285e007c0c */ /* 0x000fc4000bf86270 */
[----:B------:R-:W-:Y:S02]  /*90840*/  R2UR UR34, R220 ;  /* 0x00000000dc2272ca */ /* 0x000fe400000e0000 */
[----:B------:R-:W-:Y:S01]  /*90850*/  LOP3.LUT R6, R6, 0xf7ffffff, RZ, 0xc0, !PT ;  /* 0xf7ffffff06067812 */ /* 0x000fe200078ec0ff */
[----:B------:R-:W-:-:S03]  /*90860*/  VIADD R93, R146, 0xbe ;  /* 0x000000be925d7836 */ /* 0x000fc60000000000 */
[----:B------:R-:W-:Y:S02]  /*90870*/  @P0 LOP3.LUT R6, R6, 0x8000000, RZ, 0xfc, !PT ;  /* 0x0800000006060812 */ /* 0x000fe400078efcff */
[----:B------:R-:W-:Y:S01]  /*90880*/  ISETP.GE.AND P0, PT, R92, UR36, PT ;  /* 0x000000245c007c0c */ /* 0x000fe2000bf06270 */
[----:B------:R-:W-:Y:S01]  /*90890*/  VIADD R91, R146, 0xc0 ;  /* 0x000000c0925b7836 */ /* 0x000fe20000000000 */
[----:B------:R-:W-:Y:S02]  /*908a0*/  ISETP.GE.AND P1, PT, R93, UR38, PT ;  /* 0x000000265d007c0c */ /* 0x000fe4000bf26270 */
[----:B------:R-:W-:Y:S02]  /*908b0*/  R2UR UR32, R219 ;  /* 0x00000000db2072ca */ /* 0x000fe400000e0000 */
[----:B------:R-:W-:Y:S02]  /*908c0*/  LOP3.LUT R6, R6, 0xefffffff, RZ, 0xc0, !PT ;  /* 0xefffffff06067812 */ /* 0x000fe400078ec0ff */
[----:B------:R-:W-:-:S02]  /*908d0*/  LOP3.LUT R7, R7, 0xfffffffb, RZ, 0xc0, !PT ;  /* 0xfffffffb07077812 */ /* 0x000fc400078ec0ff */
[----:B------:R-:W-:Y:S02]  /*908e0*/  @P4 LOP3.LUT R6, R6, 0x10000000, RZ, 0xfc, !PT ;  /* 0x1000000006064812 */ /* 0x000fe400078efcff */
[----:B------:R-:W-:Y:S01]  /*908f0*/  ISETP.GE.AND P4, PT, R91, UR34, PT ;  /* 0x000000225b007c0c */ /* 0x000fe2000bf86270 */
[----:B------:R-:W-:Y:S01]  /*90900*/  VIADD R90, R146, 0xc1 ;  /* 0x000000c1925a7836 */ /* 0x000fe20000000000 */
[----:B------:R-:W-:Y:S02]  /*90910*/  R2UR UR30, R218 ;  /* 0x00000000da1e72ca */ /* 0x000fe400000e0000 */
[----:B------:R-:W-:Y:S02]  /*90920*/  LOP3.LUT R6, R6, 0xbfffffff, RZ, 0xc0, !PT ;  /* 0xbfffffff06067812 */ /* 0x000fe400078ec0ff */
[----:B------:R-:W-:Y:S02]  /*90930*/  @P0 LOP3.LUT R7, R7, 0x4, RZ, 0xfc, !PT ;  /* 0x0000000407070812 */ /* 0x000fe400078efcff */
[----:B------:R-:W-:-:S02]  /*90940*/  @P1 LOP3.LUT R6, R6, 0x40000000, RZ, 0xfc, !PT ;  /* 0x4000000006061812 */ /* 0x000fc400078efcff */
[----:B------:R-:W-:Y:S02]  /*90950*/  ISETP.GE.AND P1, PT, R90, UR32, PT ;  /* 0x000000205a007c0c */ /* 0x000fe4000bf26270 */
[----:B------:R-:W-:Y:S01]  /*90960*/  LOP3.LUT R7, R7, 0xfffffff7, RZ, 0xc0, !PT ;  /* 0xfffffff707077812 */ /* 0x000fe200078ec0ff */
[C---:B------:R-:W-:Y:S01]  /*90970*/  VIADD R89, R146.reuse, 0xc2 ;  /* 0x000000c292597836 */ /* 0x040fe20000000000 */
        /* <DEDUP_REMOVED lines=18> */
[----:B------:R-:W-:Y:S02]  /*90aa0*/  LOP3.LUT R7, R7, 0xffffefff, RZ, 0xc0, !PT ;  /* 0xffffefff07077812 */ /* 0x000fe400078ec0ff */
[----:B------:R-:W-:Y:S02]  /*90ab0*/  R2UR UR20, R213 ;  /* 0x00000000d51472ca */ /* 0x000fe400000e0000 */
[----:B------:R-:W-:Y:S02]  /*90ac0*/  IADD3 R85, PT, PT, R146, 0xc6, RZ ;  /* 0x000000c692557810 */ /* 0x000fe40007ffe0ff */
[----:B------:R-:W-:Y:S02]  /*90ad0*/  @P1 LOP3.LUT R7, R7, 0x1000, RZ, 0xfc, !PT ;  /* 0x0000100007071812 */ /* 0x000fe400078efcff */
[----:B------:R-:W-:-:S02]  /*90ae0*/  ISETP.GE.AND P4, PT, R85, UR22, PT ;  /* 0x0000001655007c0c */ /* 0x000fc4000bf86270 */
        /* <DEDUP_REMOVED lines=8> */
[----:B------:R-:W-:Y:S02]  /*90b70*/  R2UR UR12, R248 ;  /* 0x00000000f80c72ca */ /* 0x000fe400000e0000 */
[----:B------:R-:W-:Y:S02]  /*90b80*/  @P4 LOP3.LUT R7, R7, 0x10000, RZ, 0xfc, !PT ;  /* 0x0001000007074812 */ /* 0x000fe400078efcff */
[----:B------:R-:W-:Y:S02]  /*90b90*/  ISETP.GE.AND P0, PT, R83, UR18, PT ;  /* 0x0000001253007c0c */ /* 0x000fe4000bf06270 */
[----:B------:R-:W-:Y:S01]  /*90ba0*/  LOP3.LUT R7, R7, 0xfffbffff, RZ, 0xc0, !PT ;  /* 0xfffbffff07077812 */ /* 0x000fe200078ec0ff */
[----:B------:R-:W-:Y:S01]  /*90bb0*/  VIADD R82, R146, 0xc9 ;  /* 0x000000c992527836 */ /* 0x000fe20000000000 */
[----:B------:R-:W-:Y:S01]  /*90bc0*/  R2UR UR14, R210 ;  /* 0x00000000d20e72ca */ /* 0x000fe200000e0000 */
[----:B------:R-:W-:Y:S01]  /*90bd0*/  VIADD R111, R146, 0xac ;  /* 0x000000ac926f7836 */ /* 0x000fe20000000000 */
[----:B------:R-:W-:-:S02]  /*90be0*/  @P1 LOP3.LUT R7, R7, 0x40000, RZ, 0xfc, !PT ;  /* 0x0004000007071812 */ /* 0x000fc400078efcff */
[----:B------:R-:W-:Y:S02]  /*90bf0*/  ISETP.GE.AND P4, PT, R82, UR16, PT ;  /* 0x0000001052007c0c */ /* 0x000fe4000bf86270 */
[----:B------:R-:W-:Y:S01]  /*90c00*/  LOP3.LUT R7, R7, 0xffefffff, RZ, 0xc0, !PT ;  /* 0xffefffff07077812 */ /* 0x000fe200078ec0ff */
[----:B------:R-:W-:Y:S01]  /*90c10*/  VIADD R81, R146, 0xca ;  /* 0x000000ca92517836 */ /* 0x000fe20000000000 */
[----:B------:R-:W-:Y:S02]  /*90c20*/  ISETP.GE.AND P2, PT, R111, UR12, PT ;  /* 0x0000000c6f007c0c */ /* 0x000fe4000bf46270 */
[----:B------:R-:W-:Y:S02]  /*90c30*/  R2UR UR12, R209 ;  /* 0x00000000d10c72ca */ /* 0x000fe400000e0000 */
[----:B------:R-:W-:Y:S02]  /*90c40*/  @P0 LOP3.LUT R7, R7, 0x100000, RZ, 0xfc, !PT ;  /* 0x0010000007070812 */ /* 0x000fe400078efcff */
[----:B------:R-:W-:-:S02]  /*90c50*/  ISETP.GE.AND P1, PT, R81, UR14, PT ;  /* 0x0000000e51007c0c */ /* 0x000fc4000bf26270 */
[----:B------:R-:W-:Y:S01]  /*90c60*/  LOP3.LUT R7, R7, 0xff7fffff, RZ, 0xc0, !PT ;  /* 0xff7fffff07077812 */ /* 0x000fe200078ec0ff */
[----:B------:R-:W-:-:S03]  /*90c70*/  VIADD R80, R146, 0xcb ;  /* 0x000000cb92507836 */ /* 0x000fc60000000000 */
[----:B------:R-:W-:-:S03]  /*90c80*/  @P4 LOP3.LUT R7, R7, 0x800000, RZ, 0xfc, !PT ;  /* 0x0080000007074812 */ /* 0x000fc600078efcff */
[----:B------:R-:W-:Y:S02]  /*90c90*/  ISETP.GE.AND P0, PT, R80, UR12, PT ;  /* 0x0000000c50007c0c */ /* 0x000fe4000bf06270 */
[----:B------:R-:W-:-:S04]  /*90ca0*/  LOP3.LUT R7, R7, 0xfdffffff, RZ, 0xc0, !PT ;  /* 0xfdffffff07077812 */ /* 0x000fc800078ec0ff */
[----:B------:R-:W-:Y:S01]  /*90cb0*/  @P1 LOP3.LUT R7, R7, 0x2000000, RZ, 0xfc, !PT ;  /* 0x0200000007071812 */ /* 0x000fe200078efcff */
[----:B------:R-:W-:-:S03]  /*90cc0*/  VIADD R76, R146, 0xcf ;  /* 0x000000cf924c7836 */ /* 0x000fc60000000000 */
[----:B------:R-:W-:-:S04]  /*90cd0*/  LOP3.LUT R7, R7, 0xfbffffff, RZ, 0xc0, !PT ;  /* 0xfbffffff07077812 */ /* 0x000fc800078ec0ff */
[----:B------:R-:W-:Y:S02]  /*90ce0*/  @P0 LOP3.LUT R7, R7, 0x4000000, RZ, 0xfc, !PT ;  /* 0x0400000007070812 */ /* 0x000fe400078efcff */
[----:B------:R-:W-:Y:S01]  /*90cf0*/  ISETP.GE.AND P0, PT, R76, UR77, PT ;  /* 0x0000004d4c007c0c */ /* 0x000fe2000bf06270 */
[----:B------:R-:W-:Y:S01]  /*90d00*/  VIADD R75, R146, 0xd0 ;  /* 0x000000d0924b7836 */ /* 0x000fe20000000000 */
[----:B------:R-:W-:Y:S01]  /*90d10*/  LOP3.LUT R8, R8, 0xfffffff7, RZ, 0xc0, !PT ;  /* 0xfffffff708087812 */ /* 0x000fe200078ec0ff */
[----:B------:R-:W-:-:S03]  /*90d20*/  VIADD R74, R146, 0xd1 ;  /* 0x000000d1924a7836 */ /* 0x000fc60000000000 */
[----:B------:R-:W-:Y:S01]  /*90d30*/  ISETP.GE.AND P1, PT, R75, UR5, PT ;  /* 0x000000054b007c0c */ /* 0x000fe2000bf26270 */
[----:B------:R-:W-:-:S06]  /*90d40*/  VIADD R73, R146, 0xd2 ;  /* 0x000000d292497836 */ /* 0x000fcc0000000000 */
[----:B------:R-:W-:Y:S02]  /*90d50*/  @P0 LOP3.LUT R8, R8, 0x8, RZ, 0xfc, !PT ;  /* 0x0000000808080812 */ /* 0x000fe400078efcff */
[----:B------:R-:W-:Y:S02]  /*90d60*/  ISETP.GE.AND P0, PT, R74, UR7, PT ;  /* 0x000000074a007c0c */ /* 0x000fe4000bf06270 */
[----:B------:R-:W-:-:S04]  /*90d70*/  LOP3.LUT R8, R8, 0xffffffbf, RZ, 0xc0, !PT ;  /* 0xffffffbf08087812 */ /* 0x000fc800078ec0ff */
[----:B------:R-:W-:Y:S02]  /*90d80*/  @P1 LOP3.LUT R8, R8, 0x40, RZ, 0xfc, !PT ;  /* 0x0000004008081812 */ /* 0x000fe400078efcff */
[----:B------:R-:W-:Y:S02]  /*90d90*/  ISETP.GE.AND P1, PT, R73, UR9, PT ;  /* 0x0000000949007c0c */ /* 0x000fe4000bf26270 */
[----:B------:R-:W-:Y:S01]  /*90da0*/  LOP3.LUT R8, R8, 0xfffffeff, RZ, 0xc0, !PT ;  /* 0xfffffeff08087812 */ /* 0x000fe200078ec0ff */
[----:B------:R-:W-:-:S03]  /*90db0*/  VIADD R72, R146, 0xd3 ;  /* 0x000000d392487836 */ /* 0x000fc60000000000 */
[----:B------:R-:W-:Y:S02]  /*90dc0*/  @P0 LOP3.LUT R8, R8, 0x100, RZ, 0xfc, !PT ;  /* 0x0000010008080812 */ /* 0x000fe400078efcff */
[----:B------:R-:W-:Y:S02]  /*90dd0*/  ISETP.GE.AND P0, PT, R72, UR11, PT ;  /* 0x0000000b48007c0c */ /* 0x000fe4000bf06270 */
[----:B------:R-:W-:Y:S02]  /*90de0*/  LOP3.LUT R8, R8, 0xfffffbff, RZ, 0xc0, !PT ;  /* 0xfffffbff08087812 */ /* 0x000fe400078ec0ff */
[----:B------:R-:W-:Y:S02]  /*90df0*/  IADD3 R71, PT, PT, R146, 0xd4, RZ ;  /* 0x000000d492477810 */ /* 0x000fe40007ffe0ff */
[----:B------:R-:W-:Y:S02]  /*90e00*/  @P1 LOP3.LUT R8, R8, 0x400, RZ, 0xfc, !PT ;  /* 0x0000040008081812 */ /* 0x000fe400078efcff */
[----:B------:R-:W-:-:S02]  /*90e10*/  ISETP.GE.AND P1, PT, R71, UR13, PT ;  /* 0x0000000d47007c0c */ /* 0x000fc4000bf26270 */
        /* <DEDUP_REMOVED lines=8> */
[----:B------:R-:W-:-:S10]  /*90ea0*/  VIADD R68, R146, 0xd7 ;  /* 0x000000d792447836 */ /* 0x000fd40000000000 */
[----:B------:R-:W-:Y:S02]  /*90eb0*/  @P1 LOP3.LUT R8, R8, 0x10000, RZ, 0xfc, !PT ;  /* 0x0001000008081812 */ /* 0x000fe400078efcff */
[----:B------:R-:W-:Y:S02]  /*90ec0*/  ISETP.GE.AND P1, PT, R69, UR17, PT ;  /* 0x0000001145007c0c */ /* 0x000fe4000bf26270 */
        /* <DEDUP_REMOVED lines=40> */
[----:B------:R-:W-:-:S11]  /*91150*/  LOP3.LUT R9, R9, 0xfffffeff, RZ, 0xc0, !PT ;  /* 0xfffffeff09097812 */ /* 0x000fd600078ec0ff */
[----:B------:R-:W-:Y:S02]  /*91160*/  @P1 LOP3.LUT R9, R9, 0x100, RZ, 0xfc, !PT ;  /* 0x0000010009091812 */ /* 0x000fe400078efcff */
[----:B------:R-:W-:Y:S02]  /*91170*/  ISETP.GE.AND P1, PT, R58, UR39, PT ;  /* 0x000000273a007c0c */ /* 0x000fe4000bf26270 */
[----:B------:R-:W-:Y:S02]  /*91180*/  LOP3.LUT R9, R9, 0xffffefff, RZ, 0xc0, !PT ;  /* 0xffffefff09097812 */ /* 0x000fe400078ec0ff */
[----:B------:R-:W-:-:S09]  /*91190*/  IADD3 R57, PT, PT, R146, 0xe2, RZ ;  /* 0x000000e292397810 */ /* 0x000fd20007ffe0ff */
[----:B------:R-:W-:Y:S02]  /*911a0*/  @P1 LOP3.LUT R9, R9, 0x1000, RZ, 0xfc, !PT ;  /* 0x0000100009091812 */ /* 0x000fe400078efcff */
[----:B------:R-:W-:Y:S01]  /*911b0*/  ISETP.GE.AND P1, PT, R57, UR41, PT ;  /* 0x0000002939007c0c */ /* 0x000fe2000bf26270 */
[C---:B------:R-:W-:Y:S01]  /*911c0*/  VIADD R56, R146.reuse, 0xe3 ;  /* 0x000000e392387836 */ /* 0x040fe20000000000 */
        /* <DEDUP_REMOVED lines=17> */
[----:B-1----:R-:W-:Y:S10]  /*912e0*/  STL.64 [R1+0x350], R48 ;  /* 0x0003503001007387 */ /* 0x002ff40000100a00 */
[----:B------:R-:W-:-:S02]  /*912f0*/  @P1 LOP3.LUT R9, R9, 0x400000, RZ, 0xfc, !PT ;  /* 0x0040000009091812 */ /* 0x000fc400078efcff */
[----:B------:R-:W-:Y:S01]  /*91300*/  ISETP.GE.AND P1, PT, R52, UR51, PT ;  /* 0x0000003334007c0c */ /* 0x000fe2000bf26270 */
[----:B------:R1:W-:Y:S01]  /*91310*/  STL.64 [R1+0x358], R50 ;  /* 0x0003583201007387 */ /* 0x0003e20000100a00 */
[----:B------:R-:W-:Y:S01]  /*91320*/  LOP3.LUT R9, R9, 0xfeffffff, RZ, 0xc0, !PT ;  /* 0xfeffffff09097812 */ /* 0x000fe200078ec0ff */
[----:B-1----:R-:W-:-:S10]  /*91330*/  VIADD R51, R146, 0xe8 ;  /* 0x000000e892337836 */ /* 0x002fd40000000000 */
        /* <DEDUP_REMOVED lines=12> */
[----:B----4-:R-:W-:Y:S10]  /*91400*/  STL.64 [R1+0xb20], R44 ;  /* 0x000b202c01007387 */ /* 0x010ff40000100a00 */
[----:B------:R-:W-:-:S02]  /*91410*/  @P1 LOP3.LUT R9, R9, 0x40000000, RZ, 0xfc, !PT ;  /* 0x4000000009091812 */ /* 0x000fc400078efcff */
[----:B------:R-:W-:Y:S01]  /*91420*/  ISETP.GE.AND P1, PT, R48, UR59, PT ;  /* 0x0000003b30007c0c */ /* 0x000fe2000bf26270 */
[----:B------:R1:W-:Y:S01]  /*91430*/  STL.64 [R1+0xb28], R46 ;  /* 0x000b282e01007387 */ /* 0x0003e20000100a00 */
[----:B------:R-:W-:Y:S01]  /*91440*/  LOP3.LUT R10, R10, 0xfffffffd, RZ, 0xc0, !PT ;  /* 0xfffffffd0a0a7812 */ /* 0x000fe200078ec0ff */
[----:B------:R-:W-:Y:S01]  /*91450*/  IMAD.MOV.U32 R35, RZ, RZ, R187 ;  /* 0x000000ffff237224 */ /* 0x000fe200078e00bb */
[----:B------:R-:W-:Y:S01]  /*91460*/  MOV R34, R185 ;  /* 0x000000b900227202 */ /* 0x000fe20000000f00 */
[----:B------:R-:W-:Y:S01]  /*91470*/  BAR.SYNC.DEFER_BLOCKING 0x0 ;  /* 0x0000000000007b1d */ /* 0x000fe20000010000 */
[----:B-1----:R-:W-:-:S07]  /*91480*/  VIADD R47, R146, 0xec ;  /* 0x000000ec922f7836 */ /* 0x002fce0000000000 */
[----:B------:R-:W-:Y:S01]  /*91490*/  @P1 LOP3.LUT R10, R10, 0x2, RZ, 0xfc, !PT ;  /* 0x000000020a0a1812 */ /* 0x000fe200078efcff */
[----:B------:R-:W-:Y:S01]  /*914a0*/  VIADD R46, R146, 0xed ;  /* 0x000000ed922e7836 */ /* 0x000fe20000000000 */
[----:B------:R-:W-:Y:S01]  /*914b0*/  LOP3.LUT R8, R8, 0xfffffffd, RZ, 0xc0, !PT ;  /* 0xfffffffd08087812 */ /* 0x000fe200078ec0ff */
[C---:B------:R-:W-:Y:S01]  /*914c0*/  VIADD R45, R146.reuse, 0xee ;  /* 0x000000ee922d7836 */ /* 0x040fe20000000000 */
[----:B------:R-:W-:Y:S01]  /*914d0*/  ISETP.GE.AND P1, PT, R47, UR61, PT ;  /* 0x0000003d2f007c0c */ /* 0x000fe2000bf26270 */
[C---:B------:R-:W-:Y:S01]  /*914e0*/  VIADD R44, R146.reuse, 0xef ;  /* 0x000000ef922c7836 */ /* 0x040fe20000000000 */
[----:B------:R-:W-:Y:S01]  /*914f0*/  LOP3.LUT R7, R7, 0xbfffffff, RZ, 0xc0, !PT ;  /* 0xbfffffff07077812 */ /* 0x000fe200078ec0ff */
[----:B------:R-:W2:Y:S01]  /*91500*/  LDL.LU R39, [R1+0x11fc] ;  /* 0x0011fc0001277983 */ /* 0x000ea20000300800 */
[C---:B------:R-:W-:Y:S01]  /*91510*/  VIADD R110, R146.reuse, 0xad ;  /* 0x000000ad926e7836 */ /* 0x040fe20000000000 */
[C---:B------:R-:W-:Y:S01]  /*91520*/  IADD3 R43, PT, PT, R146.reuse, 0xf0, RZ ;  /* 0x000000f0922b7810 */ /* 0x040fe20007ffe0ff */
[----:B------:R-:W-:Y:S01]  /*91530*/  VIADD R79, R146, 0xcc ;  /* 0x000000cc924f7836 */ /* 0x000fe20000000000 */
[----:B------:R-:W2:Y:S04]  /*91540*/  LDL.LU R38, [R1+0x11f4] ;  /* 0x0011f40001267983 */ /* 0x000ea80000300800 */
[----:B------:R-:W1:Y:S02]  /*91550*/  LDS.128 R184, [R31] ;  /* 0x000000001fb87984 */ /* 0x000e640000000c00 */
[----:B------:R-:W-:-:S02]  /*91560*/  @P1 LOP3.LUT R8, R8, 0x2, RZ, 0xfc, !PT ;  /* 0x0000000208081812 */ /* 0x000fc400078efcff */
[----:B------:R-:W-:Y:S02]  /*91570*/  ISETP.GE.AND P1, PT, R46, UR63, PT ;  /* 0x0000003f2e007c0c */ /* 0x000fe4000bf26270 */
[----:B------:R-:W-:-:S11]  /*91580*/  LOP3.LUT R8, R8, 0xfffffffe, RZ, 0xc0, !PT ;  /* 0xfffffffe08087812 */ /* 0x000fd600078ec0ff */
[----:B------:R-:W-:Y:S02]  /*91590*/  @P1 LOP3.LUT R8, R8, 0x1, RZ, 0xfc, !PT ;  /* 0x0000000108081812 */ /* 0x000fe400078efcff */
[----:B------:R-:W-:Y:S01]  /*915a0*/  ISETP.GE.AND P1, PT, R45, UR65, PT ;  /* 0x000000412d007c0c */ /* 0x000fe2000bf26270 */
[C---:B------:R-:W-:Y:S01]  /*915b0*/  VIADD R78, R146.reuse, 0xcd ;  /* 0x000000cd924e7836 */ /* 0x040fe20000000000 */
[----:B------:R-:W-:Y:S01]  /*915c0*/  R2UR UR76, R247 ;  /* 0x00000000f74c72ca */ /* 0x000fe200000e0000 */
[C---:B------:R-:W-:Y:S02]  /*915d0*/  VIADD R77, R146.reuse, 0xce ;  /* 0x000000ce924d7836 */ /* 0x040fe40000000000 */
[----:B------:R-:W-:Y:S02]  /*915e0*/  VIADD R42, R146, 0xf1 ;  /* 0x000000f1922a7836 */ /* 0x000fe40000000000 */
[----:B------:R-:W3:Y:S04]  /*915f0*/  LDL.LU R146, [R1+0x2a1c] ;  /* 0x002a1c0001927983 */ /* 0x000ee80000300800 */
[----:B------:R-:W4:Y:S02]  /*91600*/  LDL.LU R145, [R1+0x2a18] ;  /* 0x002a180001917983 */ /* 0x000f240000300800 */
[----:B------:R-:W-:-:S02]  /*91610*/  @P1 LOP3.LUT R7, R7, 0x40000000, RZ, 0xfc, !PT ;  /* 0x4000000007071812 */ /* 0x000fc400078efcff */
[----:B------:R-:W-:Y:S01]  /*91620*/  ISETP.GE.AND P1, PT, R44, UR67, PT ;  /* 0x000000432c007c0c */ /* 0x000fe2000bf26270 */
[----:B-1----:R-:W-:Y:S04]  /*91630*/  STL.64 [R1+0x230], R184 ;  /* 0x000230b801007387 */ /* 0x002fe80000100a00 */
[----:B------:R-:W-:Y:S04]  /*91640*/  STL.64 [R1+0x238], R186 ;  /* 0x000238ba01007387 */ /* 0x000fe80000100a00 */
[----:B------:R-:W1:Y:S01]  /*91650*/  LDS.128 R184, [R31+0x400] ;  /* 0x000400001fb87984 */ /* 0x000e620000000c00 */
[----:B------:R-:W-:Y:S01]  /*91660*/  LOP3.LUT R5, R5, 0xfdffffff, RZ, 0xc0, !PT ;  /* 0xfdffffff05057812 */ /* 0x000fe200078ec0ff */
[----:B------:R-:W-:Y:S03]  /*91670*/  BAR.SYNC.DEFER_BLOCKING 0x0 ;  /* 0x0000000000007b1d */ /* 0x000fe60000010000 */
[----:B------:R-:W-:-:S02]  /*91680*/  @P1 LOP3.LUT R5, R5, 0x2000000, RZ, 0xfc, !PT ;  /* 0x0200000005051812 */ /* 0x000fc400078efcff */
[----:B------:R-:W-:Y:S02]  /*91690*/  ISETP.GE.AND P3, PT, R110, UR76, PT ;  /* 0x0000004c6e007c0c */ /* 0x000fe4000bf66270 */
[----:B------:R-:W-:Y:S02]  /*916a0*/  ISETP.GE.AND P1, PT, R43, UR69, PT ;  /* 0x000000452b007c0c */ /* 0x000fe4000bf26270 */
[----:B------:R-:W-:Y:S02]  /*916b0*/  R2UR UR76, R208 ;  /* 0x00000000d04c72ca */ /* 0x000fe400000e0000 */
[----:B------:R-:W-:-:S09]  /*916c0*/  LOP3.LUT R5, R5, 0xff7fffff, RZ, 0xc0, !PT ;  /* 0xff7fffff05057812 */ /* 0x000fd200078ec0ff */
[----:B------:R-:W-:Y:S02]  /*916d0*/  @P1 LOP3.LUT R5, R5, 0x800000, RZ, 0xfc, !PT ;  /* 0x0080000005051812 */ /* 0x000fe400078efcff */
[----:B------:R-:W-:Y:S02]  /*916e0*/  ISETP.GE.AND P4, PT, R79, UR76, PT ;  /* 0x0000004c4f007c0c */ /* 0x000fe4000bf86270 */
[----:B------:R-:W-:Y:S02]  /*916f0*/  ISETP.GE.AND P1, PT, R42, UR71, PT ;  /* 0x000000472a007c0c */ /* 0x000fe4000bf26270 */
[----:B------:R-:W-:Y:S02]  /*91700*/  R2UR UR76, R132 ;  /* 0x00000000844c72ca */ /* 0x000fe400000e0000 */
[----:B------:R-:W-:-:S09]  /*91710*/  LOP3.LUT R5, R5, 0xffbfffff, RZ, 0xc0, !PT ;  /* 0xffbfffff05057812 */ /* 0x000fd200078ec0ff */
[----:B------:R-:W-:Y:S02]  /*91720*/  @P1 LOP3.LUT R5, R5, 0x400000, RZ, 0xfc, !PT ;  /* 0x0040000005051812 */ /* 0x000fe400078efcff */
[----:B------:R-:W-:Y:S01]  /*91730*/  ISETP.GE.AND P1, PT, R121, UR76, PT ;  /* 0x0000004c79007c0c */ /* 0x000fe2000bf26270 */
[----:B-1----:R-:W-:Y:S04]  /*91740*/  STL.64 [R1+0x790], R184 ;  /* 0x000790b801007387 */ /* 0x002fe80000100a00 */
[----:B------:R-:W-:Y:S01]  /*91750*/  STL.64 [R1+0x798], R186 ;  /* 0x000798ba01007387 */ /* 0x000fe20000100a00 */
[----:B------:R-:W-:-:S03]  /*91760*/  LOP3.LUT P0, RZ, R3, 0x10, RZ, 0xc0, !PT ;  /* 0x0000001003ff7812 */ /* 0x000fc6000780c0ff */
[----:B------:R-:W2:Y:S01]  /*91770*/  LDL.LU R144, [R1+0x2a14] ;  /* 0x002a140001907983 */ /* 0x000ea20000300800 */
[----:B------:R-:W-:-:S03]  /*91780*/  LOP3.LUT R3, R3, 0xffffffbf, RZ, 0xc0, !PT ;  /* 0xffffffbf03037812 */ /* 0x000fc600078ec0ff */
[----:B------:R-:W2:Y:S04]  /*91790*/  LDL.LU R143, [R1+0x2a10] ;  /* 0x002a1000018f7983 */ /* 0x000ea80000300800 */
[----:B------:R-:W2:Y:S04]  /*917a0*/  LDL.LU R142, [R1+0x2a0c] ;  /* 0x002a0c00018e7983 */ /* 0x000ea80000300800 */
[----:B------:R-:W2:Y:S04]  /*917b0*/  LDL.LU R141, [R1+0x2a08] ;  /* 0x002a0800018d7983 */ /* 0x000ea80000300800 */
[----:B------:R-:W2:Y:S01]  /*917c0*/  LDL.LU R140, [R1+0x2a04] ;  /* 0x002a0400018c7983 */ /* 0x000ea20000300800 */
[----:B------:R-:W-:-:S03]  /*917d0*/  ISETP.GE.AND P5, PT, R78, UR74, PT ;  /* 0x0000004a4e007c0c */ /* 0x000fc6000bfa6270 */
[----:B------:R-:W2:Y:S01]  /*917e0*/  LDL.LU R139, [R1+0x2a00] ;  /* 0x002a0000018b7983 */ /* 0x000ea20000300800 */
[----:B------:R-:W-:-:S03]  /*917f0*/  @P1 LOP3.LUT R3, R3, 0x40, RZ, 0xfc, !PT ;  /* 0x0000004003031812 */ /* 0x000fc600078efcff */
[----:B------:R-:W2:Y:S01]  /*91800*/  LDL.LU R138, [R1+0x29fc] ;  /* 0x0029fc00018a7983 */ /* 0x000ea20000300800 */
[----:B------:R-:W-:-:S03]  /*91810*/  R2UR.FILL UR74, R134 ;  /* 0x00000000864a72ca */ /* 0x000fc600004e0000 */
[----:B------:R-:W2:Y:S01]  /*91820*/  LDL.LU R137, [R1+0x29f8] ;  /* 0x0029f80001897983 */ /* 0x000ea20000300800 */
[----:B------:R-:W-:Y:S02]  /*91830*/  ISETP.GE.AND P6, PT, R77, UR75, PT ;  /* 0x0000004b4d007c0c */ /* 0x000fe4000bfc6270 */
[----:B------:R-:W-:Y:S01]  /*91840*/  ISETP.LT.AND P1, PT, R123, UR72, !P0 ;  /* 0x000000487b007c0c */ /* 0x000fe2000c721270 */
[----:B------:R-:W2:Y:S01]  /*91850*/  LDL.LU R136, [R1+0x29f4] ;  /* 0x0029f40001887983 */ /* 0x000ea20000300800 */
[----:B------:R-:W-:-:S03]  /*91860*/  R2UR.FILL UR75, R133 ;  /* 0x00000000854b72ca */ /* 0x000fc600004e0000 */
[----:B------:R-:W2:Y:S04]  /*91870*/  LDL.LU R135, [R1+0x29f0] ;  /* 0x0029f00001877983 */ /* 0x000ea80000300800 */
[----:B------:R-:W2:Y:S04]  /*91880*/  LDL.LU R134, [R1+0x29ec] ;  /* 0x0029ec0001867983 */ /* 0x000ea80000300800 */
[----:B------:R-:W2:Y:S04]  /*91890*/  LDL.LU R133, [R1+0x29e8] ;  /* 0x0029e80001857983 */ /* 0x000ea80000300800 */
[----:B------:R-:W2:Y:S04]  /*918a0*/  LDL.LU R132, [R1+0x29e4] ;  /* 0x0029e40001847983 */ /* 0x000ea80000300800 */
[----:B------:R-:W2:Y:S01]  /*918b0*/  LDL.LU R228, [R1+0xe04] ;  /* 0x000e040001e47983 */ /* 0x000ea20000300800 */
[----:B------:R-:W-:-:S03]  /*918c0*/  LOP3.LUT R3, R3, 0xefffffff, RZ, 0xc0, !PT ;  /* 0xefffffff03037812 */ /* 0x000fc600078ec0ff */
[----:B------:R-:W3:Y:S01]  /*918d0*/  LDL.LU R123, [R1+0x29e0] ;  /* 0x0029e000017b7983 */ /* 0x000ee20000300800 */
[----:B------:R-:W-:Y:S02]  /*918e0*/  @P1 LOP3.LUT R3, R3, 0x10000000, RZ, 0xfc, !PT ;  /* 0x1000000003031812 */ /* 0x000fe400078efcff */
[----:B------:R-:W-:Y:S02]  /*918f0*/  ISETP.LT.AND P1, PT, R122, UR75, !P0 ;  /* 0x0000004b7a007c0c */ /* 0x000fe4000c721270 */
[----:B------:R-:W3:Y:S01]  /*91900*/  LDL.LU R122, [R1+0x29dc] ;  /* 0x0029dc00017a7983 */ /* 0x000ee20000300800 */
[----:B------:R-:W-:Y:S02]  /*91910*/  ISETP.LT.AND P0, PT, R121, UR74, !P0 ;  /* 0x0000004a79007c0c */ /* 0x000fe4000c701270 */
[----:B------:R-:W-:Y:S01]  /*91920*/  R2UR.FILL UR74, R120 ;  /* 0x00000000784a72ca */ /* 0x000fe200004e0000 */
[----:B------:R-:W3:Y:S04]  /*91930*/  LDL.LU R121, [R1+0x29d8] ;  /* 0x0029d80001797983 */ /* 0x000ee80000300800 */
[----:B------:R-:W3:Y:S01]  /*91940*/  LDL.LU R120, [R1+0x29d4] ;  /* 0x0029d40001787983 */ /* 0x000ee20000300800 */
[----:B------:R-:W-:-:S04]  /*91950*/  LOP3.LUT R3, R3, 0xfbffffff, RZ, 0xc0, !PT ;  /* 0xfbffffff03037812 */ /* 0x000fc800078ec0ff */
[----:B------:R-:W-:-:S04]  /*91960*/  @P1 LOP3.LUT R3, R3, 0x4000000, RZ, 0xfc, !PT ;  /* 0x0400000003031812 */ /* 0x000fc800078efcff */
[----:B------:R-:W-:Y:S02]  /*91970*/  LOP3.LUT R3, R3, 0xfeffffff, RZ, 0xc0, !PT ;  /* 0xfeffffff03037812 */ /* 0x000fe400078ec0ff */
[C---:B------:R-:W-:Y:S02]  /*91980*/  LOP3.LUT P1, RZ, R30.reuse, 0x200000, RZ, 0xc0, !PT ;  /* 0x002000001eff7812 */ /* 0x040fe4000782c0ff */
[----:B------:R-:W-:Y:S02]  /*91990*/  @P0 LOP3.LUT R3, R3, 0x1000000, RZ, 0xfc, !PT ;  /* 0x0100000003030812 */ /* 0x000fe400078efcff */
[----:B------:R-:W-:Y:S02]  /*919a0*/  LOP3.LUT P0, RZ, R30, 0x100000, RZ, 0xc0, !PT ;  /* 0x001000001eff7812 */ /* 0x000fe4000780c0ff */
[----:B--2---:R-:W-:Y:S01]  /*919b0*/  R2UR.FILL UR75, R228 ;  /* 0x00000000e44b72ca */ /* 0x004fe200004e0000 */
[----:B------:R-:W2:Y:S01]  /*919c0*/  LDL.LU R48, [R1+0x520] ;  /* 0x0005200001307983 */ /* 0x000ea20000300800 */
[----:B------:R-:W-:-:S02]  /*919d0*/  LOP3.LUT R2, R2, 0xfbffffff, RZ, 0xc0, !PT ;  /* 0xfbffffff02027812 */ /* 0x000fc400078ec0ff */
[----:B------:R-:W-:Y:S01]  /*919e0*/  LOP3.LUT R30, R30, 0xfff7ffff, RZ, 0xc0, !PT ;  /* 0xfff7ffff1e1e7812 */ /* 0x000fe200078ec0ff */
[----:B------:R-:W2:Y:S04]  /*919f0*/  LDL.LU R49, [R1+0x528] ;  /* 0x0005280001317983 */ /* 0x000ea80000300800 */
[----:B------:R-:W-:Y:S01]  /*91a00*/  STSM.16.M88.4 [R0], R36 ;  /* 0x0000002400007844 */ /* 0x000fe20000000200 */
[----:B------:R-:W-:Y:S01]  /*91a10*/  MOV R64, R153 ;  /* 0x0000009900407202 */ /* 0x000fe20000000f00 */
[----:B------:R-:W-:Y:S01]  /*91a20*/  IMAD.MOV.U32 R65, RZ, RZ, R155 ;  /* 0x000000ffff417224 */ /* 0x000fe200078e009b */
[----:B------:R-:W-:Y:S01]  /*91a30*/  @P0 LOP3.LUT R2, R2, 0x4000000, RZ, 0xfc, !PT ;  /* 0x0400000002020812 */ /* 0x000fe200078efcff */
[----:B------:R-:W2:Y:S01]  /*91a40*/  LDL.LU R50, [R1+0x430] ;  /* 0x0004300001327983 */ /* 0x000ea20000300800 */
[----:B------:R-:W-:Y:S01]  /*91a50*/  IMAD.MOV.U32 R66, RZ, RZ, R205 ;  /* 0x000000ffff427224 */ /* 0x000fe200078e00cd */
[----:B------:R-:W1:Y:S01]  /*91a60*/  LDCU UR5, c[0x0][0x39c] ;  /* 0x00007380ff0577ac */ /* 0x000e620008000800 */
[----:B------:R-:W-:Y:S01]  /*91a70*/  IMAD.MOV.U32 R67, RZ, RZ, R207 ;  /* 0x000000ffff437224 */ /* 0x000fe200078e00cf */
[----:B------:R-:W-:Y:S01]  /*91a80*/  STSM.16.M88.4 [R0+0x200], R32 ;  /* 0x0002002000007844 */ /* 0x000fe20000000200 */
[----:B---3--:R-:W-:Y:S01]  /*91a90*/  IMAD.MOV.U32 R96, RZ, RZ, R120 ;  /* 0x000000ffff607224 */ /* 0x008fe200078e0078 */
[----:B------:R-:W-:Y:S01]  /*91aa0*/  LOP3.LUT R2, R2, 0xfdffffff, RZ, 0xc0, !PT ;  /* 0xfdffffff02027812 */ /* 0x000fe200078ec0ff */
[----:B------:R-:W-:Y:S01]  /*91ab0*/  IMAD.MOV.U32 R97, RZ, RZ, R122 ;  /* 0x000000ffff617224 */ /* 0x000fe200078e007a */
[----:B------:R-:W2:Y:S01]  /*91ac0*/  LDL.LU R51, [R1+0x438] ;  /* 0x0004380001337983 */ /* 0x000ea20000300800 */
[----:B------:R-:W-:Y:S01]  /*91ad0*/  IMAD.MOV.U32 R94, RZ, RZ, R224 ;  /* 0x000000ffff5e7224 */ /* 0x000fe200078e00e0 */
[----:B------:R-:W-:Y:S01]  /*91ae0*/  @P1 LOP3.LUT R2, R2, 0x2000000, RZ, 0xfc, !PT ;  /* 0x0200000002021812 */ /* 0x000fe200078efcff */
[----:B------:R-:W-:Y:S01]  /*91af0*/  IMAD.MOV.U32 R95, RZ, RZ, R226 ;  /* 0x000000ffff5f7224 */ /* 0x000fe200078e00e2 */
[----:B------:R-:W3:Y:S01]  /*91b00*/  LDL.LU R44, [R1+0x340] ;  /* 0x00034000012c7983 */ /* 0x000ee20000300800 */
[----:B------:R-:W-:Y:S01]  /*91b10*/  BAR.SYNC.DEFER_BLOCKING 0x0 ;  /* 0x0000000000007b1d */ /* 0x000fe20000010000 */
[----:B------:R-:W-:-:S02]  /*91b20*/  LOP3.LUT R2, R2, 0xfeffffff, RZ, 0xc0, !PT ;  /* 0xfeffffff02027812 */ /* 0x000fc400078ec0ff */
[----:B------:R-:W-:Y:S02]  /*91b30*/  LOP3.LUT P0, RZ, R3, 0x40, RZ, 0xc0, !PT ;  /* 0x0000004003ff7812 */ /* 0x000fe4000780c0ff */
[----:B------:R-:W-:Y:S01]  /*91b40*/  @P2 LOP3.LUT R2, R2, 0x1000000, RZ, 0xfc, !PT ;  /* 0x0100000002022812 */ /* 0x000fe200078efcff */
[----:B------:R-:W1:Y:S01]  /*91b50*/  LDCU UR6, c[0x0][0x39c] ;  /* 0x00007380ff0677ac */ /* 0x000e620008000800 */
[----:B------:R-:W3:Y:S02]  /*91b60*/  LDL.LU R45, [R1+0x348] ;  /* 0x00034800012d7983 */ /* 0x000ee40000300800 */
[----:B------:R-:W-:Y:S02]  /*91b70*/  LOP3.LUT R2, R2, 0xff7fffff, RZ, 0xc0, !PT ;  /* 0xff7fffff02027812 */ /* 0x000fe400078ec0ff */
[----:B------:R-:W3:Y:S02]  /*91b80*/  LDL.LU R46, [R1+0x220] ;  /* 0x00022000012e7983 */ /* 0x000ee40000300800 */
[----:B------:R-:W-:-:S02]  /*91b90*/  @P3 LOP3.LUT R2, R2, 0x800000, RZ, 0xfc, !PT ;  /* 0x0080000002023812 */ /* 0x000fc400078efcff */
[----:B------:R-:W3:Y:S02]  /*91ba0*/  LDL.LU R47, [R1+0x228] ;  /* 0x00022800012f7983 */ /* 0x000ee40000300800 */
[----:B------:R-:W-:-:S04]  /*91bb0*/  LOP3.LUT R2, R2, 0xffbfffff, RZ, 0xc0, !PT ;  /* 0xffbfffff02027812 */ /* 0x000fc800078ec0ff */
[----:B------:R-:W-:Y:S01]  /*91bc0*/  @P4 LOP3.LUT R2, R2, 0x400000, RZ, 0xfc, !PT ;  /* 0x0040000002024812 */ /* 0x000fe200078efcff */
[----:B------:R-:W1:Y:S03]  /*91bd0*/  LDS.128 R36, [R31] ;  /* 0x000000001f247984 */ /* 0x000e660000000c00 */
[----:B------:R-:W-:Y:S01]  /*91be0*/  LOP3.LUT R2, R2, 0xffdfffff, RZ, 0xc0, !PT ;  /* 0xffdfffff02027812 */ /* 0x000fe200078ec0ff */
[----:B------:R-:W4:Y:S03]  /*91bf0*/  LDS.128 R32, [R31+0x400] ;  /* 0x000400001f207984 */ /* 0x000f260000000c00 */
[----:B------:R-:W-:Y:S01]  /*91c00*/  @P5 LOP3.LUT R2, R2, 0x200000, RZ, 0xfc, !PT ;  /* 0x0020000002025812 */ /* 0x000fe200078efcff */
[----:B------:R-:W-:Y:S03]  /*91c10*/  BAR.SYNC.DEFER_BLOCKING 0x0 ;  /* 0x0000000000007b1d */ /* 0x000fe60000010000 */
[----:B------:R-:W-:-:S04]  /*91c20*/  LOP3.LUT R2, R2, 0xffefffff, RZ, 0xc0, !PT ;  /* 0xffefffff02027812 */ /* 0x000fc800078ec0ff */
[----:B------:R-:W-:Y:S02]  /*91c30*/  @P6 LOP3.LUT R2, R2, 0x100000, RZ, 0xfc, !PT ;  /* 0x0010000002026812 */ /* 0x000fe400078efcff */
[----:B------:R-:W-:-:S13]  /*91c40*/  LOP3.LUT P6, RZ, R3, 0x80000, RZ, 0xc0, !PT ;  /* 0x0008000003ff7812 */ /* 0x000fda00078cc0ff */
[----:B------:R-:W-:Y:S02]  /*91c50*/  @P6 LOP3.LUT R30, R30, 0x80000, RZ, 0xfc, !PT ;  /* 0x000800001e1e6812 */ /* 0x000fe400078efcff */
[C---:B------:R-:W-:Y:S02]  /*91c60*/  LOP3.LUT P6, RZ, R3.reuse, 0x20000, RZ, 0xc0, !PT ;  /* 0x0002000003ff7812 */ /* 0x040fe400078cc0ff */
[----:B------:R-:W-:Y:S01]  /*91c70*/  LOP3.LUT R30, R30, 0xffefffff, RZ, 0xc0, !PT ;  /* 0xffefffff1e1e7812 */ /* 0x000fe200078ec0ff */
[----:B-1----:R1:W-:Y:S10]  /*91c80*/  STL.64 [R1+0x130], R36 ;  /* 0x0001302401007387 */ /* 0x0023f40000100a00 */
[----:B------:R-:W-:Y:S01]  /*91c90*/  @P6 LOP3.LUT R30, R30, 0x100000, RZ, 0xfc, !PT ;  /* 0x001000001e1e6812 */ /* 0x000fe200078efcff */
[----:B------:R1:W-:Y:S01]  /*91ca0*/  STL.64 [R1+0x138], R38 ;  /* 0x0001382601007387 */ /* 0x0003e20000100a00 */
[----:B------:R-:W-:-:S02]  /*91cb0*/  LOP3.LUT P6, RZ, R3, 0x8000, RZ, 0xc0, !PT ;  /* 0x0000800003ff7812 */ /* 0x000fc400078cc0ff */
[----:B------:R-:W-:Y:S01]  /*91cc0*/  LOP3.LUT R30, R30, 0xffdfffff, RZ, 0xc0, !PT ;  /* 0xffdfffff1e1e7812 */ /* 0x000fe200078ec0ff */
[----:B----4-:R4:W-:Y:S04]  /*91cd0*/  STL.64 [R1+0x690], R32 ;  /* 0x0006902001007387 */ /* 0x0109e80000100a00 */
[----:B------:R4:W-:Y:S04]  /*91ce0*/  STL.64 [R1+0x698], R34 ;  /* 0x0006982201007387 */ /* 0x0009e80000100a00 */
[----:B-1----:R-:W3:Y:S02]  /*91cf0*/  LDL.LU R36, [R1+0x120] ;  /* 0x0001200001247983 */ /* 0x002ee40000300800 */
[----:B------:R-:W-:-:S02]  /*91d00*/  @P6 LOP3.LUT R30, R30, 0x200000, RZ, 0xfc, !PT ;  /* 0x002000001e1e6812 */ /* 0x000fc400078efcff */
[----:B------:R-:W3:Y:S01]  /*91d10*/  LDL.LU R37, [R1+0x128] ;  /* 0x0001280001257983 */ /* 0x000ee20000300800 */
[----:B------:R-:W-:Y:S02]  /*91d20*/  LOP3.LUT P6, RZ, R3, 0x2000, RZ, 0xc0, !PT ;  /* 0x0000200003ff7812 */ /* 0x000fe400078cc0ff */
[----:B------:R-:W-:Y:S01]  /*91d30*/  LOP3.LUT R30, R30, 0xffbfffff, RZ, 0xc0, !PT ;  /* 0xffbfffff1e1e7812 */ /* 0x000fe200078ec0ff */
[----:B------:R-:W3:Y:S04]  /*91d40*/  LDL.LU R38, [R1+0x10] ;  /* 0x0000100001267983 */ /* 0x000ee80000300800 */
[----:B------:R-:W3:Y:S04]  /*91d50*/  LDL.LU R39, [R1+0x18] ;  /* 0x0000180001277983 */ /* 0x000ee80000300800 */
[----:B----4-:R-:W4:Y:S02]  /*91d60*/  LDL.LU R32, [R1+0x6a0] ;  /* 0x0006a00001207983 */ /* 0x010f240000300800 */
[----:B------:R-:W-:-:S02]  /*91d70*/  @P6 LOP3.LUT R30, R30, 0x400000, RZ, 0xfc, !PT ;  /* 0x004000001e1e6812 */ /* 0x000fc400078efcff */
[----:B------:R-:W4:Y:S01]  /*91d80*/  LDL.LU R33, [R1+0x6a8] ;  /* 0x0006a80001217983 */ /* 0x000f220000300800 */
[----:B------:R-:W-:Y:S02]  /*91d90*/  LOP3.LUT P6, RZ, R3, 0x800, RZ, 0xc0, !PT ;  /* 0x0000080003ff7812 */ /* 0x000fe400078cc0ff */
[----:B------:R-:W-:Y:S01]  /*91da0*/  LOP3.LUT R30, R30, 0xff7fffff, RZ, 0xc0, !PT ;  /* 0xff7fffff1e1e7812 */ /* 0x000fe200078ec0ff */
[----:B------:R-:W4:Y:S04]  /*91db0*/  LDL.LU R34, [R1+0x7a0] ;  /* 0x0007a00001227983 */ /* 0x000f280000300800 */
[----:B------:R-:W4:Y:S06]  /*91dc0*/  LDL.LU R35, [R1+0x7a8] ;  /* 0x0007a80001237983 */ /* 0x000f2c0000300800 */
[----:B------:R-:W-:-:S02]  /*91dd0*/  @P6 LOP3.LUT R30, R30, 0x800000, RZ, 0xfc, !PT ;  /* 0x008000001e1e6812 */ /* 0x000fc400078efcff */
[----:B------:R-:W-:Y:S02]  /*91de0*/  LOP3.LUT P6, RZ, R3, 0x200, RZ, 0xc0, !PT ;  /* 0x0000020003ff7812 */ /* 0x000fe400078cc0ff */
[----:B------:R-:W-:-:S11]  /*91df0*/  LOP3.LUT R30, R30, 0xfeffffff, RZ, 0xc0, !PT ;  /* 0xfeffffff1e1e7812 */ /* 0x000fd600078ec0ff */
[----:B------:R-:W-:Y:S01]  /*91e00*/  @P6 LOP3.LUT R30, R30, 0x1000000, RZ, 0xfc, !PT ;  /* 0x010000001e1e6812 */ /* 0x000fe200078efcff */
[----:B--2---:R-:W-:Y:S04]  /*91e10*/  STSM.16.M88.4 [R0], R48 ;  /* 0x0000003000007844 */ /* 0x004fe80000000200 */
[----:B---3--:R-:W-:Y:S01]  /*91e20*/  STSM.16.M88.4 [R0+0x200], R44 ;  /* 0x0002002c00007844 */ /* 0x008fe20000000200 */
[----:B------:R-:W-:Y:S06]  /*91e30*/  BAR.SYNC.DEFER_BLOCKING 0x0 ;  /* 0x0000000000007b1d */ /* 0x000fec0000010000 */
[----:B------:R-:W1:Y:S04]  /*91e40*/  LDS.128 R48, [R31] ;  /* 0x000000001f307984 */ /* 0x000e680000000c00 */
[----:B------:R-:W2:Y:S01]  /*91e50*/  LDS.128 R44, [R31+0x400] ;  /* 0x000400001f2c7984 */ /* 0x000ea20000000c00 */
[----:B------:R-:W-:Y:S06]  /*91e60*/  BAR.SYNC.DEFER_BLOCKING 0x0 ;  /* 0x0000000000007b1d */ /* 0x000fec0000010000 */
[----:B-1----:R-:W-:Y:S04]  /*91e70*/  STL.64 [R1+0xda0], R48 ;  /* 0x000da03001007387 */ /* 0x002fe80000100a00 */
[----:B------:R-:W-:Y:S04]  /*91e80*/  STL.64 [R1+0xda8], R50 ;  /* 0x000da83201007387 */ /* 0x000fe80000100a00 */
[----:B--2---:R-:W-:Y:S04]  /*91e90*/  STL.64 [R1+0xe30], R44 ;  /* 0x000e302c01007387 */ /* 0x004fe80000100a00 */
[----:B------:R1:W-:Y:S04]  /*91ea0*/  STSM.16.M88.4 [R0], R36 ;  /* 0x0000002400007844 */ /* 0x0003e80000000200 */
[----:B------:R-:W-:Y:S04]  /*91eb0*/  STL.64 [R1+0xe38], R46 ;  /* 0x000e382e01007387 */ /* 0x000fe80000100a00 */
[----:B----4-:R2:W-:Y:S04]  /*91ec0*/  STSM.16.M88.4 [R0+0x200], R32 ;  /* 0x0002002000007844 */ /* 0x0105e80000000200 */
[----:B-1----:R-:W3:Y:S04]  /*91ed0*/  LDL.LU R36, [R1+0xb40] ;  /* 0x000b400001247983 */ /* 0x002ee80000300800 */
[----:B------:R-:W3:Y:S04]  /*91ee0*/  LDL.LU R37, [R1+0xb48] ;  /* 0x000b480001257983 */ /* 0x000ee80000300800 */
[----:B------:R-:W3:Y:S04]  /*91ef0*/  LDL.LU R38, [R1+0xcf0] ;  /* 0x000cf00001267983 */ /* 0x000ee80000300800 */
[----:B------:R-:W3:Y:S04]  /*91f00*/  LDL.LU R39, [R1+0xcf8] ;  /* 0x000cf80001277983 */ /* 0x000ee80000300800 */
[----:B--2---:R-:W2:Y:S04]  /*91f10*/  LDL.LU R32, [R1+0xed0] ;  /* 0x000ed00001207983 */ /* 0x004ea80000300800 */
[----:B------:R-:W2:Y:S04]  /*91f20*/  LDL.LU R33, [R1+0xed8] ;  /* 0x000ed80001217983 */ /* 0x000ea80000300800 */
[----:B------:R-:W2:Y:S04]  /*91f30*/  LDL.LU R34, [R1+0x1020] ;  /* 0x0010200001227983 */ /* 0x000ea80000300800 */
[----:B------:R-:W2:Y:S01]  /*91f40*/  LDL.LU R35, [R1+0x1028] ;  /* 0x0010280001237983 */ /* 0x000ea20000300800 */
[----:B------:R-:W-:Y:S06]  /*91f50*/  BAR.SYNC.DEFER_BLOCKING 0x0 ;  /* 0x0000000000007b1d */ /* 0x000fec0000010000 */
[----:B------:R-:W1:Y:S04]  /*91f60*/  LDS.128 R48, [R31] ;  /* 0x000000001f307984 */ /* 0x000e680000000c00 */
[----:B------:R-:W4:Y:S01]  /*91f70*/  LDS.128 R44, [R31+0x400] ;  /* 0x000400001f2c7984 */ /* 0x000f220000000c00 */
[----:B------:R-:W-:Y:S06]  /*91f80*/  BAR.SYNC.DEFER_BLOCKING 0x0 ;  /* 0x0000000000007b1d */ /* 0x000fec0000010000 */
[----:B-1----:R-:W-:Y:S04]  /*91f90*/  STL.64 [R1+0xd60], R48 ;  /* 0x000d603001007387 */ /* 0x002fe80000100a00 */
[----:B------:R-:W-:Y:S04]  /*91fa0*/  STL.64 [R1+0xd68], R50 ;  /* 0x000d683201007387 */ /* 0x000fe80000100a00 */
[----:B----4-:R1:W-:Y:S04]  /*91fb0*/  STL.64 [R1+0xe10], R44 ;  /* 0x000e102c01007387 */ /* 0x0103e80000100a00 */
[----:B------:R4:W-:Y:S04]  /*91fc0*/  STL.64 [R1+0xe18], R46 ;  /* 0x000e182e01007387 */ /* 0x0009e80000100a00 */
[----:B-1----:R-:W2:Y:S04]  /*91fd0*/  LDL.LU R44, [R1+0x1060] ;  /* 0x00106000012c7983 */ /* 0x002ea80000300800 */
[----:B------:R-:W2:Y:S04]  /*91fe0*/  LDL.LU R45, [R1+0x1068] ;  /* 0x00106800012d7983 */ /* 0x000ea80000300800 */
[----:B----4-:R-:W4:Y:S04]  /*91ff0*/  LDL.LU R46, [R1+0x13c0] ;  /* 0x0013c000012e7983 */ /* 0x010f280000300800 */
[----:B------:R-:W4:Y:S04]  /*92000*/  LDL.LU R47, [R1+0x13c8] ;  /* 0x0013c800012f7983 */ /* 0x000f280000300800 */
[----:B---3--:R-:W-:Y:S04]  /*92010*/  STSM.16.M88.4 [R0], R36 ;  /* 0x0000002400007844 */ /* 0x008fe80000000200 */
[----:B--2---:R-:W-:Y:S01]  /*92020*/  STSM.16.M88.4 [R0+0x200], R32 ;  /* 0x0002002000007844 */ /* 0x004fe20000000200 */
[----:B------:R-:W-:Y:S06]  /*92030*/  BAR.SYNC.DEFER_BLOCKING 0x0 ;  /* 0x0000000000007b1d */ /* 0x000fec0000010000 */
[----:B------:R-:W1:Y:S04]  /*92040*/  LDS.128 R48, [R31] ;  /* 0x000000001f307984 */ /* 0x000e680000000c00 */
[----:B------:R-:W2:Y:S01]  /*92050*/  LDS.128 R32, [R31+0x400] ;  /* 0x000400001f207984 */ /* 0x000ea20000000c00 */
[----:B------:R-:W-:Y:S06]  /*92060*/  BAR.SYNC.DEFER_BLOCKING 0x0 ;  /* 0x0000000000007b1d */ /* 0x000fec0000010000 */
[----:B-1----:R-:W-:Y:S04]  /*92070*/  STL.64 [R1+0xcd0], R48 ;  /* 0x000cd03001007387 */ /* 0x002fe80000100a00 */
[----:B------:R-:W-:Y:S04]  /*92080*/  STL.64 [R1+0xcd8], R50 ;  /* 0x000cd83201007387 */ /* 0x000fe80000100a00 */
[----:B--2---:R1:W-:Y:S04]  /*92090*/  STL.64 [R1+0xdf0], R32 ;  /* 0x000df02001007387 */ /* 0x0043e80000100a00 */
[----:B------:R2:W-:Y:S04]  /*920a0*/  STL.64 [R1+0xdf8], R34 ;  /* 0x000df82201007387 */ /* 0x0005e80000100a00 */
[----:B-1----:R-:W3:Y:S04]  /*920b0*/  LDL.LU R32, [R1+0x524] ;  /* 0x0005240001207983 */ /* 0x002ee80000300800 */
[----:B------:R-:W3:Y:S04]  /*920c0*/  LDL.LU R33, [R1+0x52c] ;  /* 0x00052c0001217983 */ /* 0x000ee80000300800 */
[----:B--2---:R-:W3:Y:S04]  /*920d0*/  LDL.LU R34, [R1+0x434] ;  /* 0x0004340001227983 */ /* 0x004ee80000300800 */
[----:B------:R-:W3:Y:S01]  /*920e0*/  LDL.LU R35, [R1+0x43c] ;  /* 0x00043c0001237983 */ /* 0x000ee20000300800 */
[----:B------:R-:W-:-:S02]  /*920f0*/  IMAD.MOV.U32 R36, RZ, RZ, R132 ;  /* 0x000000ffff247224 */ /* 0x000fc400078e0084 */
[----:B------:R-:W-:Y:S02]  /*92100*/  IMAD.MOV.U32 R37, RZ, RZ, R134 ;  /* 0x000000ffff257224 */ /* 0x000fe400078e0086 */
[----:B------:R-:W-:Y:S02]  /*92110*/  IMAD.MOV.U32 R38, RZ, RZ, R188 ;  /* 0x000000ffff267224 */ /* 0x000fe400078e00bc */
[----:B------:R-:W-:Y:S01]  /*92120*/  IMAD.MOV.U32 R39, RZ, RZ, R190 ;  /* 0x000000ffff277224 */ /* 0x000fe200078e00be */
[----:B----4-:R-:W-:Y:S04]  /*92130*/  STSM.16.M88.4 [R0], R44 ;  /* 0x0000002c00007844 */ /* 0x010fe80000000200 */
[----:B------:R1:W-:Y:S01]  /*92140*/  STSM.16.M88.4 [R0+0x200], R36 ;  /* 0x0002002400007844 */ /* 0x0003e20000000200 */
        /* <DEDUP_REMOVED lines=53> */
[----:B--2---:R-:W-:Y:S01]  /*924a0*/  STSM.16.M88.4 [R0+0x200], R36 ;  /* 0x0002002400007844 */ /* 0x004fe20000000200 */
[----:B------:R-:W-:Y:S06]  /*924b0*/  BAR.SYNC.DEFER_BLOCKING 0x0 ;  /* 0x0000000000007b1d */ /* 0x000fec0000010000 */
[----:B------:R-:W1:Y:S04]  /*924c0*/  LDS.128 R48, [R31] ;  /* 0x000000001f307984 */ /* 0x000e680000000c00 */
[----:B------:R-:W2:Y:S01]  /*924d0*/  LDS.128 R44, [R31+0x400] ;  /* 0x000400001f2c7984 */ /* 0x000ea20000000c00 */
        /* <DEDUP_REMOVED lines=83> */
[----:B------:R-:W2:Y:S01]  /*92a10*/  LDL.LU R35, [R1+0x42c] ;  /* 0x00042c0001237983 */ /* 0x000ea20000300800 */
[----:B------:R-:W-:-:S02]  /*92a20*/  IMAD.MOV.U32 R36, RZ, RZ, R136 ;  /* 0x000000ffff247224 */ /* 0x000fc400078e0088 */
[----:B------:R-:W-:-:S05]  /*92a30*/  IMAD.MOV.U32 R37, RZ, RZ, R138 ;  /* 0x000000ffff257224 */ /* 0x000fca00078e008a */
        /* <DEDUP_REMOVED lines=126> */
[----:B---3--:R-:W-:Y:S01]  /*93220*/  STSM.16.M88.4 [R0+0x200], R36 ;  /* 0x0002002400007844 */ /* 0x008fe20000000200 */
[----:B------:R-:W-:Y:S06]  /*93230*/  BAR.SYNC.DEFER_BLOCKING 0x0 ;  /* 0x0000000000007b1d */ /* 0x000fec0000010000 */
[----:B------:R-:W1:Y:S04]  /*93240*/  LDS.128 R48, [R31] ;  /* 0x000000001f307984 */ /* 0x000e680000000c00 */
[----:B------:R-:W3:Y:S01]  /*93250*/  LDS.128 R44, [R31+0x400] ;  /* 0x000400001f2c7984 */ /* 0x000ee20000000c00 */
        /* <DEDUP_REMOVED lines=219> */
[----:B---3--:R-:W-:Y:S04]  /*94010*/  STL.64 [R1], R44 ;  /* 0x0000002c01007387 */ /* 0x008fe80000100a00 */
[----:B------:R-:W-:Y:S04]  /*94020*/  STL.64 [R1+0x8], R46 ;  /* 0x0000082e01007387 */ /* 0x000fe80000100a00 */
[----:B--2---:R1:W-:Y:S04]  /*94030*/  STSM.16.M88.4 [R0], R32 ;  /* 0x0000002000007844 */ /* 0x0043e80000000200 */
[----:B-1----:R-:W2:Y:S04]  /*94040*/  LDL.LU R32, [R1+0x4e0] ;  /* 0x0004e00001207983 */ /* 0x002ea80000300800 */
[----:B------:R-:W2:Y:S04]  /*94050*/  LDL.LU R33, [R1+0x4e8] ;  /* 0x0004e80001217983 */ /* 0x000ea80000300800 */
[----:B------:R-:W2:Y:S04]  /*94060*/  LDL.LU R34, [R1+0x3f0] ;  /* 0x0003f00001227983 */ /* 0x000ea80000300800 */
[----:B------:R-:W2:Y:S01]  /*94070*/  LDL.LU R35, [R1+0x3f8] ;  /* 0x0003f80001237983 */ /* 0x000ea20000300800 */
[----:B------:R-:W-:Y:S01]  /*94080*/  IMAD.MOV.U32 R36, RZ, RZ, R145 ;  /* 0x000000ffff247224 */ /* 0x000fe200078e0091 */
[----:B------:R-:W-:Y:S01]  /*94090*/  MOV R38, R197 ;  /* 0x000000c500267202 */ /* 0x000fe20000000f00 */
[----:B------:R-:W-:-:S02]  /*940a0*/  IMAD.MOV.U32 R37, RZ, RZ, R147 ;  /* 0x000000ffff257224 */ /* 0x000fc400078e0093 */
        /* <DEDUP_REMOVED lines=10> */
[----:B--2---:R2:W-:Y:S04]  /*94150*/  STSM.16.M88.4 [R0], R32 ;  /* 0x0000002000007844 */ /* 0x0045e80000000200 */
[----:B--2---:R-:W2:Y:S04]  /*94160*/  LDL.LU R32, [R1+0xe0] ;  /* 0x0000e00001207983 */ /* 0x004ea80000300800 */
[----:B------:R-:W2:Y:S04]  /*94170*/  LDL.LU R33, [R1+0xe8] ;  /* 0x0000e80001217983 */ /* 0x000ea80000300800 */
[----:B------:R-:W2:Y:S04]  /*94180*/  LDL.LU R34, [R1+0x5e0] ;  /* 0x0005e00001227983 */ /* 0x000ea80000300800 */
[----:B------:R-:W2:Y:S04]  /*94190*/  LDL.LU R35, [R1+0x5e8] ;  /* 0x0005e80001237983 */ /* 0x000ea80000300800 */
[----:B---3--:R3:W-:Y:S01]  /*941a0*/  STSM.16.M88.4 [R0+0x200], R36 ;  /* 0x0002002400007844 */ /* 0x0087e20000000200 */
[----:B------:R-:W-:Y:S06]  /*941b0*/  BAR.SYNC.DEFER_BLOCKING 0x0 ;  /* 0x0000000000007b1d */ /* 0x000fec0000010000 */
[----:B---3--:R-:W3:Y:S04]  /*941c0*/  LDL.LU R36, [R1+0x6e0] ;  /* 0x0006e00001247983 */ /* 0x008ee80000300800 */
[----:B------:R-:W3:Y:S04]  /*941d0*/  LDL.LU R37, [R1+0x6e8] ;  /* 0x0006e80001257983 */ /* 0x000ee80000300800 */
[----:B------:R-:W3:Y:S04]  /*941e0*/  LDL.LU R38, [R1+0x9b0] ;  /* 0x0009b00001267983 */ /* 0x000ee80000300800 */
[----:B------:R-:W3:Y:S04]  /*941f0*/  LDL.LU R39, [R1+0x9b8] ;  /* 0x0009b80001277983 */ /* 0x000ee80000300800 */
[----:B------:R-:W1:Y:S04]  /*94200*/  LDS.128 R240, [R31] ;  /* 0x000000001ff07984 */ /* 0x000e680000000c00 */
[----:B------:R-:W-:Y:S01]  /*94210*/  LDS.128 R236, [R31+0x400] ;  /* 0x000400001fec7984 */ /* 0x000fe20000000c00 */
        /* <DEDUP_REMOVED lines=22> */
[----:B------:R-:W1:Y:S04]  /*94380*/  LDS.128 R220, [R31] ;  /* 0x000000001fdc7984 */ /* 0x000e680000000c00 */
[----:B------:R-:W-:Y:S01]  /*94390*/  LDS.128 R216, [R31+0x400] ;  /* 0x000400001fd87984 */ /* 0x000fe20000000c00 */
[----:B------:R-:W-:Y:S01]  /*943a0*/  BAR.SYNC.DEFER_BLOCKING 0x0 ;  /* 0x0000000000007b1d */ /* 0x000fe20000010000 */
[----:B---3--:R-:W-:-:S02]  /*943b0*/  IMAD.MOV.U32 R36, RZ, RZ, R148 ;  /* 0x000000ffff247224 */ /* 0x008fc400078e0094 */
[----:B------:R-:W-:Y:S02]  /*943c0*/  IMAD.MOV.U32 R37, RZ, RZ, R150 ;  /* 0x000000ffff257224 */ /* 0x000fe400078e0096 */
[----:B------:R-:W-:Y:S01]  /*943d0*/  IMAD.MOV.U32 R38, RZ, RZ, R200 ;  /* 0x000000ffff267224 */ /* 0x000fe200078e00c8 */
[----:B--2---:R2:W-:Y:S04]  /*943e0*/  STSM.16.M88.4 [R0], R32 ;  /* 0x0000002000007844 */ /* 0x0045e80000000200 */
[----:B--2---:R-:W2:Y:S04]  /*943f0*/  LDL.LU R32, [R1+0x4e4] ;  /* 0x0004e40001207983 */ /* 0x004ea80000300800 */
[----:B------:R-:W2:Y:S04]  /*94400*/  LDL.LU R33, [R1+0x4ec] ;  /* 0x0004ec0001217983 */ /* 0x000ea80000300800 */
[----:B------:R-:W2:Y:S04]  /*94410*/  LDL.LU R34, [R1+0x3f4] ;  /* 0x0003f40001227983 */ /* 0x000ea80000300800 */
[----:B------:R-:W2:Y:S01]  /*94420*/  LDL.LU R35, [R1+0x3fc] ;  /* 0x0003fc0001237983 */ /* 0x000ea20000300800 */
[----:B------:R-:W-:-:S05]  /*94430*/  IMAD.MOV.U32 R39, RZ, RZ, R202 ;  /* 0x000000ffff277224 */ /* 0x000fca00078e00ca */
[----:B------:R3:W-:Y:S01]  /*94440*/  STSM.16.M88.4 [R0+0x200], R36 ;  /* 0x0002002400007844 */ /* 0x0007e20000000200 */
        /* <DEDUP_REMOVED lines=48> */
[----:B------:R-:W-:Y:S02]  /*94750*/  IMAD.MOV.U32 R38, RZ, RZ, R201 ;  /* 0x000000ffff267224 */ /* 0x000fe400078e00c9 */
[----:B------:R-:W-:Y:S01]  /*94760*/  IMAD.MOV.U32 R39, RZ, RZ, R203 ;  /* 0x000000ffff277224 */ /* 0x000fe200078e00cb */
[----:B--2---:R2:W-:Y:S04]  /*94770*/  STSM.16.M88.4 [R0], R32 ;  /* 0x0000002000007844 */ /* 0x0045e80000000200 */
[----:B--2---:R-:W2:Y:S04]  /*94780*/  LDL.LU R32, [R1+0x4d0] ;  /* 0x0004d00001207983 */ /* 0x004ea80000300800 */
[----:B------:R-:W2:Y:S04]  /*94790*/  LDL.LU R33, [R1+0x4d8] ;  /* 0x0004d80001217983 */ /* 0x000ea80000300800 */
[----:B------:R-:W2:Y:S04]  /*947a0*/  LDL.LU R34, [R1+0x3e0] ;  /* 0x0003e00001227983 */ /* 0x000ea80000300800 */
[----:B------:R-:W2:Y:S04]  /*947b0*/  LDL.LU R35, [R1+0x3e8] ;  /* 0x0003e80001237983 */ /* 0x000ea80000300800 */
[----:B------:R3:W-:Y:S01]  /*947c0*/  STSM.16.M88.4 [R0+0x200], R36 ;  /* 0x0002002400007844 */ /* 0x0007e20000000200 */
[----:B------:R-:W-:Y:S06]  /*947d0*/  BAR.SYNC.DEFER_BLOCKING 0x0 ;  /* 0x0000000000007b1d */ /* 0x000fec0000010000 */
[----:B---3--:R-:W3:Y:S04]  /*947e0*/  LDL.LU R36, [R1+0x2f0] ;  /* 0x0002f00001247983 */ /* 0x008ee80000300800 */
[----:B------:R-:W3:Y:S04]  /*947f0*/  LDL.LU R37, [R1+0x2f8] ;  /* 0x0002f80001257983 */ /* 0x000ee80000300800 */
[----:B------:R-:W3:Y:S04]  /*94800*/  LDL.LU R38, [R1+0x1d0] ;  /* 0x0001d00001267983 */ /* 0x000ee80000300800 */
[----:B------:R-:W3:Y:S04]  /*94810*/  LDL.LU R39, [R1+0x1d8] ;  /* 0x0001d80001277983 */ /* 0x000ee80000300800 */
[----:B------:R-:W1:Y:S04]  /*94820*/  LDS.128 R172, [R31] ;  /* 0x000000001fac7984 */ /* 0x000e680000000c00 */
[----:B------:R-:W1:Y:S01]  /*94830*/  LDS.128 R168, [R31+0x400] ;  /* 0x000400001fa87984 */ /* 0x000e620000000c00 */
        /* <DEDUP_REMOVED lines=60> */
[----:B------:R-:W-:Y:S01]  /*94c00*/  STSM.16.M88.4 [R0+0x200], R36 ;  /* 0x0002002400007844 */ /* 0x000fe20000000200 */
[----:B------:R-:W-:Y:S06]  /*94c10*/  BAR.SYNC.DEFER_BLOCKING 0x0 ;  /* 0x0000000000007b1d */ /* 0x000fec0000010000 */
[----:B------:R-:W4:Y:S04]  /*94c20*/  LDL.LU R56, [R1+0xbe4] ;  /* 0x000be40001387983 */ /* 0x000f280000300800 */
[----:B------:R-:W4:Y:S04]  /*94c30*/  LDL.LU R57, [R1+0xbec] ;  /* 0x000bec0001397983 */ /* 0x000f280000300800 */
[----:B------:R-:W4:Y:S04]  /*94c40*/  LDL.LU R58, [R1+0xdb4] ;  /* 0x000db400013a7983 */ /* 0x000f280000300800 */
[----:B------:R-:W4:Y:S04]  /*94c50*/  LDL.LU R59, [R1+0xdbc] ;  /* 0x000dbc00013b7983 */ /* 0x000f280000300800 */
[----:B------:R-:W1:Y:S04]  /*94c60*/  LDS.128 R124, [R31] ;  /* 0x000000001f7c7984 */ /* 0x000e680000000c00 */
[----:B------:R-:W-:Y:S01]  /*94c70*/  LDS.128 R116, [R31+0x400] ;  /* 0x000400001f747984 */ /* 0x000fe20000000c00 */
[----:B------:R-:W-:Y:S06]  /*94c80*/  BAR.SYNC.DEFER_BLOCKING 0x0 ;  /* 0x0000000000007b1d */ /* 0x000fec0000010000 */
[----:B--2---:R-:W-:Y:S04]  /*94c90*/  STSM.16.M88.4 [R0], R32 ;  /* 0x0000002000007844 */ /* 0x004fe80000000200 */
[----:B---3--:R-:W-:Y:S01]  /*94ca0*/  STSM.16.M88.4 [R0+0x200], R44 ;  /* 0x0002002c00007844 */ /* 0x008fe20000000200 */
[----:B------:R-:W-:Y:S06]  /*94cb0*/  BAR.SYNC.DEFER_BLOCKING 0x0 ;  /* 0x0000000000007b1d */ /* 0x000fec0000010000 */
[----:B------:R-:W2:Y:S04]  /*94cc0*/  LDS.128 R36, [R31] ;  /* 0x000000001f247984 */ /* 0x000ea80000000c00 */
[----:B------:R-:W-:Y:S01]  /*94cd0*/  LDS.128 R32, [R31+0x400] ;  /* 0x000400001f207984 */ /* 0x000fe20000000c00 */
[----:B------:R-:W-:Y:S06]  /*94ce0*/  BAR.SYNC.DEFER_BLOCKING 0x0 ;  /* 0x0000000000007b1d */ /* 0x000fec0000010000 */
[----:B----4-:R-:W-:Y:S04]  /*94cf0*/  STSM.16.M88.4 [R0], R48 ;  /* 0x0000003000007844 */ /* 0x010fe80000000200 */
[----:B------:R3:W-:Y:S01]  /*94d00*/  STSM.16.M88.4 [R0+0x200], R52 ;  /* 0x0002003400007844 */ /* 0x0007e20000000200 */
[----:B------:R-:W-:Y:S06]  /*94d10*/  BAR.SYNC.DEFER_BLOCKING 0x0 ;  /* 0x0000000000007b1d */ /* 0x000fec0000010000 */
[----:B---3--:R-:W3:Y:S04]  /*94d20*/  LDL.LU R52, [R1+0x1034] ;  /* 0x0010340001347983 */ /* 0x008ee80000300800 */
[----:B------:R-:W3:Y:S04]  /*94d30*/  LDL.LU R53, [R1+0x103c] ;  /* 0x00103c0001357983 */ /* 0x000ee80000300800 */
[----:B------:R-:W3:Y:S04]  /*94d40*/  LDL.LU R54, [R1+0xfd4] ;  /* 0x000fd40001367983 */ /* 0x000ee80000300800 */
[----:B------:R-:W3:Y:S04]  /*94d50*/  LDL.LU R55, [R1+0xfdc] ;  /* 0x000fdc0001377983 */ /* 0x000ee80000300800 */
[----:B------:R-:W4:Y:S04]  /*94d60*/  LDS.128 R48, [R31] ;  /* 0x000000001f307984 */ /* 0x000f280000000c00 */
[----:B------:R-:W-:Y:S01]  /*94d70*/  LDS.128 R44, [R31+0x400] ;  /* 0x000400001f2c7984 */ /* 0x000fe20000000c00 */
[----:B------:R-:W-:Y:S06]  /*94d80*/  BAR.SYNC.DEFER_BLOCKING 0x0 ;  /* 0x0000000000007b1d */ /* 0x000fec0000010000 */
[----:B------:R1:W-:Y:S04]  /*94d90*/  STSM.16.M88.4 [R0], R56 ;  /* 0x0000003800007844 */ /* 0x0003e80000000200 */
[----:B-1----:R-:W2:Y:S04]  /*94da0*/  LDL.LU R56, [R1+0x1104] ;  /* 0x0011040001387983 */ /* 0x002ea80000300800 */
[----:B------:R-:W2:Y:S04]  /*94db0*/  LDL.LU R57, [R1+0x110c] ;  /* 0x00110c0001397983 */ /* 0x000ea80000300800 */
[----:B------:R-:W2:Y:S04]  /*94dc0*/  LDL.LU R58, [R1+0x1344] ;  /* 0x00134400013a7983 */ /* 0x000ea80000300800 */
[----:B------:R-:W2:Y:S04]  /*94dd0*/  LDL.LU R59, [R1+0x134c] ;  /* 0x00134c00013b7983 */ /* 0x000ea80000300800 */
[----:B------:R-:W4:Y:S04]  /*94de0*/  LDL.LU R60, [R1+0x2a0] ;  /* 0x0002a000013c7983 */ /* 0x000f280000300800 */
[----:B------:R-:W4:Y:S04]  /*94df0*/  LDL.LU R61, [R1+0x2a8] ;  /* 0x0002a800013d7983 */ /* 0x000f280000300800 */
[----:B------:R-:W4:Y:S04]  /*94e00*/  LDL.LU R62, [R1+0x290] ;  /* 0x00029000013e7983 */ /* 0x000f280000300800 */
[----:B------:R-:W4:Y:S04]  /*94e10*/  LDL.LU R63, [R1+0x298] ;  /* 0x00029800013f7983 */ /* 0x000f280000300800 */
[----:B---3--:R1:W-:Y:S01]  /*94e20*/  STSM.16.M88.4 [R0+0x200], R52 ;  /* 0x0002003400007844 */ /* 0x0083e20000000200 */
[----:B------:R-:W-:Y:S06]  /*94e30*/  BAR.SYNC.DEFER_BLOCKING 0x0 ;  /* 0x0000000000007b1d */ /* 0x000fec0000010000 */
[----:B-1----:R-:W3:Y:S04]  /*94e40*/  LDL.LU R52, [R1+0x280] ;  /* 0x0002800001347983 */ /* 0x002ee80000300800 */
[----:B------:R-:W3:Y:S04]  /*94e50*/  LDL.LU R53, [R1+0x288] ;  /* 0x0002880001357983 */ /* 0x000ee80000300800 */
[----:B------:R-:W3:Y:S04]  /*94e60*/  LDL.LU R54, [R1+0x1c0] ;  /* 0x0001c00001367983 */ /* 0x000ee80000300800 */
[----:B------:R-:W3:Y:S04]  /*94e70*/  LDL.LU R55, [R1+0x1c8] ;  /* 0x0001c80001377983 */ /* 0x000ee80000300800 */
[----:B------:R-:W1:Y:S04]  /*94e80*/  LDS.128 R88, [R31] ;  /* 0x000000001f587984 */ /* 0x000e680000000c00 */
[----:B------:R-:W-:Y:S01]  /*94e90*/  LDS.128 R80, [R31+0x400] ;  /* 0x000400001f507984 */ /* 0x000fe20000000c00 */
[----:B------:R-:W-:Y:S06]  /*94ea0*/  BAR.SYNC.DEFER_BLOCKING 0x0 ;  /* 0x0000000000007b1d */ /* 0x000fec0000010000 */
[----:B--2---:R2:W-:Y:S04]  /*94eb0*/  STSM.16.M88.4 [R0], R56 ;  /* 0x0000003800007844 */ /* 0x0045e80000000200 */
[----:B------:R-:W-:Y:S01]  /*94ec0*/  STSM.16.M88.4 [R0+0x200], R64 ;  /* 0x0002004000007844 */ /* 0x000fe20000000200 */
[----:B------:R-:W-:Y:S06]  /*94ed0*/  BAR.SYNC.DEFER_BLOCKING 0x0 ;  /* 0x0000000000007b1d */ /* 0x000fec0000010000 */
[----:B--2---:R-:W2:Y:S04]  /*94ee0*/  LDL.LU R56, [R1+0xb0] ;  /* 0x0000b00001387983 */ /* 0x004ea80000300800 */
[----:B------:R-:W2:Y:S04]  /*94ef0*/  LDL.LU R57, [R1+0xb8] ;  /* 0x0000b80001397983 */ /* 0x000ea80000300800 */
[----:B------:R-:W2:Y:S04]  /*94f00*/  LDL.LU R58, [R1+0x5f0] ;  /* 0x0005f000013a7983 */ /* 0x000ea80000300800 */
[----:B------:R-:W2:Y:S04]  /*94f10*/  LDL.LU R59, [R1+0x5f8] ;  /* 0x0005f800013b7983 */ /* 0x000ea80000300800 */
[----:B------:R-:W1:Y:S04]  /*94f20*/  LDS.128 R84, [R31] ;  /* 0x000000001f547984 */ /* 0x000e680000000c00 */
[----:B------:R-:W1:Y:S01]  /*94f30*/  LDS.128 R76, [R31+0x400] ;  /* 0x000400001f4c7984 */ /* 0x000e620000000c00 */
[----:B------:R-:W-:Y:S06]  /*94f40*/  BAR.SYNC.DEFER_BLOCKING 0x0 ;  /* 0x0000000000007b1d */ /* 0x000fec0000010000 */
[----:B----4-:R-:W-:Y:S04]  /*94f50*/  STSM.16.M88.4 [R0], R60 ;  /* 0x0000003c00007844 */ /* 0x010fe80000000200 */
[----:B---3--:R3:W-:Y:S01]  /*94f60*/  STSM.16.M88.4 [R0+0x200], R52 ;  /* 0x0002003400007844 */ /* 0x0087e20000000200 */
        /* <DEDUP_REMOVED lines=8> */
[----:B------:R-:W4:Y:S04]  /*94ff0*/  LDL.LU R64, [R1+0xbc0] ;  /* 0x000bc00001407983 */ /* 0x000f280000300800 */
[----:B------:R-:W4:Y:S04]  /*95000*/  LDL.LU R65, [R1+0xbc8] ;  /* 0x000bc80001417983 */ /* 0x000f280000300800 */
[----:B------:R-:W4:Y:S04]  /*95010*/  LDL.LU R66, [R1+0xd80] ;  /* 0x000d800001427983 */ /* 0x000f280000300800 */
[----:B------:R-:W4:Y:S04]  /*95020*/  LDL.LU R67, [R1+0xd88] ;  /* 0x000d880001437983 */ /* 0x000f280000300800 */
[----:B--2---:R-:W-:Y:S04]  /*95030*/  STSM.16.M88.4 [R0], R56 ;  /* 0x0000003800007844 */ /* 0x004fe80000000200 */
[----:B---3--:R2:W-:Y:S01]  /*95040*/  STSM.16.M88.4 [R0+0x200], R52 ;  /* 0x0002003400007844 */ /* 0x0085e20000000200 */
[----:B------:R-:W-:Y:S06]  /*95050*/  BAR.SYNC.DEFER_BLOCKING 0x0 ;  /* 0x0000000000007b1d */ /* 0x000fec0000010000 */
[----:B--2---:R-:W2:Y:S04]  /*95060*/  LDL.LU R52, [R1+0xfb0] ;  /* 0x000fb00001347983 */ /* 0x004ea80000300800 */
[----:B------:R-:W2:Y:S04]  /*95070*/  LDL.LU R53, [R1+0xfb8] ;  /* 0x000fb80001357983 */ /* 0x000ea80000300800 */
[----:B------:R-:W2:Y:S04]  /*95080*/  LDL.LU R54, [R1+0xf10] ;  /* 0x000f100001367983 */ /* 0x000ea80000300800 */
[----:B------:R-:W2:Y:S04]  /*95090*/  LDL.LU R55, [R1+0xf18] ;  /* 0x000f180001377983 */ /* 0x000ea80000300800 */
[----:B------:R-:W3:Y:S04]  /*950a0*/  LDL.LU R98, [R1+0x1330] ;  /* 0x0013300001627983 */ /* 0x000ee80000300800 */
[----:B------:R-:W3:Y:S04]  /*950b0*/  LDL.LU R99, [R1+0x1338] ;  /* 0x0013380001637983 */ /* 0x000ee80000300800 */
[----:B------:R-:W1:Y:S04]  /*950c0*/  LDS.128 R68, [R31] ;  /* 0x000000001f447984 */ /* 0x000e680000000c00 */
[----:B------:R-:W-:Y:S01]  /*950d0*/  LDS.128 R56, [R31+0x400] ;  /* 0x000400001f387984 */ /* 0x000fe20000000c00 */
[----:B------:R-:W-:Y:S06]  /*950e0*/  BAR.SYNC.DEFER_BLOCKING 0x0 ;  /* 0x0000000000007b1d */ /* 0x000fec0000010000 */
[----:B------:R-:W3:Y:S04]  /*950f0*/  LDL.LU R92, [R1+0x12b0] ;  /* 0x0012b000015c7983 */ /* 0x000ee80000300800 */
[----:B------:R-:W3:Y:S04]  /*95100*/  LDL.LU R93, [R1+0x12b8] ;  /* 0x0012b800015d7983 */ /* 0x000ee80000300800 */
[----:B----4-:R-:W-:Y:S04]  /*95110*/  STSM.16.M88.4 [R0], R64 ;  /* 0x0000004000007844 */ /* 0x010fe80000000200 */
[----:B--2---:R-:W-:Y:S01]  /*95120*/  STSM.16.M88.4 [R0+0x200], R52 ;  /* 0x0002003400007844 */ /* 0x004fe20000000200 */
[----:B------:R-:W-:Y:S06]  /*95130*/  BAR.SYNC.DEFER_BLOCKING 0x0 ;  /* 0x0000000000007b1d */ /* 0x000fec0000010000 */
[----:B------:R-:W2:Y:S04]  /*95140*/  LDS.128 R64, [R31] ;  /* 0x000000001f407984 */ /* 0x000ea80000000c00 */
[----:B------:R-:W-:Y:S01]  /*95150*/  LDS.128 R52, [R31+0x400] ;  /* 0x000400001f347984 */ /* 0x000fe20000000c00 */
[----:B------:R-:W-:Y:S06]  /*95160*/  BAR.SYNC.DEFER_BLOCKING 0x0 ;  /* 0x0000000000007b1d */ /* 0x000fec0000010000 */
[----:B---3--:R3:W-:Y:S04]  /*95170*/  STSM.16.M88.4 [R0], R96 ;  /* 0x0000006000007844 */ /* 0x0087e80000000200 */
[----:B---3--:R-:W3:Y:S04]  /*95180*/  LDL.LU R96, [R1+0x2a4] ;  /* 0x0002a40001607983 */ /* 0x008ee80000300800 */
[----:B------:R-:W3:Y:S04]  /*95190*/  LDL.LU R97, [R1+0x2ac] ;  /* 0x0002ac0001617983 */ /* 0x000ee80000300800 */
[----:B------:R-:W3:Y:S04]  /*951a0*/  LDL.LU R98, [R1+0x294] ;  /* 0x0002940001627983 */ /* 0x000ee80000300800 */
[----:B------:R-:W3:Y:S04]  /*951b0*/  LDL.LU R99, [R1+0x29c] ;  /* 0x00029c0001637983 */ /* 0x000ee80000300800 */
[----:B------:R4:W-:Y:S01]  /*951c0*/  STSM.16.M88.4 [R0+0x200], R92 ;  /* 0x0002005c00007844 */ /* 0x0009e20000000200 */
[----:B------:R-:W-:Y:S06]  /*951d0*/  BAR.SYNC.DEFER_BLOCKING 0x0 ;  /* 0x0000000000007b1d */ /* 0x000fec0000010000 */
[----:B----4-:R-:W4:Y:S04]  /*951e0*/  LDL.LU R92, [R1+0x284] ;  /* 0x00028400015c7983 */ /* 0x010f280000300800 */
[----:B------:R-:W4:Y:S04]  /*951f0*/  LDL.LU R93, [R1+0x28c] ;  /* 0x00028c00015d7983 */ /* 0x000f280000300800 */
[----:B------:R-:W4:Y:S04]  /*95200*/  LDL.LU R94, [R1+0x1c4] ;  /* 0x0001c400015e7983 */ /* 0x000f280000300800 */
[----:B------:R-:W4:Y:S04]  /*95210*/  LDL.LU R95, [R1+0x1cc] ;  /* 0x0001cc00015f7983 */ /* 0x000f280000300800 */
[----:B------:R-:W1:Y:S04]  /*95220*/  LDS.128 R104, [R31] ;  /* 0x000000001f687984 */ /* 0x000e680000000c00 */
[----:B------:R-:W-:Y:S01]  /*95230*/  LDS.128 R100, [R31+0x400] ;  /* 0x000400001f647984 */ /* 0x000fe20000000c00 */
[----:B------:R-:W-:Y:S06]  /*95240*/  BAR.SYNC.DEFER_BLOCKING 0x0 ;  /* 0x0000000000007b1d */ /* 0x000fec0000010000 */
[----:B---3--:R3:W-:Y:S04]  /*95250*/  STSM.16.M88.4 [R0], R96 ;  /* 0x0000006000007844 */ /* 0x0087e80000000200 */
[----:B---3--:R-:W3:Y:S04]  /*95260*/  LDL.LU R96, [R1+0xb4] ;  /* 0x0000b40001607983 */ /* 0x008ee80000300800 */
[----:B------:R-:W3:Y:S04]  /*95270*/  LDL.LU R97, [R1+0xbc] ;  /* 0x0000bc0001617983 */ /* 0x000ee80000300800 */
[----:B------:R-:W3:Y:S04]  /*95280*/  LDL.LU R98, [R1+0x5f4] ;  /* 0x0005f40001627983 */ /* 0x000ee80000300800 */
[----:B------:R-:W3:Y:S04]  /*95290*/  LDL.LU R99, [R1+0x5fc] ;  /* 0x0005fc0001637983 */ /* 0x000ee80000300800 */
[----:B----4-:R4:W-:Y:S04]  /*952a0*/  STSM.16.M88.4 [R0+0x200], R92 ;  /* 0x0002005c00007844 */ /* 0x0109e80000000200 */
[----:B------:R-:W2:Y:S01]  /*952b0*/  LDL.LU R206, [R1+0x1800] ;  /* 0x0018000001ce7983 */ /* 0x000ea20000300800 */
        /* <DEDUP_REMOVED lines=13> */
[----:B----4-:R4:W-:Y:S01]  /*95390*/  STSM.16.M88.4 [R0+0x200], R92 ;  /* 0x0002005c00007844 */ /* 0x0109e20000000200 */
        /* <DEDUP_REMOVED lines=10> */
[----:B------:R-:W3:Y:S01]  /*95440*/  LDL.LU R99, [R1+0x133c] ;  /* 0x00133c0001637983 */ /* 0x000ee20000300800 */
[----:B------:R-:W-:-:S02]  /*95450*/  IMAD.MOV.U32 R96, RZ, RZ, R121 ;  /* 0x000000ffff607224 */ /* 0x000fc400078e0079 */
[----:B------:R-:W-:Y:S01]  /*95460*/  IMAD.MOV.U32 R97, RZ, RZ, R123 ;  /* 0x000000ffff617224 */ /* 0x000fe200078e007b */
[----:B------:R-:W2:Y:S04]  /*95470*/  LDL.LU R155, [R1+0x1638] ;  /* 0x00163800019b7983 */ /* 0x000ea80000300800 */
[----:B----4-:R4:W-:Y:S01]  /*95480*/  STSM.16.M88.4 [R0+0x200], R92 ;  /* 0x0002005c00007844 */ /* 0x0109e20000000200 */
[----:B------:R-:W-:Y:S06]  /*95490*/  BAR.SYNC.DEFER_BLOCKING 0x0 ;  /* 0x0000000000007b1d */ /* 0x000fec0000010000 */
[----:B----4-:R-:W4:Y:S04]  /*954a0*/  LDL.LU R92, [R1+0x12b4] ;  /* 0x0012b400015c7983 */ /* 0x010f280000300800 */
[----:B------:R-:W4:Y:S04]  /*954b0*/  LDL.LU R93, [R1+0x12bc] ;  /* 0x0012bc00015d7983 */ /* 0x000f280000300800 */
[----:B------:R-:W2:Y:S04]  /*954c0*/  LDL.LU R226, [R1+0x4c0] ;  /* 0x0004c00001e27983 */ /* 0x000ea80000300800 */
[----:B------:R-:W1:Y:S04]  /*954d0*/  LDS.128 R120, [R31] ;  /* 0x000000001f787984 */ /* 0x000e680000000c00 */
[----:B------:R-:W-:Y:S01]  /*954e0*/  LDS.128 R144, [R31+0x400] ;  /* 0x000400001f907984 */ /* 0x000fe20000000c00 */
[----:B------:R-:W-:Y:S06]  /*954f0*/  BAR.SYNC.DEFER_BLOCKING 0x0 ;  /* 0x0000000000007b1d */ /* 0x000fec0000010000 */
        /* <DEDUP_REMOVED lines=8> */
[----:B------:R-:W2:Y:S04]  /*95580*/  LDL.LU R203, [R1+0x1634] ;  /* 0x0016340001cb7983 */ /* 0x000ea80000300800 */
[----:B------:R-:W2:Y:S04]  /*95590*/  LDL.LU R201, [R1+0x4c4] ;  /* 0x0004c40001c97983 */ /* 0x000ea80000300800 */
[----:B------:R-:W2:Y:S04]  /*955a0*/  LDL.LU R200, [R1+0x3d4] ;  /* 0x0003d40001c87983 */ /* 0x000ea80000300800 */
[----:B------:R-:W2:Y:S01]  /*955b0*/  LDL.LU R202, [R1+0x1420] ;  /* 0x0014200001ca7983 */ /* 0x000ea20000300800 */
[----:B------:R-:W-:-:S03]  /*955c0*/  IMAD.MOV.U32 R95, RZ, RZ, R227 ;  /* 0x000000ffff5f7224 */ /* 0x000fc600078e00e3 */
[----:B------:R-:W2:Y:S04]  /*955d0*/  LDL.LU R225, [R1+0x1640] ;  /* 0x0016400001e17983 */ /* 0x000ea80000300800 */
[----:B------:R-:W2:Y:S04]  /*955e0*/  LDL.LU R227, [R1+0x7d0] ;  /* 0x0007d00001e37983 */ /* 0x000ea80000300800 */
[----:B---3--:R3:W-:Y:S04]  /*955f0*/  STSM.16.M88.4 [R0], R96 ;  /* 0x0000006000007844 */ /* 0x0087e80000000200 */
[----:B---3--:R-:W3:Y:S04]  /*95600*/  LDL.LU R98, [R1+0x7f0] ;  /* 0x0007f00001627983 */ /* 0x008ee80000300800 */
[----:B------:R-:W3:Y:S04]  /*95610*/  LDL.LU R99, [R1+0x7e0] ;  /* 0x0007e00001637983 */ /* 0x000ee80000300800 */
[----:B----4-:R-:W-:Y:S01]  /*95620*/  STSM.16.M88.4 [R0+0x200], R92 ;  /* 0x0002005c00007844 */ /* 0x010fe20000000200 */
[----:B--2---:R-:W-:Y:S01]  /*95630*/  ISETP.LT.AND P6, PT, R206, UR5, !P0 ;  /* 0x00000005ce007c0c */ /* 0x004fe2000c7c1270 */
[----:B------:R-:W2:Y:S01]  /*95640*/  LDCU UR5, c[0x0][0x39c] ;  /* 0x00007380ff0577ac */ /* 0x000ea20008000800 */
[----:B------:R-:W-:Y:S01]  /*95650*/  IMAD.WIDE R42, R225, 0x4, R18 ;  /* 0x00000004e12a7825 */ /* 0x000fe200078e0212 */
[----:B------:R-:W-:Y:S01]  /*95660*/  BAR.SYNC.DEFER_BLOCKING 0x0 ;  /* 0x0000000000007b1d */ /* 0x000fe20000010000 */
[----:B------:R-:W-:-:S02]  /*95670*/  LOP3.LUT P5, RZ, R3, 0x200000, RZ, 0xc0, !PT ;  /* 0x0020000003ff7812 */ /* 0x000fc400078ac0ff */
[----:B------:R-:W-:Y:S02]  /*95680*/  LOP3.LUT P4, RZ, R3, 0x80000000, RZ, 0xc0, !PT ;  /* 0x8000000003ff7812 */ /* 0x000fe4000788c0ff */
[C---:B------:R-:W-:Y:S02]  /*95690*/  LOP3.LUT P3, RZ, R4.reuse, 0x2, RZ, 0xc0, !PT ;  /* 0x0000000204ff7812 */ /* 0x040fe4000786c0ff */
[C---:B------:R-:W-:Y:S02]  /*956a0*/  LOP3.LUT P2, RZ, R4.reuse, 0x8, RZ, 0xc0, !PT ;  /* 0x0000000804ff7812 */ /* 0x040fe4000784c0ff */
[C---:B------:R-:W-:Y:S02]  /*956b0*/  LOP3.LUT P1, RZ, R4.reuse, 0x40, RZ, 0xc0, !PT ;  /* 0x0000004004ff7812 */ /* 0x040fe4000782c0ff */
[----:B------:R-:W-:Y:S01]  /*956c0*/  LOP3.LUT P0, RZ, R4, 0x100, RZ, 0xc0, !PT ;  /* 0x0000010004ff7812 */ /* 0x000fe2000780c0ff */
[----:B---3--:R3:W-:Y:S01]  /*956d0*/  @P6 STG.E desc[UR74][R42.64], R98 ;  /* 0x000000622a006986 */ /* 0x0087e2000c10194a */
[----:B------:R-:W-:Y:S01]  /*956e0*/  LOP3.LUT P6, RZ, R30, 0x1000000, RZ, 0xc0, !PT ;  /* 0x010000001eff7812 */ /* 0x000fe200078cc0ff */
[----:B---3--:R-:W-:-:S12]  /*956f0*/  IMAD.WIDE R42, R225, 0x4, R16 ;  /* 0x00000004e12a7825 */ /* 0x008fd800078e0210 */
[----:B------:R3:W-:Y:S01]  /*95700*/  @P6 STG.E desc[UR74][R42.64], R99 ;  /* 0x000000632a006986 */ /* 0x0007e2000c10194a */
        /* <DEDUP_REMOVED lines=14> */
[----:B------:R3:W-:Y:S02]  /*957f0*/  @P6 STG.E desc[UR74][R42.64], R205 ;  /* 0x000000cd2a006986 */ /* 0x0007e4000c10194a */
[----:B---3--:R-:W-:-:S05]  /*95800*/  IMAD.WIDE R42, R155, 0x4, R12 ;  /* 0x000000049b2a7825 */ /* 0x008fca00078e020c */
[----:B------:R3:W-:Y:S02]  /*95810*/  @P5 STG.E desc[UR74][R42.64], R153 ;  /* 0x000000992a005986 */ /* 0x0007e4000c10194a */
[----:B---3--:R-:W-:-:S05]  /*95820*/  IMAD.WIDE R42, R203, 0x4, R18 ;  /* 0x00000004cb2a7825 */ /* 0x008fca00078e0212 */
[----:B------:R3:W-:Y:S02]  /*95830*/  @P4 STG.E desc[UR74][R42.64], R204 ;  /* 0x000000cc2a004986 */ /* 0x0007e4000c10194a */
[----:B---3--:R-:W-:-:S05]  /*95840*/  IMAD.WIDE R42, R203, 0x4, R16 ;  /* 0x00000004cb2a7825 */ /* 0x008fca00078e0210 */
[----:B------:R3:W-:Y:S02]  /*95850*/  @P3 STG.E desc[UR74][R42.64], R154 ;  /* 0x0000009a2a003986 */ /* 0x0007e4000c10194a */
[----:B---3--:R-:W-:-:S05]  /*95860*/  IMAD.WIDE R42, R203, 0x4, R14 ;  /* 0x00000004cb2a7825 */ /* 0x008fca00078e020e */
[----:B------:R3:W-:Y:S02]  /*95870*/  @P2 STG.E desc[UR74][R42.64], R152 ;  /* 0x000000982a002986 */ /* 0x0007e4000c10194a */
[----:B---3--:R-:W-:Y:S02]  /*95880*/  IMAD.WIDE R42, R203, 0x4, R12 ;  /* 0x00000004cb2a7825 */ /* 0x008fe400078e020c */
[----:B------:R-:W3:Y:S04]  /*95890*/  LDL.LU R203, [R1+0x2e4] ;  /* 0x0002e40001cb7983 */ /* 0x000ee80000300800 */
[----:B------:R4:W-:Y:S04]  /*958a0*/  @P1 STG.E desc[UR74][R42.64], R201 ;  /* 0x000000c92a001986 */ /* 0x0009e8000c10194a */
[----:B----4-:R-:W4:Y:S01]  /*958b0*/  LDL.LU R201, [R1+0x1b4] ;  /* 0x0001b40001c97983 */ /* 0x010f220000300800 */
[----:B------:R-:W-:-:S03]  /*958c0*/  IMAD.WIDE R42, R202, 0x4, R18 ;  /* 0x00000004ca2a7825 */ /* 0x000fc600078e0212 */
[----:B------:R-:W2:Y:S04]  /*958d0*/  LDL.LU R98, [R1+0xa4] ;  /* 0x0000a40001627983 */ /* 0x000ea80000300800 */
[----:B------:R-:W2:Y:S04]  /*958e0*/  LDL.LU R99, [R1+0x7f8] ;  /* 0x0007f80001637983 */ /* 0x000ea80000300800 */
[----:B------:R-:W2:Y:S04]  /*958f0*/  LDL.LU R227, [R1+0x7e8] ;  /* 0x0007e80001e37983 */ /* 0x000ea80000300800 */
[----:B------:R1:W-:Y:S04]  /*95900*/  @P0 STG.E desc[UR74][R42.64], R200 ;  /* 0x000000c82a000986 */ /* 0x0003e8000c10194a */
[----:B------:R-:W2:Y:S04]  /*95910*/  LDL.LU R225, [R1+0x7d8] ;  /* 0x0007d80001e17983 */ /* 0x000ea80000300800 */
[----:B-1----:R-:W2:Y:S01]  /*95920*/  LDL.LU R200, [R1+0x11e0] ;  /* 0x0011e00001c87983 */ /* 0x002ea20000300800 */
[----:B------:R-:W-:-:S02]  /*95930*/  LOP3.LUT P6, RZ, R5, 0x10, RZ, 0xc0, !PT ;  /* 0x0000001005ff7812 */ /* 0x000fc400078cc0ff */
[----:B------:R-:W-:Y:S01]  /*95940*/  LOP3.LUT R30, R30, 0xfffff7ff, RZ, 0xc0, !PT ;  /* 0xfffff7ff1e1e7812 */ /* 0x000fe200078ec0ff */
[----:B------:R-:W2:Y:S04]  /*95950*/  LDL.LU R226, [R1+0x4c8] ;  /* 0x0004c80001e27983 */ /* 0x000ea80000300800 */
[----:B------:R-:W2:Y:S04]  /*95960*/  LDL.LU R224, [R1+0x3d8] ;  /* 0x0003d80001e07983 */ /* 0x000ea80000300800 */
[----:B------:R-:W2:Y:S02]  /*95970*/  LDL.LU R207, [R1+0x2e8] ;  /* 0x0002e80001cf7983 */ /* 0x000ea40000300800 */
[----:B------:R-:W-:-:S02]  /*95980*/  @P6 LOP3.LUT R30, R30, 0x800, RZ, 0xfc, !PT ;  /* 0x000008001e1e6812 */ /* 0x000fc400078efcff */
[----:B------:R-:W-:Y:S01]  /*95990*/  LOP3.LUT P6, RZ, R5, 0x8, RZ, 0xc0, !PT ;  /* 0x0000000805ff7812 */ /* 0x000fe200078cc0ff */
[----:B------:R-:W2:Y:S01]  /*959a0*/  LDL.LU R205, [R1+0x1b8] ;  /* 0x0001b80001cd7983 */ /* 0x000ea20000300800 */
[----:B------:R-:W-:-:S03]  /*959b0*/  LOP3.LUT R30, R30, 0xffffefff, RZ, 0xc0, !PT ;  /* 0xffffefff1e1e7812 */ /* 0x000fc600078ec0ff */
[----:B------:R-:W2:Y:S01]  /*959c0*/  LDL.LU R155, [R1+0xa8] ;  /* 0x0000a800019b7983 */ /* 0x000ea20000300800 */
[----:B------:R-:W-:-:S03]  /*959d0*/  LOP3.LUT P3, RZ, R4, 0x400, RZ, 0xc0, !PT ;  /* 0x0000040004ff7812 */ /* 0x000fc6000786c0ff */
[----:B------:R-:W2:Y:S04]  /*959e0*/  LDL.LU R153, [R1+0x7fc] ;  /* 0x0007fc0001997983 */ /* 0x000ea80000300800 */
[----:B------:R-:W-:Y:S02]  /*959f0*/  @P6 LOP3.LUT R30, R30, 0x1000, RZ, 0xfc, !PT ;  /* 0x000010001e1e6812 */ /* 0x000fe400078efcff */
[----:B------:R-:W-:Y:S01]  /*95a00*/  LOP3.LUT P2, RZ, R4, 0x1000, RZ, 0xc0, !PT ;  /* 0x0000100004ff7812 */ /* 0x000fe2000784c0ff */
[----:B------:R-:W-:Y:S01]  /*95a10*/  IMAD.WIDE R42, R202, 0x4, R16 ;  /* 0x00000004ca2a7825 */ /* 0x000fe200078e0210 */
[----:B------:R-:W-:Y:S01]  /*95a20*/  LOP3.LUT P6, RZ, R5, 0x4, RZ, 0xc0, !PT ;  /* 0x0000000405ff7812 */ /* 0x000fe200078cc0ff */
[----:B------:R-:W2:Y:S01]  /*95a30*/  LDL.LU R204, [R1+0x7ec] ;  /* 0x0007ec0001cc7983 */ /* 0x000ea20000300800 */
[----:B------:R-:W-:-:S02]  /*95a40*/  LOP3.LUT R30, R30, 0xffffdfff, RZ, 0xc0, !PT ;  /* 0xffffdfff1e1e7812 */ /* 0x000fc400078ec0ff */
[C---:B------:R-:W-:Y:S01]  /*95a50*/  LOP3.LUT P1, RZ, R4.reuse, 0x8000, RZ, 0xc0, !PT ;  /* 0x0000800004ff7812 */ /* 0x040fe2000782c0ff */
[----:B------:R-:W2:Y:S01]  /*95a60*/  LDL.LU R154, [R1+0x7dc] ;  /* 0x0007dc00019a7983 */ /* 0x000ea20000300800 */
[----:B------:R-:W-:-:S03]  /*95a70*/  LOP3.LUT P0, RZ, R4, 0x20000, RZ, 0xc0, !PT ;  /* 0x0002000004ff7812 */ /* 0x000fc6000780c0ff */
[----:B------:R-:W2:Y:S04]  /*95a80*/  LDL.LU R152, [R1+0x4cc] ;  /* 0x0004cc0001987983 */ /* 0x000ea80000300800 */
[----:B------:R-:W-:Y:S02]  /*95a90*/  @P6 LOP3.LUT R30, R30, 0x2000, RZ, 0xfc, !PT ;  /* 0x000020001e1e6812 */ /* 0x000fe400078efcff */
[----:B------:R-:W-:Y:S02]  /*95aa0*/  LOP3.LUT P6, RZ, R4, 0x80000000, RZ, 0xc0, !PT ;  /* 0x8000000004ff7812 */ /* 0x000fe400078cc0ff */
[----:B------:R-:W-:-:S11]  /*95ab0*/  LOP3.LUT R30, R30, 0xffffbfff, RZ, 0xc0, !PT ;  /* 0xffffbfff1e1e7812 */ /* 0x000fd600078ec0ff */
        /* <DEDUP_REMOVED lines=13> */
[----:B------:R-:W-:Y:S01]  /*95b90*/  LOP3.LUT P6, RZ, R4, 0x80000, RZ, 0xc0, !PT ;  /* 0x0008000004ff7812 */ /* 0x000fe200078cc0ff */
[----:B---3--:R1:W-:Y:S02]  /*95ba0*/  @P3 STG.E desc[UR74][R42.64], R203 ;  /* 0x000000cb2a003986 */ /* 0x0083e4000c10194a */
[C---:B-1----:R-:W-:Y:S02]  /*95bb0*/  IMAD.WIDE R42, R202.reuse, 0x4, R14 ;  /* 0x00000004ca2a7825 */ /* 0x042fe400078e020e */
[----:B------:R-:W3:Y:S04]  /*95bc0*/  LDL.LU R203, [R1+0x3dc] ;  /* 0x0003dc0001cb7983 */ /* 0x000ee80000300800 */
[----:B----4-:R1:W-:Y:S02]  /*95bd0*/  @P2 STG.E desc[UR74][R42.64], R201 ;  /* 0x000000c92a002986 */ /* 0x0103e4000c10194a */
[----:B-1----:R-:W-:-:S02]  /*95be0*/  IMAD.WIDE R42, R202, 0x4, R12 ;  /* 0x00000004ca2a7825 */ /* 0x002fc400078e020c */
[----:B------:R-:W4:Y:S04]  /*95bf0*/  LDL.LU R201, [R1+0x2ec] ;  /* 0x0002ec0001c97983 */ /* 0x000f280000300800 */
[----:B--2---:R1:W-:Y:S04]  /*95c00*/  @P1 STG.E desc[UR74][R42.64], R98 ;  /* 0x000000622a001986 */ /* 0x0043e8000c10194a */
[----:B------:R-:W2:Y:S01]  /*95c10*/  LDL.LU R202, [R1+0x1bc] ;  /* 0x0001bc0001ca7983 */ /* 0x000ea20000300800 */
[----:B-1----:R-:W-:-:S05]  /*95c20*/  IMAD.WIDE R42, R200, 0x4, R18 ;  /* 0x00000004c82a7825 */ /* 0x002fca00078e0212 */
[----:B------:R1:W-:Y:S02]  /*95c30*/  @P0 STG.E desc[UR74][R42.64], R99 ;  /* 0x000000632a000986 */ /* 0x0003e4000c10194a */
[----:B-1----:R-:W-:-:S05]  /*95c40*/  IMAD.WIDE R42, R200, 0x4, R16 ;  /* 0x00000004c82a7825 */ /* 0x002fca00078e0210 */
[----:B------:R1:W-:Y:S01]  /*95c50*/  @P6 STG.E desc[UR74][R42.64], R227 ;  /* 0x000000e32a006986 */ /* 0x0003e2000c10194a */
[----:B------:R-:W-:Y:S01]  /*95c60*/  LOP3.LUT P6, RZ, R30, 0x40000, RZ, 0xc0, !PT ;  /* 0x000400001eff7812 */ /* 0x000fe200078cc0ff */
[----:B-1----:R-:W-:-:S12]  /*95c70*/  IMAD.WIDE R42, R200, 0x4, R14 ;  /* 0x00000004c82a7825 */ /* 0x002fd800078e020e */
[----:B------:R1:W-:Y:S02]  /*95c80*/  @P6 STG.E desc[UR74][R42.64], R225 ;  /* 0x000000e12a006986 */ /* 0x0003e4000c10194a */
[----:B-1----:R-:W-:Y:S02]  /*95c90*/  IMAD.WIDE R42, R200, 0x4, R12 ;  /* 0x00000004c82a7825 */ /* 0x002fe400078e020c */
[----:B------:R-:W2:Y:S01]  /*95ca0*/  LDL.LU R200, [R1+0xac] ;  /* 0x0000ac0001c87983 */ /* 0x000ea20000300800 */
[----:B------:R-:W-:-:S13]  /*95cb0*/  LOP3.LUT P6, RZ, R30, 0x20000, RZ, 0xc0, !PT ;  /* 0x000200001eff7812 */ /* 0x000fda00078cc0ff */
[----:B------:R1:W-:Y:S01]  /*95cc0*/  @P6 STG.E desc[UR74][R42.64], R226 ;  /* 0x000000e22a006986 */ /* 0x0003e2000c10194a */
[----:B------:R-:W-:Y:S01]  /*95cd0*/  LOP3.LUT P6, RZ, R30, 0x10000, RZ, 0xc0, !PT ;  /* 0x000100001eff7812 */ /* 0x000fe200078cc0ff */
[----:B-1----:R-:W-:-:S12]  /*95ce0*/  IMAD.WIDE R42, R40, 0x4, R18 ;  /* 0x00000004282a7825 */ /* 0x002fd800078e0212 */
        /* <DEDUP_REMOVED lines=13> */
[----:B------:R-:W-:Y:S02]  /*95dc0*/  LOP3.LUT P6, RZ, R30, 0x800, RZ, 0xc0, !PT ;  /* 0x000008001eff7812 */ /* 0x000fe400078cc0ff */
[C---:B------:R-:W-:Y:S02]  /*95dd0*/  LOP3.LUT P5, RZ, R5.reuse, 0x20, RZ, 0xc0, !PT ;  /* 0x0000002005ff7812 */ /* 0x040fe400078ac0ff */
[----:B------:R-:W-:Y:S01]  /*95de0*/  LOP3.LUT P4, RZ, R5, 0x40, RZ, 0xc0, !PT ;  /* 0x0000004005ff7812 */ /* 0x000fe2000788c0ff */
[----:B-1----:R-:W-:-:S08]  /*95df0*/  IMAD.WIDE R42, R41, 0x4, R16 ;  /* 0x00000004292a7825 */ /* 0x002fd000078e0210 */
[----:B------:R1:W-:Y:S01]  /*95e00*/  @P6 STG.E desc[UR74][R42.64], R204 ;  /* 0x000000cc2a006986 */ /* 0x0003e2000c10194a */
[----:B------:R-:W-:Y:S01]  /*95e10*/  LOP3.LUT P3, RZ, R5, 0x80, RZ, 0xc0, !PT ;  /* 0x0000008005ff7812 */ /* 0x000fe2000786c0ff */
[----:B-1----:R-:W-:-:S05]  /*95e20*/  IMAD.WIDE R42, R41, 0x4, R14 ;  /* 0x00000004292a7825 */ /* 0x002fca00078e020e */
[----:B------:R1:W-:Y:S01]  /*95e30*/  @P5 STG.E desc[UR74][R42.64], R154 ;  /* 0x0000009a2a005986 */ /* 0x0003e2000c10194a */
[----:B------:R-:W-:Y:S01]  /*95e40*/  LOP3.LUT P2, RZ, R5, 0x100, RZ, 0xc0, !PT ;  /* 0x0000010005ff7812 */ /* 0x000fe2000784c0ff */
[----:B-1----:R-:W-:-:S05]  /*95e50*/  IMAD.WIDE R42, R41, 0x4, R12 ;  /* 0x00000004292a7825 */ /* 0x002fca00078e020c */
[----:B------:R1:W-:Y:S01]  /*95e60*/  @P4 STG.E desc[UR74][R42.64], R152 ;  /* 0x000000982a004986 */ /* 0x0003e2000c10194a */
[C---:B------:R-:W-:Y:S01]  /*95e70*/  LOP3.LUT P1, RZ, R5.reuse, 0x200, RZ, 0xc0, !PT ;  /* 0x0000020005ff7812 */ /* 0x040fe2000782c0ff */
[----:B-1----:R-:W-:Y:S01]  /*95e80*/  IMAD.WIDE R42, R252, 0x4, R18 ;  /* 0x00000004fc2a7825 */ /* 0x002fe200078e0212 */
[----:B------:R-:W-:-:S04]  /*95e90*/  LOP3.LUT P0, RZ, R5, 0x400, RZ, 0xc0, !PT ;  /* 0x0000040005ff7812 */ /* 0x000fc8000780c0ff */
[----:B---3--:R1:W-:Y:S02]  /*95ea0*/  @P3 STG.E desc[UR74][R42.64], R203 ;  /* 0x000000cb2a003986 */ /* 0x0083e4000c10194a */
[C---:B-1----:R-:W-:Y:S02]  /*95eb0*/  IMAD.WIDE R42, R252.reuse, 0x4, R16 ;  /* 0x00000004fc2a7825 */ /* 0x042fe400078e0210 */
[----:B------:R-:W3:Y:S04]  /*95ec0*/  LDL.LU R203, [R1+0x870] ;  /* 0x0008700001cb7983 */ /* 0x000ee80000300800 */
[----:B----4-:R1:W-:Y:S02]  /*95ed0*/  @P2 STG.E desc[UR74][R42.64], R201 ;  /* 0x000000c92a002986 */ /* 0x0103e4000c10194a */
[----:B-1----:R-:W-:-:S02]  /*95ee0*/  IMAD.WIDE R42, R252, 0x4, R14 ;  /* 0x00000004fc2a7825 */ /* 0x002fc400078e020e */
[----:B------:R-:W4:Y:S04]  /*95ef0*/  LDL.LU R201, [R1+0x850] ;  /* 0x0008500001c97983 */ /* 0x000f280000300800 */
[----:B--2---:R1:W-:Y:S02]  /*95f00*/  @P1 STG.E desc[UR74][R42.64], R202 ;  /* 0x000000ca2a001986 */ /* 0x0043e4000c10194a */
[----:B-1----:R-:W-:Y:S02]  /*95f10*/  IMAD.WIDE R42, R252, 0x4, R12 ;  /* 0x00000004fc2a7825 */ /* 0x002fe400078e020c */
[----:B------:R-:W2:Y:S04]  /*95f20*/  LDL.LU R202, [R1+0x830] ;  /* 0x0008300001ca7983 */ /* 0x000ea80000300800 */
[----:B------:R1:W-:Y:S04]  /*95f30*/  @P0 STG.E desc[UR74][R42.64], R200 ;  /* 0x000000c82a000986 */ /* 0x0003e8000c10194a */
[----:B-1----:R-:W2:Y:S04]  /*95f40*/  LDL.LU R200, [R1+0x1040] ;  /* 0x0010400001c87983 */ /* 0x002ea80000300800 */
        /* <DEDUP_REMOVED lines=11> */
[----:B------:R-:W-:-:S03]  /*96000*/  LOP3.LUT P3, RZ, R5, 0x800, RZ, 0xc0, !PT ;  /* 0x0000080005ff7812 */ /* 0x000fc6000786c0ff */
[----:B------:R-:W4:Y:S04]  /*96010*/  LDL.LU R155, [R1+0x804] ;  /* 0x00080400019b7983 */ /* 0x000f280000300800 */
[----:B------:R-:W4:Y:S01]  /*96020*/  LDL.LU R153, [R1+0x714] ;  /* 0x0007140001997983 */ /* 0x000f220000300800 */
[----:B------:R-:W-:-:S03]  /*96030*/  LOP3.LUT P2, RZ, R5, 0x1000, RZ, 0xc0, !PT ;  /* 0x0000100005ff7812 */ /* 0x000fc6000784c0ff */
[----:B------:R-:W4:Y:S04]  /*96040*/  LDL.LU R204, [R1+0x614] ;  /* 0x0006140001cc7983 */ /* 0x000f280000300800 */
[----:B------:R-:W4:Y:S01]  /*96050*/  LDL.LU R154, [R1+0x104c] ;  /* 0x00104c00019a7983 */ /* 0x000f220000300800 */
[C---:B------:R-:W-:Y:S02]  /*96060*/  LOP3.LUT P1, RZ, R5.reuse, 0x2000, RZ, 0xc0, !PT ;  /* 0x0000200005ff7812 */ /* 0x040fe4000782c0ff */
        /* <DEDUP_REMOVED lines=17> */
[----:B------:R-:W-:Y:S01]  /*96180*/  @P6 LOP3.LUT R30, R30, 0x100, RZ, 0xfc, !PT ;  /* 0x000001001e1e6812 */ /* 0x000fe200078efcff */
[----:B--2---:R-:W-:-:S05]  /*96190*/  IMAD.WIDE R42, R200, 0x4, R18 ;  /* 0x00000004c82a7825 */ /* 0x004fca00078e0212 */
[----:B---3--:R1:W-:Y:S02]  /*961a0*/  @P3 STG.E desc[UR74][R42.64], R203 ;  /* 0x000000cb2a003986 */ /* 0x0083e4000c10194a */
[C---:B-1----:R-:W-:Y:S02]  /*961b0*/  IMAD.WIDE R42, R200.reuse, 0x4, R16 ;  /* 0x00000004c82a7825 */ /* 0x042fe400078e0210 */
[----:B------:R-:W2:Y:S04]  /*961c0*/  LDL.LU R203, [R1+0x5b4] ;  /* 0x0005b40001cb7983 */ /* 0x000ea80000300800 */
[----:B----4-:R1:W-:Y:S02]  /*961d0*/  @P2 STG.E desc[UR74][R42.64], R201 ;  /* 0x000000c92a002986 */ /* 0x0103e4000c10194a */
[----:B-1----:R-:W-:-:S02]  /*961e0*/  IMAD.WIDE R42, R200, 0x4, R14 ;  /* 0x00000004c82a7825 */ /* 0x002fc400078e020e */
[----:B------:R-:W3:Y:S04]  /*961f0*/  LDL.LU R201, [R1+0x878] ;  /* 0x0008780001c97983 */ /* 0x000ee80000300800 */
[----:B------:R1:W-:Y:S02]  /*96200*/  @P1 STG.E desc[UR74][R42.64], R202 ;  /* 0x000000ca2a001986 */ /* 0x0003e4000c10194a */
[----:B-1----:R-:W-:Y:S02]  /*96210*/  IMAD.WIDE R42, R200, 0x4, R12 ;  /* 0x00000004c82a7825 */ /* 0x002fe400078e020c */
[----:B------:R-:W4:Y:S04]  /*96220*/  LDL.LU R202, [R1+0x858] ;  /* 0x0008580001ca7983 */ /* 0x000f280000300800 */
[----:B------:R-:W3:Y:S04]  /*96230*/  LDL.LU R200, [R1+0x838] ;  /* 0x0008380001c87983 */ /* 0x000ee80000300800 */
[----:B------:R-:W3:Y:S01]  /*96240*/  LDL.LU R152, [R1+0x1050] ;  /* 0x0010500001987983 */ /* 0x000ee20000300800 */
[----:B------:R-:W-:-:S02]  /*96250*/  LOP3.LUT P6, RZ, R5, 0x20000, RZ, 0xc0, !PT ;  /* 0x0002000005ff7812 */ /* 0x000fc400078cc0ff */
[----:B------:R-:W-:Y:S02]  /*96260*/  LOP3.LUT R30, R30, 0xfffffdff, RZ, 0xc0, !PT ;  /* 0xfffffdff1e1e7812 */ /* 0x000fe400078ec0ff */
[----:B------:R-:W-:-:S09]  /*96270*/  LOP3.LUT P0, RZ, R5, 0x4000, RZ, 0xc0, !PT ;  /* 0x0000400005ff7812 */ /* 0x000fd2000780c0ff */
[----:B------:R-:W-:Y:S02]  /*96280*/  @P6 LOP3.LUT R30, R30, 0x200, RZ, 0xfc, !PT ;  /* 0x000002001e1e6812 */ /* 0x000fe400078efcff */
[----:B------:R-:W-:Y:S02]  /*96290*/  LOP3.LUT P6, RZ, R5, 0x10000, RZ, 0xc0, !PT ;  /* 0x0001000005ff7812 */ /* 0x000fe400078cc0ff */
[----:B------:R-:W-:Y:S01]  /*962a0*/  LOP3.LUT R30, R30, 0xfffffbff, RZ, 0xc0, !PT ;  /* 0xfffffbff1e1e7812 */ /* 0x000fe200078ec0ff */
[----:B------:R1:W-:Y:S10]  /*962b0*/  @P0 STG.E desc[UR74][R42.64], R95 ;  /* 0x0000005f2a000986 */ /* 0x0003f4000c10194a */
[----:B------:R-:W-:-:S02]  /*962c0*/  @P6 LOP3.LUT R30, R30, 0x400, RZ, 0xfc, !PT ;  /* 0x000004001e1e6812 */ /* 0x000fc400078efcff */
        /* <DEDUP_REMOVED lines=12> */
[C---:B------:R-:W-:Y:S01]  /*96390*/  LOP3.LUT P6, RZ, R30.reuse, 0x80, RZ, 0xc0, !PT ;  /* 0x000000801eff7812 */ /* 0x040fe200078cc0ff */
[----:B-1----:R-:W-:Y:S01]  /*963a0*/  IMAD.WIDE R42, R207, 0x4, R18 ;  /* 0x00000004cf2a7825 */ /* 0x002fe200078e0212 */
[----:B------:R-:W-:Y:S01]  /*963b0*/  LOP3.LUT P5, RZ, R5, 0x8000000, RZ, 0xc0, !PT ;  /* 0x0800000005ff7812 */ /* 0x000fe200078ac0ff */
[----:B------:R-:W4:Y:S10]  /*963c0*/  LDL.LU R227, [R1+0x1058] ;  /* 0x0010580001e37983 */ /* 0x000f340000300800 */
        /* <DEDUP_REMOVED lines=11> */
[----:B------:R-:W-:Y:S01]  /*96480*/  LOP3.LUT P4, RZ, R5, 0x10000000, RZ, 0xc0, !PT ;  /* 0x1000000005ff7812 */ /* 0x000fe2000788c0ff */
[----:B-1----:R-:W-:-:S10]  /*96490*/  IMAD.WIDE R42, R154, 0x4, R18 ;  /* 0x000000049a2a7825 */ /* 0x002fd400078e0212 */
[----:B------:R1:W-:Y:S01]  /*964a0*/  @P6 STG.E desc[UR74][R42.64], R155 ;  /* 0x0000009b2a006986 */ /* 0x0003e2000c10194a */
[----:B------:R-:W-:Y:S01]  /*964b0*/  LOP3.LUT P3, RZ, R5, 0x80000000, RZ, 0xc0, !PT ;  /* 0x8000000005ff7812 */ /* 0x000fe2000786c0ff */
[----:B-1----:R-:W-:-:S05]  /*964c0*/  IMAD.WIDE R42, R154, 0x4, R16 ;  /* 0x000000049a2a7825 */ /* 0x002fca00078e0210 */
[----:B------:R1:W-:Y:S01]  /*964d0*/  @P5 STG.E desc[UR74][R42.64], R153 ;  /* 0x000000992a005986 */ /* 0x0003e2000c10194a */
[----:B------:R-:W-:Y:S01]  /*964e0*/  LOP3.LUT P2, RZ, R6, 0x2, RZ, 0xc0, !PT ;  /* 0x0000000206ff7812 */ /* 0x000fe2000784c0ff */
[----:B-1----:R-:W-:-:S05]  /*964f0*/  IMAD.WIDE R42, R154, 0x4, R14 ;  /* 0x000000049a2a7825 */ /* 0x002fca00078e020e */
[----:B------:R1:W-:Y:S01]  /*96500*/  @P4 STG.E desc[UR74][R42.64], R204 ;  /* 0x000000cc2a004986 */ /* 0x0003e2000c10194a */
[----:B------:R-:W-:Y:S01]  /*96510*/  LOP3.LUT P1, RZ, R6, 0x8, RZ, 0xc0, !PT ;  /* 0x0000000806ff7812 */ /* 0x000fe2000782c0ff */
[----:B-1----:R-:W-:Y:S01]  /*96520*/  IMAD.WIDE R42, R154, 0x4, R12 ;  /* 0x000000049a2a7825 */ /* 0x002fe200078e020c */
[----:B------:R-:W-:-:S04]  /*96530*/  LOP3.LUT P0, RZ, R6, 0x10, RZ, 0xc0, !PT ;  /* 0x0000001006ff7812 */ /* 0x000fc8000780c0ff */
[----:B--2---:R3:W-:Y:S02]  /*96540*/  @P3 STG.E desc[UR74][R42.64], R203 ;  /* 0x000000cb2a003986 */ /* 0x0047e4000c10194a */
[----:B---3--:R-:W-:-:S05]  /*96550*/  IMAD.WIDE R42, R152, 0x4, R18 ;  /* 0x00000004982a7825 */ /* 0x008fca00078e0212 */
[----:B------:R1:W-:Y:S02]  /*96560*/  @P2 STG.E desc[UR74][R42.64], R201 ;  /* 0x000000c92a002986 */ /* 0x0003e4000c10194a */
[----:B-1----:R-:W-:-:S05]  /*96570*/  IMAD.WIDE R42, R152, 0x4, R16 ;  /* 0x00000004982a7825 */ /* 0x002fca00078e0210 */
[----:B----4-:R1:W-:Y:S02]  /*96580*/  @P1 STG.E desc[UR74][R42.64], R202 ;  /* 0x000000ca2a001986 */ /* 0x0103e4000c10194a */
[----:B-1----:R-:W-:-:S05]  /*96590*/  IMAD.WIDE R42, R152, 0x4, R14 ;  /* 0x00000004982a7825 */ /* 0x002fca00078e020e */
[----:B------:R1:W-:Y:S04]  /*965a0*/  @P0 STG.E desc[UR74][R42.64], R200 ;  /* 0x000000c82a000986 */ /* 0x0003e8000c10194a */
[----:B-1----:R-:W2:Y:S04]  /*965b0*/  LDL.LU R200, [R1+0x818] ;  /* 0x0008180001c87983 */ /* 0x002ea80000300800 */
[----:B------:R-:W3:Y:S04]  /*965c0*/  LDL.LU R153, [R1+0x808] ;  /* 0x0008080001997983 */ /* 0x000ee80000300800 */
[----:B------:R-:W4:Y:S04]  /*965d0*/  LDL.LU R204, [R1+0x718] ;  /* 0x0007180001cc7983 */ /* 0x000f280000300800 */
[----:B------:R-:W3:Y:S04]  /*965e0*/  LDL.LU R154, [R1+0x618] ;  /* 0x00061800019a7983 */ /* 0x000ee80000300800 */
[----:B------:R-:W3:Y:S04]  /*965f0*/  LDL.LU R203, [R1+0x1054] ;  /* 0x0010540001cb7983 */ /* 0x000ee80000300800 */
[----:B------:R-:W3:Y:S01]  /*96600*/  LDL.LU R201, [R1+0x5b8] ;  /* 0x0005b80001c97983 */ /* 0x000ee20000300800 */
[----:B------:R-:W-:-:S03]  /*96610*/  LOP3.LUT P3, RZ, R6, 0x40, RZ, 0xc0, !PT ;  /* 0x0000004006ff7812 */ /* 0x000fc6000786c0ff */
[----:B------:R-:W3:Y:S01]  /*96620*/  LDL.LU R202, [R1+0x87c] ;  /* 0x00087c0001ca7983 */ /* 0x000ee20000300800 */
[----:B------:R-:W-:-:S03]  /*96630*/  IMAD.WIDE R42, R152, 0x4, R12 ;  /* 0x00000004982a7825 */ /* 0x000fc600078e020c */
[----:B------:R-:W3:Y:S04]  /*96640*/  LDL.LU R205, [R1+0x105c] ;  /* 0x00105c0001cd7983 */ /* 0x000ee80000300800 */
[----:B------:R-:W3:Y:S01]  /*96650*/  LDL.LU R152, [R1+0x1080] ;  /* 0x0010800001987983 */ /* 0x000ee20000300800 */
        /* <DEDUP_REMOVED lines=13> */
[----:B--2---:R1:W-:Y:S04]  /*96730*/  @P3 STG.E desc[UR74][R42.64], R200 ;  /* 0x000000c82a003986 */ /* 0x0043e8000c10194a */
[----:B-1----:R-:W2:Y:S04]  /*96740*/  LDL.LU R200, [R1+0x85c] ;  /* 0x00085c0001c87983 */ /* 0x002ea80000300800 */
[----:B------:R-:W2:Y:S04]  /*96750*/  LDL.LU R99, [R1+0x83c] ;  /* 0x00083c0001637983 */ /* 0x000ea80000300800 */
[----:B------:R-:W2:Y:S04]  /*96760*/  LDL.LU R225, [R1+0x81c] ;  /* 0x00081c0001e17983 */ /* 0x000ea80000300800 */
[----:B------:R-:W2:Y:S04]  /*96770*/  LDL.LU R226, [R1+0x80c] ;  /* 0x00080c0001e27983 */ /* 0x000ea80000300800 */
[----:B------:R-:W2:Y:S01]  /*96780*/  LDL.LU R224, [R1+0x71c] ;  /* 0x00071c0001e07983 */ /* 0x000ea20000300800 */
[----:B------:R-:W-:-:S03]  /*96790*/  LOP3.LUT R0, R0, 0x7fffffff, RZ, 0xc0, !PT ;  /* 0x7fffffff00007812 */ /* 0x000fc600078ec0ff */
[----:B------:R-:W2:Y:S01]  /*967a0*/  LDL.LU R207, [R1+0x61c] ;  /* 0x00061c0001cf7983 */ /* 0x000ea20000300800 */
[----:B------:R-:W-:Y:S02]  /*967b0*/  @P6 LOP3.LUT R0, R0, 0x80000000, RZ, 0xfc, !PT ;  /* 0x8000000000006812 */ /* 0x000fe400078efcff */
[C---:B------:R-:W-:Y:S02]  /*967c0*/  LOP3.LUT P6, RZ, R6.reuse, 0x80000, RZ, 0xc0, !PT ;  /* 0x0008000006ff7812 */ /* 0x040fe400078cc0ff */
[----:B------:R-:W-:Y:S02]  /*967d0*/  LOP3.LUT P2, RZ, R6, 0x100, RZ, 0xc0, !PT ;  /* 0x0000010006ff7812 */ /* 0x000fe4000784c0ff */
[----:B------:R-:W-:Y:S02]  /*967e0*/  LOP3.LUT R30, R30, 0xfffffffe, RZ, 0xc0, !PT ;  /* 0xfffffffe1e1e7812 */ /* 0x000fe400078ec0ff */
[----:B------:R-:W-:Y:S01]  /*967f0*/  LOP3.LUT P1, RZ, R6, 0x400, RZ, 0xc0, !PT ;  /* 0x0000040006ff7812 */ /* 0x000fe2000782c0ff */
[----:B---3--:R-:W-:Y:S01]  /*96800*/  IMAD.WIDE R42, R203, 0x4, R18 ;  /* 0x00000004cb2a7825 */ /* 0x008fe200078e0212 */
[----:B------:R-:W3:Y:S05]  /*96810*/  LDL.LU R155, [R1+0x5bc] ;  /* 0x0005bc00019b7983 */ /* 0x000eea0000300800 */
[----:B------:R-:W-:-:S02]  /*96820*/  @P6 LOP3.LUT R30, R30, 0x1, RZ, 0xfc, !PT ;  /* 0x000000011e1e6812 */ /* 0x000fc400078efcff */
[----:B------:R-:W-:Y:S01]  /*96830*/  LOP3.LUT P6, RZ, R6, 0x20000, RZ, 0xc0, !PT ;  /* 0x0002000006ff7812 */ /* 0x000fe200078cc0ff */
[----:B------:R1:W-:Y:S01]  /*96840*/  @P2 STG.E desc[UR74][R42.64], R153 ;  /* 0x000000992a002986 */ /* 0x0003e2000c10194a */
[----:B------:R-:W-:Y:S01]  /*96850*/  LOP3.LUT R30, R30, 0xfffffffd, RZ, 0xc0, !PT ;  /* 0xfffffffd1e1e7812 */ /* 0x000fe200078ec0ff */
[----:B-1----:R-:W-:Y:S02]  /*96860*/  IMAD.WIDE R42, R203, 0x4, R16 ;  /* 0x00000004cb2a7825 */ /* 0x002fe400078e0210 */
[----:B------:R-:W3:Y:S08]  /*96870*/  LDL.LU R153, [R1+0x860] ;  /* 0x0008600001997983 */ /* 0x000ef00000300800 */
[----:B------:R-:W-:-:S02]  /*96880*/  @P6 LOP3.LUT R30, R30, 0x2, RZ, 0xfc, !PT ;  /* 0x000000021e1e6812 */ /* 0x000fc400078efcff */
[C---:B------:R-:W-:Y:S01]  /*96890*/  LOP3.LUT P6, RZ, R6.reuse, 0x8000, RZ, 0xc0, !PT ;  /* 0x0000800006ff7812 */ /* 0x040fe200078cc0ff */
[----:B----4-:R1:W-:Y:S01]  /*968a0*/  @P1 STG.E desc[UR74][R42.64], R204 ;  /* 0x000000cc2a001986 */ /* 0x0103e2000c10194a */
[----:B------:R-:W-:Y:S02]  /*968b0*/  LOP3.LUT P0, RZ, R6, 0x800, RZ, 0xc0, !PT ;  /* 0x0000080006ff7812 */ /* 0x000fe4000780c0ff */
[----:B------:R-:W-:Y:S01]  /*968c0*/  LOP3.LUT R30, R30, 0xfffffffb, RZ, 0xc0, !PT ;  /* 0xfffffffb1e1e7812 */ /* 0x000fe200078ec0ff */
[----:B-1----:R-:W4:Y:S08]  /*968d0*/  LDL.LU R204, [R1+0x840] ;  /* 0x0008400001cc7983 */ /* 0x002f300000300800 */
[----:B------:R-:W-:-:S02]  /*968e0*/  @P6 LOP3.LUT R30, R30, 0x4, RZ, 0xfc, !PT ;  /* 0x000000041e1e6812 */ /* 0x000fc400078efcff */
[----:B------:R-:W-:Y:S01]  /*968f0*/  LOP3.LUT P6, RZ, R6, 0x4000, RZ, 0xc0, !PT ;  /* 0x0000400006ff7812 */ /* 0x000fe200078cc0ff */
[----:B------:R-:W-:-:S05]  /*96900*/  IMAD.WIDE R42, R203, 0x4, R14 ;  /* 0x00000004cb2a7825 */ /* 0x000fca00078e020e */
[----:B------:R1:W-:Y:S02]  /*96910*/  @P0 STG.E desc[UR74][R42.64], R154 ;  /* 0x0000009a2a000986 */ /* 0x0003e4000c10194a */
[----:B-1----:R-:W-:Y:S02]  /*96920*/  IMAD.WIDE R42, R203, 0x4, R12 ;  /* 0x00000004cb2a7825 */ /* 0x002fe400078e020c */
[----:B------:R-:W3:Y:S04]  /*96930*/  LDL.LU R154, [R1+0x820] ;  /* 0x00082000019a7983 */ /* 0x000ee80000300800 */
[----:B------:R1:W-:Y:S01]  /*96940*/  @P6 STG.E desc[UR74][R42.64], R201 ;  /* 0x000000c92a006986 */ /* 0x0003e2000c10194a */
[----:B------:R-:W-:-:S03]  /*96950*/  LOP3.LUT P6, RZ, R30, 0x4, RZ, 0xc0, !PT ;  /* 0x000000041eff7812 */ /* 0x000fc600078cc0ff */
[----:B------:R-:W3:Y:S01]  /*96960*/  LDL.LU R203, [R1+0x4b0] ;  /* 0x0004b00001cb7983 */ /* 0x000ee20000300800 */
[----:B-1----:R-:W-:-:S09]  /*96970*/  IMAD.WIDE R42, R227, 0x4, R18 ;  /* 0x00000004e32a7825 */ /* 0x002fd200078e0212 */
[----:B------:R1:W-:Y:S01]  /*96980*/  @P6 STG.E desc[UR74][R42.64], R202 ;  /* 0x000000ca2a006986 */ /* 0x0003e2000c10194a */
[----:B------:R-:W-:-:S03]  /*96990*/  LOP3.LUT P6, RZ, R30, 0x2, RZ, 0xc0, !PT ;  /* 0x000000021eff7812 */ /* 0x000fc600078cc0ff */
[----:B-1----:R-:W4:Y:S04]  /*969a0*/  LDL.LU R202, [R1+0x3c0] ;  /* 0x0003c00001ca7983 */ /* 0x002f280000300800 */
[----:B------:R-:W4:Y:S01]  /*969b0*/  LDL.LU R201, [R1+0x1084] ;  /* 0x0010840001c97983 */ /* 0x000f220000300800 */
[----:B------:R-:W-:-:S05]  /*969c0*/  IMAD.WIDE R42, R227, 0x4, R16 ;  /* 0x00000004e32a7825 */ /* 0x000fca00078e0210 */
[----:B--2---:R1:W-:Y:S04]  /*969d0*/  @P6 STG.E desc[UR74][R42.64], R200 ;  /* 0x000000c82a006986 */ /* 0x0043e8000c10194a */
[----:B-1----:R-:W2:Y:S01]  /*969e0*/  LDL.LU R200, [R1+0x2d0] ;  /* 0x0002d00001c87983 */ /* 0x002ea20000300800 */
[----:B------:R-:W-:Y:S01]  /*969f0*/  LOP3.LUT P6, RZ, R30, 0x1, RZ, 0xc0, !PT ;  /* 0x000000011eff7812 */ /* 0x000fe200078cc0ff */
[----:B------:R-:W-:-:S12]  /*96a00*/  IMAD.WIDE R42, R227, 0x4, R14 ;  /* 0x00000004e32a7825 */ /* 0x000fd800078e020e */
[----:B------:R1:W-:Y:S01]  /*96a10*/  @P6 STG.E desc[UR74][R42.64], R99 ;  /* 0x000000632a006986 */ /* 0x0003e2000c10194a */
[----:B------:R-:W-:Y:S01]  /*96a20*/  LOP3.LUT P6, RZ, R0, 0x80000000, RZ, 0xc0, !PT ;  /* 0x8000000000ff7812 */ /* 0x000fe200078cc0ff */
[----:B-1----:R-:W-:-:S12]  /*96a30*/  IMAD.WIDE R42, R227, 0x4, R12 ;  /* 0x00000004e32a7825 */ /* 0x002fd800078e020c */
[----:B------:R1:W-:Y:S01]  /*96a40*/  @P6 STG.E desc[UR74][R42.64], R225 ;  /* 0x000000e12a006986 */ /* 0x0003e2000c10194a */
[----:B------:R-:W-:Y:S01]  /*96a50*/  LOP3.LUT P6, RZ, R0, 0x40000000, RZ, 0xc0, !PT ;  /* 0x4000000000ff7812 */ /* 0x000fe200078cc0ff */
[C---:B-1----:R-:W-:Y:S01]  /*96a60*/  IMAD.WIDE R42, R205.reuse, 0x4, R18 ;  /* 0x00000004cd2a7825 */ /* 0x042fe200078e0212 */
[----:B------:R-:W-:Y:S01]  /*96a70*/  LOP3.LUT P5, RZ, R6, 0x80000000, RZ, 0xc0, !PT ;  /* 0x8000000006ff7812 */ /* 0x000fe200078ac0ff */
[----:B------:R-:W2:Y:S10]  /*96a80*/  LDL.LU R225, [R1+0x108c] ;  /* 0x00108c0001e17983 */ /* 0x000eb40000300800 */
        /* <DEDUP_REMOVED lines=10> */
[----:B---3--:R1:W-:Y:S02]  /*96b30*/  @P6 STG.E desc[UR74][R42.64], R155 ;  /* 0x0000009b2a006986 */ /* 0x0083e4000c10194a */
[----:B-1----:R-:W-:-:S05]  /*96b40*/  IMAD.WIDE R42, R152, 0x4, R18 ;  /* 0x00000004982a7825 */ /* 0x002fca00078e0212 */
[----:B------:R1:W-:Y:S02]  /*96b50*/  @P5 STG.E desc[UR74][R42.64], R153 ;  /* 0x000000992a005986 */ /* 0x0003e4000c10194a */
[----:B-1----:R-:W-:-:S05]  /*96b60*/  IMAD.WIDE R42, R152, 0x4, R16 ;  /* 0x00000004982a7825 */ /* 0x002fca00078e0210 */
[----:B----4-:R1:W-:Y:S04]  /*96b70*/  @P4 STG.E desc[UR74][R42.64], R204 ;  /* 0x000000cc2a004986 */ /* 0x0103e8000c10194a */
[----:B-1----:R-:W3:Y:S01]  /*96b80*/  LDL.LU R204, [R1+0x1a0] ;  /* 0x0001a00001cc7983 */ /* 0x002ee20000300800 */
[C---:B------:R-:W-:Y:S02]  /*96b90*/  LOP3.LUT P3, RZ, R7.reuse, 0x2, RZ, 0xc0, !PT ;  /* 0x0000000207ff7812 */ /* 0x040fe4000786c0ff */
[C---:B------:R-:W-:Y:S01]  /*96ba0*/  LOP3.LUT P2, RZ, R7.reuse, 0x10, RZ, 0xc0, !PT ;  /* 0x0000001007ff7812 */ /* 0x040fe2000784c0ff */
[----:B------:R-:W-:Y:S01]  /*96bb0*/  IMAD.WIDE R42, R152, 0x4, R14 ;  /* 0x00000004982a7825 */ /* 0x000fe200078e020e */
[C---:B------:R-:W-:Y:S02]  /*96bc0*/  LOP3.LUT P1, RZ, R7.reuse, 0x40, RZ, 0xc0, !PT ;  /* 0x0000004007ff7812 */ /* 0x040fe4000782c0ff */
[----:B------:R-:W-:-:S07]  /*96bd0*/  LOP3.LUT P0, RZ, R7, 0x80, RZ, 0xc0, !PT ;  /* 0x0000008007ff7812 */ /* 0x000fce000780c0ff */
[----:B------:R1:W-:Y:S02]  /*96be0*/  @P3 STG.E desc[UR74][R42.64], R154 ;  /* 0x0000009a2a003986 */ /* 0x0003e4000c10194a */
[----:B-1----:R-:W-:Y:S02]  /*96bf0*/  IMAD.WIDE R42, R152, 0x4, R12 ;  /* 0x00000004982a7825 */ /* 0x002fe400078e020c */
[----:B------:R-:W4:Y:S04]  /*96c00*/  LDL.LU R154, [R1+0x90] ;  /* 0x00009000019a7983 */ /* 0x000f280000300800 */
[----:B------:R1:W-:Y:S04]  /*96c10*/  @P2 STG.E desc[UR74][R42.64], R203 ;  /* 0x000000cb2a002986 */ /* 0x0003e8000c10194a */
[----:B------:R-:W4:Y:S01]  /*96c20*/  LDL.LU R152, [R1+0x864] ;  /* 0x0008640001987983 */ /* 0x000f220000300800 */
[----:B-1----:R-:W-:-:S03]  /*96c30*/  IMAD.WIDE R42, R201, 0x4, R18 ;  /* 0x00000004c92a7825 */ /* 0x002fc600078e0212 */
[----:B------:R-:W4:Y:S04]  /*96c40*/  LDL.LU R203, [R1+0x844] ;  /* 0x0008440001cb7983 */ /* 0x000f280000300800 */
[----:B------:R1:W-:Y:S02]  /*96c50*/  @P1 STG.E desc[UR74][R42.64], R202 ;  /* 0x000000ca2a001986 */ /* 0x0003e4000c10194a */
[----:B-1----:R-:W-:Y:S02]  /*96c60*/  IMAD.WIDE R42, R201, 0x4, R16 ;  /* 0x00000004c92a7825 */ /* 0x002fe400078e0210 */
[----:B------:R-:W4:Y:S04]  /*96c70*/  LDL.LU R202, [R1+0x824] ;  /* 0x0008240001ca7983 */ /* 0x000f280000300800 */
[----:B--2---:R1:W-:Y:S04]  /*96c80*/  @P0 STG.E desc[UR74][R42.64], R200 ;  /* 0x000000c82a000986 */ /* 0x0043e8000c10194a */
[----:B-1----:R-:W2:Y:S01]  /*96c90*/  LDL.LU R200, [R1+0x1088] ;  /* 0x0010880001c87983 */ /* 0x002ea20000300800 */
[----:B------:R-:W-:-:S03]  /*96ca0*/  LOP3.LUT P6, RZ, R7, 0x80000000, RZ, 0xc0, !PT ;  /* 0x8000000007ff7812 */ /* 0x000fc600078cc0ff */
[----:B------:R-:W2:Y:S01]  /*96cb0*/  LDL.LU R97, [R1+0x4b4] ;  /* 0x0004b40001617983 */ /* 0x000ea20000300800 */
[----:B------:R-:W-:-:S03]  /*96cc0*/  LOP3.LUT R0, R0, 0xfff7ffff, RZ, 0xc0, !PT ;  /* 0xfff7ffff00007812 */ /* 0x000fc600078ec0ff */
[----:B------:R-:W2:Y:S04]  /*96cd0*/  LDL.LU R98, [R1+0x3c4] ;  /* 0x0003c40001627983 */ /* 0x000ea80000300800 */
[----:B------:R-:W2:Y:S02]  /*96ce0*/  LDL.LU R99, [R1+0x2d4] ;  /* 0x0002d40001637983 */ /* 0x000ea40000300800 */
[----:B------:R-:W-:Y:S02]  /*96cf0*/  @P6 LOP3.LUT R0, R0, 0x80000, RZ, 0xfc, !PT ;  /* 0x0008000000006812 */ /* 0x000fe400078efcff */
[----:B------:R-:W-:Y:S01]  /*96d00*/  LOP3.LUT P6, RZ, R7, 0x20000000, RZ, 0xc0, !PT ;  /* 0x2000000007ff7812 */ /* 0x000fe200078cc0ff */
[----:B------:R-:W2:Y:S01]  /*96d10*/  LDL.LU R227, [R1+0x1a4] ;  /* 0x0001a40001e37983 */ /* 0x000ea20000300800 */
[----:B------:R-:W-:-:S02]  /*96d20*/  LOP3.LUT R0, R0, 0xffefffff, RZ, 0xc0, !PT ;  /* 0xffefffff00007812 */ /* 0x000fc400078ec0ff */
[----:B------:R-:W-:Y:S01]  /*96d30*/  LOP3.LUT P3, RZ, R7, 0x200, RZ, 0xc0, !PT ;  /* 0x0000020007ff7812 */ /* 0x000fe2000786c0ff */
[----:B------:R-:W-:Y:S01]  /*96d40*/  IMAD.WIDE R42, R201, 0x4, R14 ;  /* 0x00000004c92a7825 */ /* 0x000fe200078e020e */
[----:B------:R-:W2:Y:S04]  /*96d50*/  LDL.LU R224, [R1+0x868] ;  /* 0x0008680001e07983 */ /* 0x000ea80000300800 */
[----:B------:R-:W2:Y:S03]  /*96d60*/  LDL.LU R207, [R1+0x848] ;  /* 0x0008480001cf7983 */ /* 0x000ea60000300800 */
[----:B------:R-:W-:Y:S01]  /*96d70*/  @P6 LOP3.LUT R0, R0, 0x100000, RZ, 0xfc, !PT ;  /* 0x0010000000006812 */ /* 0x000fe200078efcff */
[----:B------:R-:W2:Y:S01]  /*96d80*/  LDL.LU R205, [R1+0x828] ;  /* 0x0008280001cd7983 */ /* 0x000ea20000300800 */
[----:B------:R-:W-:-:S02]  /*96d90*/  LOP3.LUT P6, RZ, R7, 0x10000000, RZ, 0xc0, !PT ;  /* 0x1000000007ff7812 */ /* 0x000fc400078cc0ff */
[----:B------:R-:W-:Y:S01]  /*96da0*/  LOP3.LUT R0, R0, 0xffdfffff, RZ, 0xc0, !PT ;  /* 0xffdfffff00007812 */ /* 0x000fe200078ec0ff */
[----:B------:R-:W2:Y:S04]  /*96db0*/  LDL.LU R155, [R1+0x1090] ;  /* 0x00109000019b7983 */ /* 0x000ea80000300800 */
[----:B------:R-:W2:Y:S06]  /*96dc0*/  LDL.LU R153, [R1+0x4b8] ;  /* 0x0004b80001997983 */ /* 0x000eac0000300800 */
[----:B------:R-:W-:-:S02]  /*96dd0*/  @P6 LOP3.LUT R0, R0, 0x200000, RZ, 0xfc, !PT ;  /* 0x0020000000006812 */ /* 0x000fc400078efcff */
        /* <DEDUP_REMOVED lines=10> */
[----:B------:R-:W-:Y:S01]  /*96e80*/  LOP3.LUT R0, R0, 0xfdffffff, RZ, 0xc0, !PT ;  /* 0xfdffffff00007812 */ /* 0x000fe200078ec0ff */
[----:B---3--:R1:W-:Y:S02]  /*96e90*/  @P3 STG.E desc[UR74][R42.64], R204 ;  /* 0x000000cc2a003986 */ /* 0x0083e4000c10194a */
[----:B-1----:R-:W-:Y:S02]  /*96ea0*/  IMAD.WIDE R42, R201, 0x4, R12 ;  /* 0x00000004c92a7825 */ /* 0x002fe400078e020c */
[----:B------:R-:W3:Y:S04]  /*96eb0*/  LDL.LU R201, [R1+0x1094] ;  /* 0x0010940001c97983 */ /* 0x000ee80000300800 */
[----:B------:R-:W3:Y:S01]  /*96ec0*/  LDL.LU R226, [R1+0x94] ;  /* 0x0000940001e27983 */ /* 0x000ee20000300800 */
[----:B------:R-:W-:-:S02]  /*96ed0*/  LOP3.LUT P2, RZ, R7, 0x800, RZ, 0xc0, !PT ;  /* 0x0000080007ff7812 */ /* 0x000fc4000784c0ff */
[----:B------:R-:W-:Y:S01]  /*96ee0*/  @P6 LOP3.LUT R0, R0, 0x2000000, RZ, 0xfc, !PT ;  /* 0x0200000000006812 */ /* 0x000fe200078efcff */
[----:B------:R-:W3:Y:S01]  /*96ef0*/  LDL.LU R204, [R1+0x3c8] ;  /* 0x0003c80001cc7983 */ /* 0x000ee20000300800 */
[C---:B------:R-:W-:Y:S02]  /*96f00*/  LOP3.LUT P6, RZ, R7.reuse, 0x80000, RZ, 0xc0, !PT ;  /* 0x0008000007ff7812 */ /* 0x040fe400078cc0ff */
[C---:B------:R-:W-:Y:S02]  /*96f10*/  LOP3.LUT P1, RZ, R7.reuse, 0x2000, RZ, 0xc0, !PT ;  /* 0x0000200007ff7812 */ /* 0x040fe4000782c0ff */
[----:B------:R-:W-:Y:S02]  /*96f20*/  LOP3.LUT P0, RZ, R7, 0x8000, RZ, 0xc0, !PT ;  /* 0x0000800007ff7812 */ /* 0x000fe4000780c0ff */
[----:B------:R-:W-:-:S03]  /*96f30*/  LOP3.LUT R0, R0, 0xfbffffff, RZ, 0xc0, !PT ;  /* 0xfbffffff00007812 */ /* 0x000fc600078ec0ff */
[----:B----4-:R2:W-:Y:S04]  /*96f40*/  @P2 STG.E desc[UR74][R42.64], R154 ;  /* 0x0000009a2a002986 */ /* 0x0105e8000c10194a */
[----:B------:R-:W-:Y:S02]  /*96f50*/  @P6 LOP3.LUT R0, R0, 0x4000000, RZ, 0xfc, !PT ;  /* 0x0400000000006812 */ /* 0x000fe400078efcff */
[----:B------:R-:W-:Y:S01]  /*96f60*/  LOP3.LUT P6, RZ, R7, 0x20000, RZ, 0xc0, !PT ;  /* 0x0002000007ff7812 */ /* 0x000fe200078cc0ff */
[----:B--2---:R-:W-:-:S05]  /*96f70*/  IMAD.WIDE R42, R200, 0x4, R18 ;  /* 0x00000004c82a7825 */ /* 0x004fca00078e0212 */
[----:B------:R1:W-:Y:S02]  /*96f80*/  @P1 STG.E desc[UR74][R42.64], R152 ;  /* 0x000000982a001986 */ /* 0x0003e4000c10194a */
[C---:B-1----:R-:W-:Y:S02]  /*96f90*/  IMAD.WIDE R42, R200.reuse, 0x4, R16 ;  /* 0x00000004c82a7825 */ /* 0x042fe400078e0210 */
[----:B------:R-:W2:Y:S04]  /*96fa0*/  LDL.LU R152, [R1+0x2d8] ;  /* 0x0002d80001987983 */ /* 0x000ea80000300800 */
[----:B------:R1:W-:Y:S02]  /*96fb0*/  @P0 STG.E desc[UR74][R42.64], R203 ;  /* 0x000000cb2a000986 */ /* 0x0003e4000c10194a */
[----:B-1----:R-:W-:-:S02]  /*96fc0*/  IMAD.WIDE R42, R200, 0x4, R14 ;  /* 0x00000004c82a7825 */ /* 0x002fc400078e020e */
[----:B------:R-:W4:Y:S04]  /*96fd0*/  LDL.LU R203, [R1+0x1a8] ;  /* 0x0001a80001cb7983 */ /* 0x000f280000300800 */
[----:B------:R1:W-:Y:S02]  /*96fe0*/  @P6 STG.E desc[UR74][R42.64], R202 ;  /* 0x000000ca2a006986 */ /* 0x0003e4000c10194a */
[----:B-1----:R-:W-:Y:S02]  /*96ff0*/  IMAD.WIDE R42, R200, 0x4, R12 ;  /* 0x00000004c82a7825 */ /* 0x002fe400078e020c */
[----:B------:R-:W4:Y:S04]  /*97000*/  LDL.LU R202, [R1+0x98] ;  /* 0x0000980001ca7983 */ /* 0x000f280000300800 */
[----:B------:R-:W4:Y:S04]  /*97010*/  LDL.LU R200, [R1+0x86c] ;  /* 0x00086c0001c87983 */ /* 0x000f280000300800 */
[----:B------:R-:W4:Y:S01]  /*97020*/  LDL.LU R154, [R1+0x1098] ;  /* 0x00109800019a7983 */ /* 0x000f220000300800 */
        /* <DEDUP_REMOVED lines=13> */
[----:B---3--:R1:W-:Y:S01]  /*97100*/  @P6 STG.E desc[UR74][R42.64], R226 ;  /* 0x000000e22a006986 */ /* 0x0083e2000c10194a */
        /* <DEDUP_REMOVED lines=20> */
[----:B--2---:R1:W-:Y:S02]  /*97250*/  @P3 STG.E desc[UR74][R42.64], R152 ;  /* 0x000000982a003986 */ /* 0x0043e4000c10194a */
[----:B-1----:R-:W-:-:S05]  /*97260*/  IMAD.WIDE R42, R201, 0x4, R14 ;  /* 0x00000004c92a7825 */ /* 0x002fca00078e020e */
[----:B----4-:R1:W-:Y:S02]  /*97270*/  @P2 STG.E desc[UR74][R42.64], R203 ;  /* 0x000000cb2a002986 */ /* 0x0103e4000c10194a */
[----:B-1----:R-:W-:-:S05]  /*97280*/  IMAD.WIDE R42, R201, 0x4, R12 ;  /* 0x00000004c92a7825 */ /* 0x002fca00078e020c */
[----:B------:R1:W-:Y:S02]  /*97290*/  @P1 STG.E desc[UR74][R42.64], R202 ;  /* 0x000000ca2a001986 */ /* 0x0003e4000c10194a */
[----:B-1----:R-:W-:-:S05]  /*972a0*/  IMAD.WIDE R42, R154, 0x4, R18 ;  /* 0x000000049a2a7825 */ /* 0x002fca00078e0212 */
[----:B------:R1:W-:Y:S04]  /*972b0*/  @P0 STG.E desc[UR74][R42.64], R200 ;  /* 0x000000c82a000986 */ /* 0x0003e8000c10194a */
[----:B-1----:R-:W2:Y:S04]  /*972c0*/  LDL.LU R200, [R1+0x84c] ;  /* 0x00084c0001c87983 */ /* 0x002ea80000300800 */
[----:B------:R-:W3:Y:S04]  /*972d0*/  LDL.LU R204, [R1+0x82c] ;  /* 0x00082c0001cc7983 */ /* 0x000ee80000300800 */
[----:B------:R-:W4:Y:S04]  /*972e0*/  LDL.LU R152, [R1+0x4bc] ;  /* 0x0004bc0001987983 */ /* 0x000f280000300800 */
[----:B------:R-:W3:Y:S04]  /*972f0*/  LDL.LU R202, [R1+0x3cc] ;  /* 0x0003cc0001ca7983 */ /* 0x000ee80000300800 */
[----:B------:R-:W3:Y:S04]  /*97300*/  LDL.LU R203, [R1+0x2dc] ;  /* 0x0002dc0001cb7983 */ /* 0x000ee80000300800 */
[----:B------:R-:W3:Y:S04]  /*97310*/  LDL.LU R201, [R1+0x1ac] ;  /* 0x0001ac0001c97983 */ /* 0x000ee80000300800 */
[----:B------:R-:W3:Y:S01]  /*97320*/  LDL.LU R99, [R1+0x109c] ;  /* 0x00109c0001637983 */ /* 0x000ee20000300800 */
[----:B------:R-:W-:Y:S01]  /*97330*/  LOP3.LUT P3, RZ, R8, 0x2000, RZ, 0xc0, !PT ;  /* 0x0000200008ff7812 */ /* 0x000fe2000786c0ff */
[----:B------:R-:W-:Y:S01]  /*97340*/  IMAD.WIDE R42, R154, 0x4, R16 ;  /* 0x000000049a2a7825 */ /* 0x000fe200078e0210 */
[----:B------:R-:W-:-:S02]  /*97350*/  LOP3.LUT P6, RZ, R9, 0x8, RZ, 0xc0, !PT ;  /* 0x0000000809ff7812 */ /* 0x000fc400078cc0ff */
        /* <DEDUP_REMOVED lines=15> */
[----:B------:R-:W2:Y:S01]  /*97450*/  LDL.LU R227, [R1+0x8e0] ;  /* 0x0008e00001e37983 */ /* 0x000ea20000300800 */
[----:B------:R-:W-:-:S03]  /*97460*/  LOP3.LUT R0, R0, 0xffff7fff, RZ, 0xc0, !PT ;  /* 0xffff7fff00007812 */ /* 0x000fc600078ec0ff */
[----:B------:R-:W2:Y:S01]  /*97470*/  LDL.LU R225, [R1+0x8c0] ;  /* 0x0008c00001e17983 */ /* 0x000ea20000300800 */
[----:B------:R-:W-:Y:S02]  /*97480*/  @P6 LOP3.LUT R0, R0, 0x8000, RZ, 0xfc, !PT ;  /* 0x0000800000006812 */ /* 0x000fe400078efcff */
[----:B------:R-:W-:Y:S01]  /*97490*/  LOP3.LUT P6, RZ, R8, 0x2000000, RZ, 0xc0, !PT ;  /* 0x0200000008ff7812 */ /* 0x000fe200078cc0ff */
[----:B------:R-:W2:Y:S01]  /*974a0*/  LDL.LU R226, [R1+0x8a0] ;  /* 0x0008a00001e27983 */ /* 0x000ea20000300800 */
[----:B------:R-:W-:Y:S02]  /*974b0*/  LOP3.LUT R0, R0, 0xfffeffff, RZ, 0xc0, !PT ;  /* 0xfffeffff00007812 */ /* 0x000fe400078ec0ff */
[----:B------:R-:W-:Y:S01]  /*974c0*/  LOP3.LUT P2, RZ, R8, 0x4000, RZ, 0xc0, !PT ;  /* 0x0000400008ff7812 */ /* 0x000fe2000784c0ff */
[----:B------:R-:W2:Y:S08]  /*974d0*/  LDL.LU R207, [R1+0x890] ;  /* 0x0008900001cf7983 */ /* 0x000eb00000300800 */
[----:B------:R-:W-:-:S02]  /*974e0*/  @P6 LOP3.LUT R0, R0, 0x10000, RZ, 0xfc, !PT ;  /* 0x0001000000006812 */ /* 0x000fc400078efcff */
[----:B------:R-:W-:Y:S01]  /*974f0*/  LOP3.LUT P6, RZ, R8, 0x1000000, RZ, 0xc0, !PT ;  /* 0x0100000008ff7812 */ /* 0x000fe200078cc0ff */
[----:B------:R-:W-:Y:S01]  /*97500*/  IMAD.WIDE R42, R154, 0x4, R14 ;  /* 0x000000049a2a7825 */ /* 0x000fe200078e020e */
[----:B------:R-:W-:Y:S02]  /*97510*/  LOP3.LUT R0, R0, 0xfffdffff, RZ, 0xc0, !PT ;  /* 0xfffdffff00007812 */ /* 0x000fe400078ec0ff */
[----:B------:R-:W-:Y:S02]  /*97520*/  LOP3.LUT P1, RZ, R8, 0x20000, RZ, 0xc0, !PT ;  /* 0x0002000008ff7812 */ /* 0x000fe4000782c0ff */
[----:B---3--:R1:W-:Y:S07]  /*97530*/  @P2 STG.E desc[UR74][R42.64], R204 ;  /* 0x000000cc2a002986 */ /* 0x0083ee000c10194a */
[----:B------:R-:W-:-:S02]  /*97540*/  @P6 LOP3.LUT R0, R0, 0x20000, RZ, 0xfc, !PT ;  /* 0x0002000000006812 */ /* 0x000fc400078efcff */
[C---:B------:R-:W-:Y:S01]  /*97550*/  LOP3.LUT P6, RZ, R8.reuse, 0x400000, RZ, 0xc0, !PT ;  /* 0x0040000008ff7812 */ /* 0x040fe200078cc0ff */
[----:B-1----:R-:W3:Y:S01]  /*97560*/  LDL.LU R204, [R1+0x10b4] ;  /* 0x0010b40001cc7983 */ /* 0x002ee20000300800 */
[----:B------:R-:W-:-:S03]  /*97570*/  LOP3.LUT P0, RZ, R8, 0x40000, RZ, 0xc0, !PT ;  /* 0x0004000008ff7812 */ /* 0x000fc6000780c0ff */
[----:B------:R-:W3:Y:S01]  /*97580*/  LDL.LU R205, [R1+0x880] ;  /* 0x0008800001cd7983 */ /* 0x000ee20000300800 */
[----:B------:R-:W-:Y:S01]  /*97590*/  LOP3.LUT R0, R0, 0xfffbffff, RZ, 0xc0, !PT ;  /* 0xfffbffff00007812 */ /* 0x000fe200078ec0ff */
[----:B------:R-:W-:Y:S02]  /*975a0*/  IMAD.WIDE R42, R154, 0x4, R12 ;  /* 0x000000049a2a7825 */ /* 0x000fe400078e020c */
[----:B------:R-:W3:Y:S04]  /*975b0*/  LDL.LU R155, [R1+0x720] ;  /* 0x00072000019b7983 */ /* 0x000ee80000300800 */
[----:B------:R-:W-:Y:S02]  /*975c0*/  @P6 LOP3.LUT R0, R0, 0x40000, RZ, 0xfc, !PT ;  /* 0x0004000000006812 */ /* 0x000fe400078efcff */
[----:B------:R-:W-:Y:S01]  /*975d0*/  LOP3.LUT P6, RZ, R8, 0x100000, RZ, 0xc0, !PT ;  /* 0x0010000008ff7812 */ /* 0x000fe200078cc0ff */
[----:B----4-:R1:W-:Y:S02]  /*975e0*/  @P1 STG.E desc[UR74][R42.64], R152 ;  /* 0x000000982a001986 */ /* 0x0103e4000c10194a */
[----:B-1----:R-:W-:-:S05]  /*975f0*/  IMAD.WIDE R42, R99, 0x4, R18 ;  /* 0x00000004632a7825 */ /* 0x002fca00078e0212 */
[----:B------:R1:W-:Y:S02]  /*97600*/  @P0 STG.E desc[UR74][R42.64], R202 ;  /* 0x000000ca2a000986 */ /* 0x0003e4000c10194a */
[----:B-1----:R-:W-:Y:S02]  /*97610*/  IMAD.WIDE R42, R99, 0x4, R16 ;  /* 0x00000004632a7825 */ /* 0x002fe400078e0210 */
[----:B------:R-:W4:Y:S04]  /*97620*/  LDL.LU R202, [R1+0x10b8] ;  /* 0x0010b80001ca7983 */ /* 0x000f280000300800 */
[----:B------:R-:W4:Y:S04]  /*97630*/  LDL.LU R153, [R1+0x620] ;  /* 0x0006200001997983 */ /* 0x000f280000300800 */
[----:B------:R1:W-:Y:S01]  /*97640*/  @P6 STG.E desc[UR74][R42.64], R203 ;  /* 0x000000cb2a006986 */ /* 0x0003e2000c10194a */
[----:B------:R-:W-:-:S03]  /*97650*/  LOP3.LUT P6, RZ, R0, 0x40000, RZ, 0xc0, !PT ;  /* 0x0004000000ff7812 */ /* 0x000fc600078cc0ff */
[----:B------:R-:W4:Y:S04]  /*97660*/  LDL.LU R154, [R1+0x5a0] ;  /* 0x0005a000019a7983 */ /* 0x000f280000300800 */
[----:B------:R-:W4:Y:S01]  /*97670*/  LDL.LU R152, [R1+0x8e4] ;  /* 0x0008e40001987983 */ /* 0x000f220000300800 */
[----:B-1----:R-:W-:-:S03]  /*97680*/  IMAD.WIDE R42, R99, 0x4, R14 ;  /* 0x00000004632a7825 */ /* 0x002fc600078e020e */
[----:B------:R-:W4:Y:S04]  /*97690*/  LDL.LU R203, [R1+0x8c4] ;  /* 0x0008c40001cb7983 */ /* 0x000f280000300800 */
[----:B------:R1:W-:Y:S01]  /*976a0*/  @P6 STG.E desc[UR74][R42.64], R201 ;  /* 0x000000c92a006986 */ /* 0x0003e2000c10194a */
[----:B------:R-:W-:-:S03]  /*976b0*/  LOP3.LUT P6, RZ, R0, 0x20000, RZ, 0xc0, !PT ;  /* 0x0002000000ff7812 */ /* 0x000fc600078cc0ff */
[----:B-1----:R-:W4:Y:S01]  /*976c0*/  LDL.LU R201, [R1+0x8a4] ;  /* 0x0008a40001c97983 */ /* 0x002f220000300800 */
[----:B------:R-:W-:-:S09]  /*976d0*/  IMAD.WIDE R42, R99, 0x4, R12 ;  /* 0x00000004632a7825 */ /* 0x000fd200078e020c */
        /* <DEDUP_REMOVED lines=15> */
[----:B---3--:R-:W-:Y:S01]  /*977d0*/  IMAD.WIDE R42, R204, 0x4, R18 ;  /* 0x00000004cc2a7825 */ /* 0x008fe200078e0212 */
[----:B------:R-:W-:Y:S01]  /*977e0*/  LOP3.LUT P5, RZ, R9, 0x10, RZ, 0xc0, !PT ;  /* 0x0000001009ff7812 */ /* 0x000fe200078ac0ff */
[----:B------:R-:W3:Y:S10]  /*977f0*/  LDL.LU R207, [R1+0x10e4] ;  /* 0x0010e40001cf7983 */ /* 0x000ef40000300800 */
[----:B------:R1:W-:Y:S01]  /*97800*/  @P6 STG.E desc[UR74][R42.64], R205 ;  /* 0x000000cd2a006986 */ /* 0x0003e2000c10194a */
[----:B------:R-:W-:-:S02]  /*97810*/  LOP3.LUT P6, RZ, R0, 0x800, RZ, 0xc0, !PT ;  /* 0x0000080000ff7812 */ /* 0x000fc400078cc0ff */
[----:B------:R-:W-:Y:S01]  /*97820*/  LOP3.LUT P4, RZ, R9, 0x80, RZ, 0xc0, !PT ;  /* 0x0000008009ff7812 */ /* 0x000fe2000788c0ff */
[----:B-1----:R-:W-:-:S10]  /*97830*/  IMAD.WIDE R42, R204, 0x4, R16 ;  /* 0x00000004cc2a7825 */ /* 0x002fd400078e0210 */
[----:B------:R1:W-:Y:S01]  /*97840*/  @P6 STG.E desc[UR74][R42.64], R155 ;  /* 0x0000009b2a006986 */ /* 0x0003e2000c10194a */
[----:B------:R-:W-:Y:S01]  /*97850*/  LOP3.LUT P3, RZ, R9, 0x200, RZ, 0xc0, !PT ;  /* 0x0000020009ff7812 */ /* 0x000fe2000786c0ff */
[----:B-1----:R-:W-:-:S05]  /*97860*/  IMAD.WIDE R42, R204, 0x4, R14 ;  /* 0x00000004cc2a7825 */ /* 0x002fca00078e020e */
[----:B----4-:R1:W-:Y:S01]  /*97870*/  @P5 STG.E desc[UR74][R42.64], R153 ;  /* 0x000000992a005986 */ /* 0x0103e2000c10194a */
[----:B------:R-:W-:Y:S01]  /*97880*/  LOP3.LUT P2, RZ, R9, 0x400, RZ, 0xc0, !PT ;  /* 0x0000040009ff7812 */ /* 0x000fe2000784c0ff */
[----:B-1----:R-:W-:-:S05]  /*97890*/  IMAD.WIDE R42, R204, 0x4, R12 ;  /* 0x00000004cc2a7825 */ /* 0x002fca00078e020c */
[----:B------:R1:W-:Y:S01]  /*978a0*/  @P4 STG.E desc[UR74][R42.64], R154 ;  /* 0x0000009a2a004986 */ /* 0x0003e2000c10194a */
[----:B------:R-:W-:Y:S01]  /*978b0*/  LOP3.LUT P1, RZ, R9, 0x800, RZ, 0xc0, !PT ;  /* 0x0000080009ff7812 */ /* 0x000fe2000782c0ff */
[----:B-1----:R-:W-:-:S05]  /*978c0*/  IMAD.WIDE R42, R202, 0x4, R18 ;  /* 0x00000004ca2a7825 */ /* 0x002fca00078e0212 */
[----:B------:R1:W-:Y:S01]  /*978d0*/  @P3 STG.E desc[UR74][R42.64], R152 ;  /* 0x000000982a003986 */ /* 0x0003e2000c10194a */
[----:B------:R-:W-:Y:S01]  /*978e0*/  LOP3.LUT P0, RZ, R9, 0x4000, RZ, 0xc0, !PT ;  /* 0x0000400009ff7812 */ /* 0x000fe2000780c0ff */
[----:B-1----:R-:W-:-:S05]  /*978f0*/  IMAD.WIDE R42, R202, 0x4, R16 ;  /* 0x00000004ca2a7825 */ /* 0x002fca00078e0210 */
[----:B------:R1:W-:Y:S02]  /*97900*/  @P2 STG.E desc[UR74][R42.64], R203 ;  /* 0x000000cb2a002986 */ /* 0x0003e4000c10194a */
[C---:B-1----:R-:W-:Y:S02]  /*97910*/  IMAD.WIDE R42, R202.reuse, 0x4, R14 ;  /* 0x00000004ca2a7825 */ /* 0x042fe400078e020e */
[----:B------:R-:W4:Y:S04]  /*97920*/  LDL.LU R203, [R1+0x884] ;  /* 0x0008840001cb7983 */ /* 0x000f280000300800 */
[----:B------:R1:W-:Y:S02]  /*97930*/  @P1 STG.E desc[UR74][R42.64], R201 ;  /* 0x000000c92a001986 */ /* 0x0003e4000c10194a */
[----:B-1----:R-:W-:-:S02]  /*97940*/  IMAD.WIDE R42, R202, 0x4, R12 ;  /* 0x00000004ca2a7825 */ /* 0x002fc400078e020c */
[----:B------:R-:W3:Y:S04]  /*97950*/  LDL.LU R201, [R1+0x724] ;  /* 0x0007240001c97983 */ /* 0x000ee80000300800 */
[----:B------:R-:W3:Y:S04]  /*97960*/  LDL.LU R202, [R1+0x624] ;  /* 0x0006240001ca7983 */ /* 0x000ee80000300800 */
[----:B--2---:R1:W-:Y:S04]  /*97970*/  @P0 STG.E desc[UR74][R42.64], R200 ;  /* 0x000000c82a000986 */ /* 0x0043e8000c10194a */
[----:B-1----:R-:W2:Y:S04]  /*97980*/  LDL.LU R200, [R1+0x10bc] ;  /* 0x0010bc0001c87983 */ /* 0x002ea80000300800 */
        /* <DEDUP_REMOVED lines=14> */
[----:B------:R-:W-:-:S02]  /*97a70*/  LOP3.LUT P3, RZ, R9, 0x10000, RZ, 0xc0, !PT ;  /* 0x0001000009ff7812 */ /* 0x000fc4000786c0ff */
[C---:B------:R-:W-:Y:S02]  /*97a80*/  LOP3.LUT P2, RZ, R9.reuse, 0x40000, RZ, 0xc0, !PT ;  /* 0x0004000009ff7812 */ /* 0x040fe4000784c0ff */
[----:B------:R-:W-:Y:S02]  /*97a90*/  LOP3.LUT P1, RZ, R9, 0x80000, RZ, 0xc0, !PT ;  /* 0x0008000009ff7812 */ /* 0x000fe4000782c0ff */
        /* <DEDUP_REMOVED lines=18> */
[C---:B------:R-:W-:Y:S02]  /*97bc0*/  LOP3.LUT P6, RZ, R9.reuse, 0x8000000, RZ, 0xc0, !PT ;  /* 0x0800000009ff7812 */ /* 0x040fe400078cc0ff */
[----:B------:R-:W-:Y:S02]  /*97bd0*/  LOP3.LUT R0, R0, 0xfffffdff, RZ, 0xc0, !PT ;  /* 0xfffffdff00007812 */ /* 0x000fe400078ec0ff */
[----:B------:R-:W-:-:S09]  /*97be0*/  LOP3.LUT P0, RZ, R9, 0x200000, RZ, 0xc0, !PT ;  /* 0x0020000009ff7812 */ /* 0x000fd2000780c0ff */
[----:B------:R-:W-:Y:S02]  /*97bf0*/  @P6 LOP3.LUT R0, R0, 0x200, RZ, 0xfc, !PT ;  /* 0x0000020000006812 */ /* 0x000fe400078efcff */
[----:B------:R-:W-:Y:S02]  /*97c00*/  LOP3.LUT P6, RZ, R9, 0x2000000, RZ, 0xc0, !PT ;  /* 0x0200000009ff7812 */ /* 0x000fe400078cc0ff */
[----:B------:R-:W-:Y:S01]  /*97c10*/  LOP3.LUT R0, R0, 0xfffffbff, RZ, 0xc0, !PT ;  /* 0xfffffbff00007812 */ /* 0x000fe200078ec0ff */
[----:B--2---:R-:W-:-:S05]  /*97c20*/  IMAD.WIDE R42, R200, 0x4, R18 ;  /* 0x00000004c82a7825 */ /* 0x004fca00078e0212 */
[----:B----4-:R1:W-:Y:S02]  /*97c30*/  @P3 STG.E desc[UR74][R42.64], R203 ;  /* 0x000000cb2a003986 */ /* 0x0103e4000c10194a */
[C---:B-1----:R-:W-:Y:S02]  /*97c40*/  IMAD.WIDE R42, R200.reuse, 0x4, R16 ;  /* 0x00000004c82a7825 */ /* 0x042fe400078e0210 */
[----:B------:R-:W2:Y:S04]  /*97c50*/  LDL.LU R203, [R1+0x89c] ;  /* 0x00089c0001cb7983 */ /* 0x000ea80000300800 */
[----:B---3--:R1:W-:Y:S02]  /*97c60*/  @P2 STG.E desc[UR74][R42.64], R201 ;  /* 0x000000c92a002986 */ /* 0x0083e4000c10194a */
[----:B-1----:R-:W-:-:S02]  /*97c70*/  IMAD.WIDE R42, R200, 0x4, R14 ;  /* 0x00000004c82a7825 */ /* 0x002fc400078e020e */
[----:B------:R-:W3:Y:S04]  /*97c80*/  LDL.LU R201, [R1+0x88c] ;  /* 0x00088c0001c97983 */ /* 0x000ee80000300800 */
[----:B------:R1:W-:Y:S02]  /*97c90*/  @P1 STG.E desc[UR74][R42.64], R202 ;  /* 0x000000ca2a001986 */ /* 0x0003e4000c10194a */
[----:B-1----:R-:W-:Y:S02]  /*97ca0*/  IMAD.WIDE R42, R200, 0x4, R12 ;  /* 0x00000004c82a7825 */ /* 0x002fe400078e020c */
[----:B------:R-:W4:Y:S04]  /*97cb0*/  LDL.LU R202, [R1+0x72c] ;  /* 0x00072c0001ca7983 */ /* 0x000f280000300800 */
[----:B------:R-:W3:Y:S04]  /*97cc0*/  LDL.LU R200, [R1+0x62c] ;  /* 0x00062c0001c87983 */ /* 0x000ee80000300800 */
[----:B------:R-:W3:Y:S01]  /*97cd0*/  LDL.LU R154, [R1+0x10ec] ;  /* 0x0010ec00019a7983 */ /* 0x000ee20000300800 */
[----:B------:R-:W-:-:S02]  /*97ce0*/  @P6 LOP3.LUT R0, R0, 0x400, RZ, 0xfc, !PT ;  /* 0x0000040000006812 */ /* 0x000fc400078efcff */
[----:B------:R-:W-:Y:S01]  /*97cf0*/  LOP3.LUT P6, RZ, R9, 0x800000, RZ, 0xc0, !PT ;  /* 0x0080000009ff7812 */ /* 0x000fe200078cc0ff */
[----:B------:R1:W-:Y:S02]  /*97d00*/  @P0 STG.E desc[UR74][R42.64], R95 ;  /* 0x0000005f2a000986 */ /* 0x0003e4000c10194a */
[----:B-1----:R-:W-:-:S10]  /*97d10*/  IMAD.WIDE R42, R99, 0x4, R18 ;  /* 0x00000004632a7825 */ /* 0x002fd400078e0212 */
        /* <DEDUP_REMOVED lines=26> */
[----:B------:R1:W-:Y:S02]  /*97ec0*/  @P6 STG.E desc[UR74][R42.64], R155 ;  /* 0x0000009b2a006986 */ /* 0x0003e4000c10194a */
[----:B-1----:R-:W-:-:S05]  /*97ed0*/  IMAD.WIDE R42, R152, 0x4, R16 ;  /* 0x00000004982a7825 */ /* 0x002fca00078e0210 */
[----:B------:R1:W-:Y:S02]  /*97ee0*/  @P5 STG.E desc[UR74][R42.64], R153 ;  /* 0x000000992a005986 */ /* 0x0003e4000c10194a */
[----:B-1----:R-:W-:-:S05]  /*97ef0*/  IMAD.WIDE R42, R152, 0x4, R14 ;  /* 0x00000004982a7825 */ /* 0x002fca00078e020e */
[----:B------:R1:W-:Y:S02]  /*97f00*/  @P4 STG.E desc[UR74][R42.64], R204 ;  /* 0x000000cc2a004986 */ /* 0x0003e4000c10194a */
[----:B-1----:R-:W-:Y:S02]  /*97f10*/  IMAD.WIDE R42, R152, 0x4, R12 ;  /* 0x00000004982a7825 */ /* 0x002fe400078e020c */
[----:B------:R-:W4:Y:S01]  /*97f20*/  LDL.LU R152, [R1+0x5ac] ;  /* 0x0005ac0001987983 */ /* 0x000f220000300800 */
[C---:B------:R-:W-:Y:S02]  /*97f30*/  LOP3.LUT P3, RZ, R10.reuse, 0x80, RZ, 0xc0, !PT ;  /* 0x000000800aff7812 */ /* 0x040fe4000786c0ff */
[C---:B------:R-:W-:Y:S02]  /*97f40*/  LOP3.LUT P2, RZ, R10.reuse, 0x100, RZ, 0xc0, !PT ;  /* 0x000001000aff7812 */ /* 0x040fe4000784c0ff */
[C---:B------:R-:W-:Y:S02]  /*97f50*/  LOP3.LUT P1, RZ, R10.reuse, 0x200, RZ, 0xc0, !PT ;  /* 0x000002000aff7812 */ /* 0x040fe4000782c0ff */
[----:B------:R-:W-:-:S07]  /*97f60*/  LOP3.LUT P0, RZ, R10, 0x400, RZ, 0xc0, !PT ;  /* 0x000004000aff7812 */ /* 0x000fce000780c0ff */
[----:B--2---:R1:W-:Y:S04]  /*97f70*/  @P3 STG.E desc[UR74][R42.64], R203 ;  /* 0x000000cb2a003986 */ /* 0x0043e8000c10194a */
[----:B-1----:R-:W2:Y:S01]  /*97f80*/  LDL.LU R203, [R1+0x8f0] ;  /* 0x0008f00001cb7983 */ /* 0x002ea20000300800 */
[----:B---3--:R-:W-:-:S05]  /*97f90*/  IMAD.WIDE R42, R154, 0x4, R18 ;  /* 0x000000049a2a7825 */ /* 0x008fca00078e0212 */
[----:B------:R1:W-:Y:S02]  /*97fa0*/  @P2 STG.E desc[UR74][R42.64], R201 ;  /* 0x000000c92a002986 */ /* 0x0003e4000c10194a */
[C---:B-1----:R-:W-:Y:S02]  /*97fb0*/  IMAD.WIDE R42, R154.reuse, 0x4, R16 ;  /* 0x000000049a2a7825 */ /* 0x042fe400078e0210 */
[----:B------:R-:W3:Y:S04]  /*97fc0*/  LDL.LU R201, [R1+0x8d0] ;  /* 0x0008d00001c97983 */ /* 0x000ee80000300800 */
[----:B----4-:R1:W-:Y:S02]  /*97fd0*/  @P1 STG.E desc[UR74][R42.64], R202 ;  /* 0x000000ca2a001986 */ /* 0x0103e4000c10194a */
[----:B-1----:R-:W-:-:S02]  /*97fe0*/  IMAD.WIDE R42, R154, 0x4, R14 ;  /* 0x000000049a2a7825 */ /* 0x002fc400078e020e */
[----:B------:R-:W4:Y:S04]  /*97ff0*/  LDL.LU R202, [R1+0x8b0] ;  /* 0x0008b00001ca7983 */ /* 0x000f280000300800 */
[----:B------:R1:W-:Y:S04]  /*98000*/  @P0 STG.E desc[UR74][R42.64], R200 ;  /* 0x000000c82a000986 */ /* 0x0003e8000c10194a */
[----:B-1----:R-:W2:Y:S04]  /*98010*/  LDL.LU R200, [R1+0x1110] ;  /* 0x0011100001c87983 */ /* 0x002ea80000300800 */
[----:B------:R-:W3:Y:S04]  /*98020*/  LDL.LU R227, [R1+0x1114] ;  /* 0x0011140001e37983 */ /* 0x000ee80000300800 */
[----:B------:R-:W3:Y:S04]  /*98030*/  LDL.LU R96, [R1+0x4a0] ;  /* 0x0004a00001607983 */ /* 0x000ee80000300800 */
[----:B------:R-:W3:Y:S01]  /*98040*/  LDL.LU R97, [R1+0x3b0] ;  /* 0x0003b00001617983 */ /* 0x000ee20000300800 */
[----:B------:R-:W-:-:S03]  /*98050*/  LOP3.LUT P3, RZ, R10, 0x800, RZ, 0xc0, !PT ;  /* 0x000008000aff7812 */ /* 0x000fc6000786c0ff */
[----:B------:R-:W3:Y:S01]  /*98060*/  LDL.LU R98, [R1+0x2c0] ;  /* 0x0002c00001627983 */ /* 0x000ee20000300800 */
[----:B------:R-:W-:-:S03]  /*98070*/  IMAD.WIDE R42, R154, 0x4, R12 ;  /* 0x000000049a2a7825 */ /* 0x000fc600078e020c */
[----:B------:R-:W3:Y:S01]  /*98080*/  LDL.LU R205, [R1+0x1118] ;  /* 0x0011180001cd7983 */ /* 0x000ee20000300800 */
[C---:B------:R-:W-:Y:S02]  /*98090*/  LOP3.LUT P2, RZ, R10.reuse, 0x1000, RZ, 0xc0, !PT ;  /* 0x000010000aff7812 */ /* 0x040fe4000784c0ff */
[C---:B------:R-:W-:Y:S02]  /*980a0*/  LOP3.LUT P1, RZ, R10.reuse, 0x2000, RZ, 0xc0, !PT ;  /* 0x000020000aff7812 */ /* 0x040fe4000782c0ff */
[C---:B------:R-:W-:Y:S01]  /*980b0*/  LOP3.LUT P0, RZ, R10.reuse, 0x4000, RZ, 0xc0, !PT ;  /* 0x000040000aff7812 */ /* 0x040fe2000780c0ff */
[----:B------:R1:W-:Y:S04]  /*980c0*/  @P3 STG.E desc[UR74][R42.64], R152 ;  /* 0x000000982a003986 */ /* 0x0003e8000c10194a */
        /* <DEDUP_REMOVED lines=10> */
[----:B------:R-:W-:-:S02]  /*98170*/  LOP3.LUT P6, RZ, R10, 0x800000, RZ, 0xc0, !PT ;  /* 0x008000000aff7812 */ /* 0x000fc400078cc0ff */
[----:B------:R-:W-:-:S11]  /*98180*/  LOP3.LUT R40, R40, 0xf7ffffff, RZ, 0xc0, !PT ;  /* 0xf7ffffff28287812 */ /* 0x000fd600078ec0ff */
[----:B------:R-:W-:Y:S02]  /*98190*/  @P6 LOP3.LUT R40, R40, 0x8000000, RZ, 0xfc, !PT ;  /* 0x0800000028286812 */ /* 0x000fe400078efcff */
[----:B------:R-:W-:Y:S01]  /*981a0*/  LOP3.LUT P6, RZ, R10, 0x400000, RZ, 0xc0, !PT ;  /* 0x004000000aff7812 */ /* 0x000fe200078cc0ff */
[----:B--2---:R-:W-:-:S05]  /*981b0*/  IMAD.WIDE R42, R200, 0x4, R18 ;  /* 0x00000004c82a7825 */ /* 0x004fca00078e0212 */
[----:B------:R1:W-:Y:S02]  /*981c0*/  @P2 STG.E desc[UR74][R42.64], R203 ;  /* 0x000000cb2a002986 */ /* 0x0003e4000c10194a */
[----:B-1----:R-:W-:-:S05]  /*981d0*/  IMAD.WIDE R42, R200, 0x4, R16 ;  /* 0x00000004c82a7825 */ /* 0x002fca00078e0210 */
[----:B---3--:R1:W-:Y:S02]  /*981e0*/  @P1 STG.E desc[UR74][R42.64], R201 ;  /* 0x000000c92a001986 */ /* 0x0083e4000c10194a */
[C---:B-1----:R-:W-:Y:S02]  /*981f0*/  IMAD.WIDE R42, R200.reuse, 0x4, R14 ;  /* 0x00000004c82a7825 */ /* 0x042fe400078e020e */
[----:B------:R-:W2:Y:S04]  /*98200*/  LDL.LU R201, [R1+0x84] ;  /* 0x0000840001c97983 */ /* 0x000ea80000300800 */
[----:B----4-:R1:W-:Y:S02]  /*98210*/  @P0 STG.E desc[UR74][R42.64], R202 ;  /* 0x000000ca2a000986 */ /* 0x0103e4000c10194a */
[----:B-1----:R-:W-:-:S02]  /*98220*/  IMAD.WIDE R42, R200, 0x4, R12 ;  /* 0x00000004c82a7825 */ /* 0x002fc400078e020c */
[----:B------:R-:W3:Y:S04]  /*98230*/  LDL.LU R202, [R1+0x8f8] ;  /* 0x0008f80001ca7983 */ /* 0x000ee80000300800 */
[----:B------:R-:W4:Y:S04]  /*98240*/  LDL.LU R200, [R1+0x8d8] ;  /* 0x0008d80001c87983 */ /* 0x000f280000300800 */
[----:B------:R-:W2:Y:S01]  /*98250*/  LDL.LU R203, [R1+0x1130] ;  /* 0x0011300001cb7983 */ /* 0x000ea20000300800 */
[----:B------:R-:W-:-:S04]  /*98260*/  LOP3.LUT R40, R40, 0xefffffff, RZ, 0xc0, !PT ;  /* 0xefffffff28287812 */ /* 0x000fc800078ec0ff */
        /* <DEDUP_REMOVED lines=34> */
[C---:B-1----:R-:W-:Y:S01]  /*98490*/  IMAD.WIDE R42, R205.reuse, 0x4, R18 ;  /* 0x00000004cd2a7825 */ /* 0x042fe200078e0212 */
        /* <DEDUP_REMOVED lines=24> */
[----:B--2---:R1:W-:Y:S02]  /*98620*/  @P2 STG.E desc[UR74][R42.64], R201 ;  /* 0x000000c92a002986 */ /* 0x0043e4000c10194a */
[----:B-1----:R-:W-:-:S05]  /*98630*/  IMAD.WIDE R42, R203, 0x4, R18 ;  /* 0x00000004cb2a7825 */ /* 0x002fca00078e0212 */
[----:B---3--:R1:W-:Y:S02]  /*98640*/  @P1 STG.E desc[UR74][R42.64], R202 ;  /* 0x000000ca2a001986 */ /* 0x0083e4000c10194a */
[----:B-1----:R-:W-:-:S05]  /*98650*/  IMAD.WIDE R42, R203, 0x4, R16 ;  /* 0x00000004cb2a7825 */ /* 0x002fca00078e0210 */
[----:B----4-:R1:W-:Y:S04]  /*98660*/  @P0 STG.E desc[UR74][R42.64], R200 ;  /* 0x000000c82a000986 */ /* 0x0103e8000c10194a */
        /* <DEDUP_REMOVED lines=8> */
[----:B------:R-:W-:Y:S01]  /*986f0*/  IMAD.WIDE R42, R203, 0x4, R14 ;  /* 0x00000004cb2a7825 */ /* 0x000fe200078e020e */
        /* <DEDUP_REMOVED lines=15> */
[----:B------:R-:W2:Y:S01]  /*987f0*/  LDL.LU R99, [R1+0x8dc] ;  /* 0x0008dc0001637983 */ /* 0x000ea20000300800 */
[----:B------:R-:W-:-:S02]  /*98800*/  LOP3.LUT R40, R40, 0xff7fffff, RZ, 0xc0, !PT ;  /* 0xff7fffff28287812 */ /* 0x000fc400078ec0ff */
[----:B------:R-:W-:Y:S01]  /*98810*/  LOP3.LUT P2, RZ, R10, 0x80000000, RZ, 0xc0, !PT ;  /* 0x800000000aff7812 */ /* 0x000fe2000784c0ff */
[----:B------:R-:W2:Y:S01]  /*98820*/  LDL.LU R227, [R1+0x8bc] ;  /* 0x0008bc0001e37983 */ /* 0x000ea20000300800 */
[----:B------:R-:W-:Y:S02]  /*98830*/  @P6 LOP3.LUT R40, R40, 0x800000, RZ, 0xfc, !PT ;  /* 0x0080000028286812 */ /* 0x000fe400078efcff */
[----:B------:R-:W-:Y:S01]  /*98840*/  LOP3.LUT P6, RZ, R11, 0x20, RZ, 0xc0, !PT ;  /* 0x000000200bff7812 */ /* 0x000fe200078cc0ff */
[----:B------:R-:W-:Y:S01]  /*98850*/  IMAD.WIDE R42, R203, 0x4, R12 ;  /* 0x00000004cb2a7825 */ /* 0x000fe200078e020c */
[----:B------:R-:W2:Y:S04]  /*98860*/  LDL.LU R224, [R1+0x3bc] ;  /* 0x0003bc0001e07983 */ /* 0x000ea80000300800 */
[----:B------:R-:W2:Y:S01]  /*98870*/  LDL.LU R207, [R1+0x2cc] ;  /* 0x0002cc0001cf7983 */ /* 0x000ea20000300800 */
[----:B------:R-:W-:-:S03]  /*98880*/  LOP3.LUT R40, R40, 0xfeffffff, RZ, 0xc0, !PT ;  /* 0xfeffffff28287812 */ /* 0x000fc600078ec0ff */
[----:B------:R-:W2:Y:S04]  /*98890*/  LDL.LU R205, [R1+0x19c] ;  /* 0x00019c0001cd7983 */ /* 0x000ea80000300800 */
[----:B------:R-:W2:Y:S04]  /*988a0*/  LDL.LU R155, [R1+0x113c] ;  /* 0x00113c00019b7983 */ /* 0x000ea80000300800 */
[----:B------:R-:W2:Y:S04]  /*988b0*/  LDL.LU R153, [R1+0x8c] ;  /* 0x00008c0001997983 */ /* 0x000ea80000300800 */
[----:B------:R-:W2:Y:S04]  /*988c0*/  LDL.LU R203, [R1+0x1140] ;  /* 0x0011400001cb7983 */ /* 0x000ea80000300800 */
[----:B---3--:R1:W-:Y:S01]  /*988d0*/  @P2 STG.E desc[UR74][R42.64], R226 ;  /* 0x000000e22a002986 */ /* 0x0083e2000c10194a */
[----:B------:R-:W-:-:S02]  /*988e0*/  @P6 LOP3.LUT R40, R40, 0x1000000, RZ, 0xfc, !PT ;  /* 0x0100000028286812 */ /* 0x000fc400078efcff */
[----:B------:R-:W-:Y:S01]  /*988f0*/  LOP3.LUT P6, RZ, R11, 0x10, RZ, 0xc0, !PT ;  /* 0x000000100bff7812 */ /* 0x000fe200078cc0ff */
[----:B-1----:R-:W3:Y:S01]  /*98900*/  LDL.LU R226, [R1+0x4ac] ;  /* 0x0004ac0001e27983 */ /* 0x002ee20000300800 */
[----:B------:R-:W-:-:S11]  /*98910*/  LOP3.LUT R40, R40, 0xfdffffff, RZ, 0xc0, !PT ;  /* 0xfdffffff28287812 */ /* 0x000fd600078ec0ff */
[----:B------:R-:W-:Y:S02]  /*98920*/  @P6 LOP3.LUT R40, R40, 0x2000000, RZ, 0xfc, !PT ;  /* 0x0200000028286812 */ /* 0x000fe400078efcff */
[C---:B------:R-:W-:Y:S02]  /*98930*/  LOP3.LUT P6, RZ, R11.reuse, 0x8, RZ, 0xc0, !PT ;  /* 0x000000080bff7812 */ /* 0x040fe400078cc0ff */
[C---:B------:R-:W-:Y:S02]  /*98940*/  LOP3.LUT P1, RZ, R11.reuse, 0x1, RZ, 0xc0, !PT ;  /* 0x000000010bff7812 */ /* 0x040fe4000782c0ff */
[----:B------:R-:W-:Y:S01]  /*98950*/  LOP3.LUT P0, RZ, R11, 0x2, RZ, 0xc0, !PT ;  /* 0x000000020bff7812 */ /* 0x000fe2000780c0ff */
[----:B------:R-:W-:Y:S01]  /*98960*/  IMAD.WIDE R42, R201, 0x4, R18 ;  /* 0x00000004c92a7825 */ /* 0x000fe200078e0212 */
[----:B------:R-:W-:-:S07]  /*98970*/  LOP3.LUT R40, R40, 0xfbffffff, RZ, 0xc0, !PT ;  /* 0xfbffffff28287812 */ /* 0x000fce00078ec0ff */
[----:B------:R-:W-:Y:S02]  /*98980*/  @P6 LOP3.LUT R40, R40, 0x4000000, RZ, 0xfc, !PT ;  /* 0x0400000028286812 */ /* 0x000fe400078efcff */
[----:B------:R-:W-:Y:S01]  /*98990*/  LOP3.LUT P6, RZ, R11, 0x4, RZ, 0xc0, !PT ;  /* 0x000000040bff7812 */ /* 0x000fe200078cc0ff */
[----:B----4-:R1:W-:Y:S02]  /*989a0*/  @P1 STG.E desc[UR74][R42.64], R204 ;  /* 0x000000cc2a001986 */ /* 0x0103e4000c10194a */
[C---:B-1----:R-:W-:Y:S02]  /*989b0*/  IMAD.WIDE R42, R201.reuse, 0x4, R16 ;  /* 0x00000004c92a7825 */ /* 0x042fe400078e0210 */
[----:B------:R-:W4:Y:S04]  /*989c0*/  LDL.LU R204, [R1+0x960] ;  /* 0x0009600001cc7983 */ /* 0x000f280000300800 */
[----:B------:R1:W-:Y:S02]  /*989d0*/  @P0 STG.E desc[UR74][R42.64], R154 ;  /* 0x0000009a2a000986 */ /* 0x0003e4000c10194a */
[----:B-1----:R-:W-:-:S02]  /*989e0*/  IMAD.WIDE R42, R201, 0x4, R14 ;  /* 0x00000004c92a7825 */ /* 0x002fc400078e020e */
[----:B------:R-:W4:Y:S04]  /*989f0*/  LDL.LU R154, [R1+0x940] ;  /* 0x00094000019a7983 */ /* 0x000f280000300800 */
[----:B------:R1:W-:Y:S01]  /*98a00*/  @P6 STG.E desc[UR74][R42.64], R152 ;  /* 0x000000982a006986 */ /* 0x0003e2000c10194a */
[C---:B------:R-:W-:Y:S01]  /*98a10*/  LOP3.LUT P6, RZ, R40.reuse, 0x4000000, RZ, 0xc0, !PT ;  /* 0x0400000028ff7812 */ /* 0x040fe200078cc0ff */
[----:B-1----:R-:W-:Y:S02]  /*98a20*/  IMAD.WIDE R42, R201, 0x4, R12 ;  /* 0x00000004c92a7825 */ /* 0x002fe400078e020c */
[----:B------:R-:W4:Y:S10]  /*98a30*/  LDL.LU R152, [R1+0x920] ;  /* 0x0009200001987983 */ /* 0x000f340000300800 */
[----:B------:R1:W-:Y:S01]  /*98a40*/  @P6 STG.E desc[UR74][R42.64], R202 ;  /* 0x000000ca2a006986 */ /* 0x0003e2000c10194a */
[----:B------:R-:W-:-:S03]  /*98a50*/  LOP3.LUT P6, RZ, R40, 0x2000000, RZ, 0xc0, !PT ;  /* 0x0200000028ff7812 */ /* 0x000fc600078cc0ff */
[----:B------:R-:W4:Y:S01]  /*98a60*/  LDL.LU R201, [R1+0x910] ;  /* 0x0009100001c97983 */ /* 0x000f220000300800 */
[----:B-1----:R-:W-:-:S09]  /*98a70*/  IMAD.WIDE R42, R225, 0x4, R18 ;  /* 0x00000004e12a7825 */ /* 0x002fd200078e0212 */
[----:B--2---:R1:W-:Y:S04]  /*98a80*/  @P6 STG.E desc[UR74][R42.64], R200 ;  /* 0x000000c82a006986 */ /* 0x0043e8000c10194a */
[----:B-1----:R-:W2:Y:S04]  /*98a90*/  LDL.LU R200, [R1+0x900] ;  /* 0x0009000001c87983 */ /* 0x002ea80000300800 */
[----:B------:R-:W2:Y:S01]  /*98aa0*/  LDL.LU R202, [R1+0x1144] ;  /* 0x0011440001ca7983 */ /* 0x000ea20000300800 */
        /* <DEDUP_REMOVED lines=12> */
[C---:B------:R-:W-:Y:S01]  /*98b70*/  LOP3.LUT P6, RZ, R40.reuse, 0x100000, RZ, 0xc0, !PT ;  /* 0x0010000028ff7812 */ /* 0x040fe200078cc0ff */
[----:B-1----:R-:W-:Y:S01]  /*98b80*/  IMAD.WIDE R42, R155, 0x4, R16 ;  /* 0x000000049b2a7825 */ /* 0x002fe200078e0210 */
        /* <DEDUP_REMOVED lines=18> */
[----:B------:R1:W-:Y:S02]  /*98cb0*/  @P2 STG.E desc[UR74][R42.64], R152 ;  /* 0x000000982a002986 */ /* 0x0003e4000c10194a */
[----:B-1----:R-:W-:Y:S02]  /*98cc0*/  IMAD.WIDE R42, R203, 0x4, R12 ;  /* 0x00000004cb2a7825 */ /* 0x002fe400078e020c */
[----:B------:R-:W4:Y:S04]  /*98cd0*/  LDL.LU R203, [R1+0x730] ;  /* 0x0007300001cb7983 */ /* 0x000f280000300800 */
[----:B------:R1:W-:Y:S04]  /*98ce0*/  @P1 STG.E desc[UR74][R42.64], R201 ;  /* 0x000000c92a001986 */ /* 0x0003e8000c10194a */
[----:B-1----:R-:W3:Y:S04]  /*98cf0*/  LDL.LU R201, [R1+0x630] ;  /* 0x0006300001c97983 */ /* 0x002ee80000300800 */
[----:B------:R-:W3:Y:S04]  /*98d00*/  LDL.LU R95, [R1+0x590] ;  /* 0x00059000015f7983 */ /* 0x000ee80000300800 */
[----:B------:R-:W3:Y:S04]  /*98d10*/  LDL.LU R96, [R1+0x964] ;  /* 0x0009640001607983 */ /* 0x000ee80000300800 */
[----:B------:R-:W3:Y:S01]  /*98d20*/  LDL.LU R97, [R1+0x944] ;  /* 0x0009440001617983 */ /* 0x000ee20000300800 */
[----:B--2---:R-:W-:-:S05]  /*98d30*/  IMAD.WIDE R42, R202, 0x4, R18 ;  /* 0x00000004ca2a7825 */ /* 0x004fca00078e0212 */
[----:B------:R1:W-:Y:S04]  /*98d40*/  @P0 STG.E desc[UR74][R42.64], R200 ;  /* 0x000000c82a000986 */ /* 0x0003e8000c10194a */
[----:B-1----:R-:W2:Y:S04]  /*98d50*/  LDL.LU R200, [R1+0x1148] ;  /* 0x0011480001c87983 */ /* 0x002ea80000300800 */
[----:B------:R-:W2:Y:S01]  /*98d60*/  LDL.LU R98, [R1+0x924] ;  /* 0x0009240001627983 */ /* 0x000ea20000300800 */
[----:B------:R-:W-:Y:S02]  /*98d70*/  LOP3.LUT P6, RZ, R11, 0x20000000, RZ, 0xc0, !PT ;  /* 0x200000000bff7812 */ /* 0x000fe400078cc0ff */
        /* <DEDUP_REMOVED lines=8> */
[----:B------:R-:W2:Y:S04]  /*98e00*/  LDL.LU R207, [R1+0x594] ;  /* 0x0005940001cf7983 */ /* 0x000ea80000300800 */
[----:B------:R-:W2:Y:S04]  /*98e10*/  LDL.LU R205, [R1+0x968] ;  /* 0x0009680001cd7983 */ /* 0x000ea80000300800 */
[----:B------:R-:W-:Y:S01]  /*98e20*/  @P6 LOP3.LUT R40, R40, 0x1000, RZ, 0xfc, !PT ;  /* 0x0000100028286812 */ /* 0x000fe200078efcff */
[----:B------:R-:W2:Y:S01]  /*98e30*/  LDL.LU R155, [R1+0x948] ;  /* 0x00094800019b7983 */ /* 0x000ea20000300800 */
[----:B------:R-:W-:-:S02]  /*98e40*/  LOP3.LUT P6, RZ, R11, 0x8000000, RZ, 0xc0, !PT ;  /* 0x080000000bff7812 */ /* 0x000fc400078cc0ff */
[----:B------:R-:W-:Y:S01]  /*98e50*/  LOP3.LUT R40, R40, 0xffffdfff, RZ, 0xc0, !PT ;  /* 0xffffdfff28287812 */ /* 0x000fe200078ec0ff */
[----:B------:R-:W2:Y:S01]  /*98e60*/  LDL.LU R153, [R1+0x928] ;  /* 0x0009280001997983 */ /* 0x000ea20000300800 */
[----:B------:R-:W-:-:S03]  /*98e70*/  LOP3.LUT P3, RZ, R11, 0x20000, RZ, 0xc0, !PT ;  /* 0x000200000bff7812 */ /* 0x000fc6000786c0ff */
[----:B------:R-:W2:Y:S01]  /*98e80*/  LDL.LU R204, [R1+0x1170] ;  /* 0x0011700001cc7983 */ /* 0x000ea20000300800 */
[C---:B------:R-:W-:Y:S01]  /*98e90*/  LOP3.LUT P2, RZ, R11.reuse, 0x40000, RZ, 0xc0, !PT ;  /* 0x000400000bff7812 */ /* 0x040fe2000784c0ff */
[----:B------:R-:W-:Y:S01]  /*98ea0*/  IMAD.WIDE R42, R202, 0x4, R16 ;  /* 0x00000004ca2a7825 */ /* 0x000fe200078e0210 */
[C---:B------:R-:W-:Y:S01]  /*98eb0*/  LOP3.LUT P1, RZ, R11.reuse, 0x80000, RZ, 0xc0, !PT ;  /* 0x000800000bff7812 */ /* 0x040fe2000782c0ff */
[----:B------:R-:W2:Y:S02]  /*98ec0*/  LDL.LU R154, [R1+0x918] ;  /* 0x00091800019a7983 */ /* 0x000ea40000300800 */
[----:B------:R-:W-:Y:S02]  /*98ed0*/  @P6 LOP3.LUT R40, R40, 0x2000, RZ, 0xfc, !PT ;  /* 0x0000200028286812 */ /* 0x000fe400078efcff */
[----:B------:R-:W-:Y:S01]  /*98ee0*/  LOP3.LUT P6, RZ, R11, 0x4000000, RZ, 0xc0, !PT ;  /* 0x040000000bff7812 */ /* 0x000fe200078cc0ff */
[----:B------:R-:W2:Y:S01]  /*98ef0*/  LDL.LU R152, [R1+0x908] ;  /* 0x0009080001987983 */ /* 0x000ea20000300800 */
        /* <DEDUP_REMOVED lines=13> */
[----:B------:R-:W-:-:S11]  /*98fd0*/  LOP3.LUT R40, R40, 0xfffbffff, RZ, 0xc0, !PT ;  /* 0xfffbffff28287812 */ /* 0x000fd600078ec0ff */
[----:B------:R-:W-:Y:S02]  /*98fe0*/  @P6 LOP3.LUT R40, R40, 0x40000, RZ, 0xfc, !PT ;  /* 0x0004000028286812 */ /* 0x000fe400078efcff */
[----:B------:R-:W-:Y:S01]  /*98ff0*/  LOP3.LUT P6, RZ, R11, 0x200000, RZ, 0xc0, !PT ;  /* 0x002000000bff7812 */ /* 0x000fe200078cc0ff */
[----:B----4-:R1:W-:Y:S02]  /*99000*/  @P3 STG.E desc[UR74][R42.64], R203 ;  /* 0x000000cb2a003986 */ /* 0x0103e4000c10194a */
[C---:B-1----:R-:W-:Y:S02]  /*99010*/  IMAD.WIDE R42, R202.reuse, 0x4, R14 ;  /* 0x00000004ca2a7825 */ /* 0x042fe400078e020e */
[----:B------:R-:W4:Y:S04]  /*99020*/  LDL.LU R203, [R1+0x738] ;  /* 0x0007380001cb7983 */ /* 0x000f280000300800 */
[----:B---3--:R1:W-:Y:S02]  /*99030*/  @P2 STG.E desc[UR74][R42.64], R201 ;  /* 0x000000c92a002986 */ /* 0x0083e4000c10194a */
[----:B-1----:R-:W-:-:S02]  /*99040*/  IMAD.WIDE R42, R202, 0x4, R12 ;  /* 0x00000004ca2a7825 */ /* 0x002fc400078e020c */
[----:B------:R-:W3:Y:S04]  /*99050*/  LDL.LU R201, [R1+0x638] ;  /* 0x0006380001c97983 */ /* 0x000ee80000300800 */
[----:B------:R2:W-:Y:S04]  /*99060*/  @P1 STG.E desc[UR74][R42.64], R95 ;  /* 0x0000005f2a001986 */ /* 0x0005e8000c10194a */
[----:B------:R-:W3:Y:S01]  /*99070*/  LDL.LU R202, [R1+0x1174] ;  /* 0x0011740001ca7983 */ /* 0x000ee20000300800 */
[----:B--2---:R-:W-:-:S05]  /*99080*/  IMAD.WIDE R42, R200, 0x4, R18 ;  /* 0x00000004c82a7825 */ /* 0x004fca00078e0212 */
        /* <DEDUP_REMOVED lines=37> */
[----:B---3--:R-:W-:-:S05]  /*992e0*/  IMAD.WIDE R42, R202, 0x4, R18 ;  /* 0x00000004ca2a7825 */ /* 0x008fca00078e0212 */
[----:B------:R1:W-:Y:S01]  /*992f0*/  @P3 STG.E desc[UR74][R42.64], R152 ;  /* 0x000000982a003986 */ /* 0x0003e2000c10194a */
[----:B------:R-:W-:Y:S01]  /*99300*/  LOP3.LUT P0, RZ, R20, 0x8, RZ, 0xc0, !PT ;  /* 0x0000000814ff7812 */ /* 0x000fe2000780c0ff */
[----:B-1----:R-:W-:-:S05]  /*99310*/  IMAD.WIDE R42, R202, 0x4, R16 ;  /* 0x00000004ca2a7825 */ /* 0x002fca00078e0210 */
[----:B----4-:R1:W-:Y:S02]  /*99320*/  @P2 STG.E desc[UR74][R42.64], R203 ;  /* 0x000000cb2a002986 */ /* 0x0103e4000c10194a */
[----:B-1----:R-:W-:-:S05]  /*99330*/  IMAD.WIDE R42, R202, 0x4, R14 ;  /* 0x00000004ca2a7825 */ /* 0x002fca00078e020e */
[----:B------:R1:W-:Y:S02]  /*99340*/  @P1 STG.E desc[UR74][R42.64], R201 ;  /* 0x000000c92a001986 */ /* 0x0003e4000c10194a */
[----:B-1----:R-:W-:-:S05]  /*99350*/  IMAD.WIDE R42, R202, 0x4, R12 ;  /* 0x00000004ca2a7825 */ /* 0x002fca00078e020c */
[----:B--2---:R1:W-:Y:S04]  /*99360*/  @P0 STG.E desc[UR74][R42.64], R200 ;  /* 0x000000c82a000986 */ /* 0x0043e8000c10194a */
[----:B-1----:R-:W2:Y:S04]  /*99370*/  LDL.LU R200, [R1+0x96c] ;  /* 0x00096c0001c87983 */ /* 0x002ea80000300800 */
[----:B------:R-:W3:Y:S04]  /*99380*/  LDL.LU R204, [R1+0x94c] ;  /* 0x00094c0001cc7983 */ /* 0x000ee80000300800 */
[----:B------:R-:W4:Y:S04]  /*99390*/  LDL.LU R154, [R1+0x92c] ;  /* 0x00092c00019a7983 */ /* 0x000f280000300800 */
[----:B------:R-:W2:Y:S04]  /*993a0*/  LDL.LU R152, [R1+0x1178] ;  /* 0x0011780001987983 */ /* 0x000ea80000300800 */
[----:B------:R-:W3:Y:S04]  /*993b0*/  LDL.LU R203, [R1+0x91c] ;  /* 0x00091c0001cb7983 */ /* 0x000ee80000300800 */
[----:B------:R-:W3:Y:S04]  /*993c0*/  LDL.LU R201, [R1+0x90c] ;  /* 0x00090c0001c97983 */ /* 0x000ee80000300800 */
[----:B------:R-:W3:Y:S04]  /*993d0*/  LDL.LU R202, [R1+0x73c] ;  /* 0x00073c0001ca7983 */ /* 0x000ee80000300800 */
[----:B------:R-:W3:Y:S01]  /*993e0*/  LDL.LU R99, [R1+0x117c] ;  /* 0x00117c0001637983 */ /* 0x000ee20000300800 */
[----:B------:R-:W-:-:S02]  /*993f0*/  LOP3.LUT P3, RZ, R20, 0x10, RZ, 0xc0, !PT ;  /* 0x0000001014ff7812 */ /* 0x000fc4000786c0ff */
        /* <DEDUP_REMOVED lines=14> */
[----:B--2---:R-:W-:-:S05]  /*994e0*/  IMAD.WIDE R42, R152, 0x4, R18 ;  /* 0x00000004982a7825 */ /* 0x004fca00078e0212 */
[----:B------:R1:W-:Y:S04]  /*994f0*/  @P3 STG.E desc[UR74][R42.64], R200 ;  /* 0x000000c82a003986 */ /* 0x0003e8000c10194a */
[----:B-1----:R-:W2:Y:S04]  /*99500*/  LDL.LU R200, [R1+0x63c] ;  /* 0x00063c0001c87983 */ /* 0x002ea80000300800 */
[----:B------:R-:W2:Y:S04]  /*99510*/  LDL.LU R227, [R1+0x59c] ;  /* 0x00059c0001e37983 */ /* 0x000ea80000300800 */
[----:B------:R-:W2:Y:S04]  /*99520*/  LDL.LU R225, [R1+0x970] ;  /* 0x0009700001e17983 */ /* 0x000ea80000300800 */
[----:B------:R-:W2:Y:S01]  /*99530*/  LDL.LU R207, [R1+0x1190] ;  /* 0x0011900001cf7983 */ /* 0x000ea20000300800 */
[----:B------:R-:W-:-:S02]  /*99540*/  @P6 LOP3.LUT R40, R40, 0x80, RZ, 0xfc, !PT ;  /* 0x0000008028286812 */ /* 0x000fc400078efcff */
[----:B------:R-:W-:Y:S01]  /*99550*/  LOP3.LUT P6, RZ, R20, 0x800, RZ, 0xc0, !PT ;  /* 0x0000080014ff7812 */ /* 0x000fe200078cc0ff */
[----:B------:R-:W2:Y:S01]  /*99560*/  LDL.LU R226, [R1+0x950] ;  /* 0x0009500001e27983 */ /* 0x000ea20000300800 */
[----:B------:R-:W-:-:S03]  /*99570*/  LOP3.LUT R40, R40, 0xfffffeff, RZ, 0xc0, !PT ;  /* 0xfffffeff28287812 */ /* 0x000fc600078ec0ff */
[----:B------:R-:W2:Y:S01]  /*99580*/  LDL.LU R224, [R1+0x930] ;  /* 0x0009300001e07983 */ /* 0x000ea20000300800 */
[C---:B------:R-:W-:Y:S02]  /*99590*/  LOP3.LUT P2, RZ, R20.reuse, 0x20, RZ, 0xc0, !PT ;  /* 0x0000002014ff7812 */ /* 0x040fe4000784c0ff */
[----:B------:R-:W-:Y:S01]  /*995a0*/  LOP3.LUT P1, RZ, R20, 0x40, RZ, 0xc0, !PT ;  /* 0x0000004014ff7812 */ /* 0x000fe2000782c0ff */
[----:B------:R-:W-:Y:S01]  /*995b0*/  IMAD.WIDE R42, R152, 0x4, R16 ;  /* 0x00000004982a7825 */ /* 0x000fe200078e0210 */
[----:B------:R-:W2:Y:S03]  /*995c0*/  LDL.LU R205, [R1+0x490] ;  /* 0x0004900001cd7983 */ /* 0x000ea60000300800 */
[----:B------:R-:W-:Y:S02]  /*995d0*/  @P6 LOP3.LUT R40, R40, 0x100, RZ, 0xfc, !PT ;  /* 0x0000010028286812 */ /* 0x000fe400078efcff */
[----:B------:R-:W-:-:S02]  /*995e0*/  LOP3.LUT P6, RZ, R20, 0x400, RZ, 0xc0, !PT ;  /* 0x0000040014ff7812 */ /* 0x000fc400078cc0ff */
[----:B------:R-:W-:Y:S02]  /*995f0*/  LOP3.LUT R40, R40, 0xfffffdff, RZ, 0xc0, !PT ;  /* 0xfffffdff28287812 */ /* 0x000fe400078ec0ff */
[----:B------:R-:W-:-:S09]  /*99600*/  LOP3.LUT P0, RZ, R20, 0x80, RZ, 0xc0, !PT ;  /* 0x0000008014ff7812 */ /* 0x000fd2000780c0ff */
[----:B------:R-:W-:Y:S02]  /*99610*/  @P6 LOP3.LUT R40, R40, 0x200, RZ, 0xfc, !PT ;  /* 0x0000020028286812 */ /* 0x000fe400078efcff */
[----:B------:R-:W-:Y:S01]  /*99620*/  LOP3.LUT P6, RZ, R20, 0x200, RZ, 0xc0, !PT ;  /* 0x0000020014ff7812 */ /* 0x000fe200078cc0ff */
[----:B---3--:R1:W-:Y:S01]  /*99630*/  @P2 STG.E desc[UR74][R42.64], R204 ;  /* 0x000000cc2a002986 */ /* 0x0083e2000c10194a */
[----:B------:R-:W-:Y:S01]  /*99640*/  LOP3.LUT R40, R40, 0xfffffbff, RZ, 0xc0, !PT ;  /* 0xfffffbff28287812 */ /* 0x000fe200078ec0ff */
[----:B-1----:R-:W-:-:S10]  /*99650*/  IMAD.WIDE R42, R152, 0x4, R14 ;  /* 0x00000004982a7825 */ /* 0x002fd400078e020e */
[----:B------:R-:W-:Y:S02]  /*99660*/  @P6 LOP3.LUT R40, R40, 0x400, RZ, 0xfc, !PT ;  /* 0x0000040028286812 */ /* 0x000fe400078efcff */
[----:B------:R-:W-:Y:S01]  /*99670*/  LOP3.LUT P6, RZ, R20, 0x100, RZ, 0xc0, !PT ;  /* 0x0000010014ff7812 */ /* 0x000fe200078cc0ff */
[----:B----4-:R1:W-:Y:S04]  /*99680*/  @P1 STG.E desc[UR74][R42.64], R154 ;  /* 0x0000009a2a001986 */ /* 0x0103e8000c10194a */
[----:B-1----:R-:W3:Y:S01]  /*99690*/  LDL.LU R154, [R1+0x1194] ;  /* 0x00119400019a7983 */ /* 0x002ee20000300800 */
[----:B------:R-:W-:-:S03]  /*996a0*/  IMAD.WIDE R42, R152, 0x4, R12 ;  /* 0x00000004982a7825 */ /* 0x000fc600078e020c */
[----:B------:R-:W4:Y:S04]  /*996b0*/  LDL.LU R155, [R1+0x3a0] ;  /* 0x0003a000019b7983 */ /* 0x000f280000300800 */
[----:B------:R1:W-:Y:S04]  /*996c0*/  @P0 STG.E desc[UR74][R42.64], R203 ;  /* 0x000000cb2a000986 */ /* 0x0003e8000c10194a */
[----:B------:R-:W3:Y:S04]  /*996d0*/  LDL.LU R153, [R1+0x2b0] ;  /* 0x0002b00001997983 */ /* 0x000ee80000300800 */
[----:B------:R-:W3:Y:S01]  /*996e0*/  LDL.LU R204, [R1+0x180] ;  /* 0x0001800001cc7983 */ /* 0x000ee20000300800 */
[----:B-1----:R-:W-:-:S03]  /*996f0*/  IMAD.WIDE R42, R99, 0x4, R18 ;  /* 0x00000004632a7825 */ /* 0x002fc600078e0212 */
[----:B------:R-:W3:Y:S04]  /*99700*/  LDL.LU R152, [R1+0x70] ;  /* 0x0000700001987983 */ /* 0x000ee80000300800 */
[----:B------:R1:W-:Y:S01]  /*99710*/  @P6 STG.E desc[UR74][R42.64], R201 ;  /* 0x000000c92a006986 */ /* 0x0003e2000c10194a */
[----:B------:R-:W-:-:S03]  /*99720*/  LOP3.LUT P6, RZ, R40, 0x400, RZ, 0xc0, !PT ;  /* 0x0000040028ff7812 */ /* 0x000fc600078cc0ff */
[----:B------:R-:W3:Y:S01]  /*99730*/  LDL.LU R203, [R1+0x1198] ;  /* 0x0011980001cb7983 */ /* 0x000ee20000300800 */
[----:B-1----:R-:W-:-:S03]  /*99740*/  IMAD.WIDE R42, R99, 0x4, R16 ;  /* 0x00000004632a7825 */ /* 0x002fc600078e0210 */
[----:B------:R-:W4:Y:S06]  /*99750*/  LDL.LU R201, [R1+0x974] ;  /* 0x0009740001c97983 */ /* 0x000f2c0000300800 */
        /* <DEDUP_REMOVED lines=24> */
[----:B---3--:R-:W-:-:S08]  /*998e0*/  IMAD.WIDE R42, R154, 0x4, R18 ;  /* 0x000000049a2a7825 */ /* 0x008fd000078e0212 */
        /* <DEDUP_REMOVED lines=9> */
[----:B------:R-:W-:Y:S01]  /*99980*/  LOP3.LUT P0, RZ, R20, 0x400000, RZ, 0xc0, !PT ;  /* 0x0040000014ff7812 */ /* 0x000fe2000780c0ff */
[----:B------:R-:W3:Y:S04]  /*99990*/  LDL.LU R154, [R1+0x494] ;  /* 0x00049400019a7983 */ /* 0x000ee80000300800 */
[----:B------:R1:W-:Y:S02]  /*999a0*/  @P3 STG.E desc[UR74][R42.64], R152 ;  /* 0x000000982a003986 */ /* 0x0003e4000c10194a */
[----:B-1----:R-:W-:-:S02]  /*999b0*/  IMAD.WIDE R42, R203, 0x4, R18 ;  /* 0x00000004cb2a7825 */ /* 0x002fc400078e0212 */
[----:B------:R-:W4:Y:S04]  /*999c0*/  LDL.LU R152, [R1+0x3a4] ;  /* 0x0003a40001987983 */ /* 0x000f280000300800 */
[----:B------:R1:W-:Y:S02]  /*999d0*/  @P2 STG.E desc[UR74][R42.64], R201 ;  /* 0x000000c92a002986 */ /* 0x0003e4000c10194a */
[C---:B-1----:R-:W-:Y:S02]  /*999e0*/  IMAD.WIDE R42, R203.reuse, 0x4, R16 ;  /* 0x00000004cb2a7825 */ /* 0x042fe400078e0210 */
[----:B------:R-:W4:Y:S04]  /*999f0*/  LDL.LU R201, [R1+0x2b4] ;  /* 0x0002b40001c97983 */ /* 0x000f280000300800 */
[----:B------:R1:W-:Y:S02]  /*99a00*/  @P1 STG.E desc[UR74][R42.64], R202 ;  /* 0x000000ca2a001986 */ /* 0x0003e4000c10194a */
[----:B-1----:R-:W-:-:S02]  /*99a10*/  IMAD.WIDE R42, R203, 0x4, R14 ;  /* 0x00000004cb2a7825 */ /* 0x002fc400078e020e */
[----:B------:R-:W4:Y:S04]  /*99a20*/  LDL.LU R202, [R1+0x184] ;  /* 0x0001840001ca7983 */ /* 0x000f280000300800 */
[----:B--2---:R1:W-:Y:S04]  /*99a30*/  @P0 STG.E desc[UR74][R42.64], R200 ;  /* 0x000000c82a000986 */ /* 0x0043e8000c10194a */
[----:B-1----:R-:W2:Y:S04]  /*99a40*/  LDL.LU R200, [R1+0x119c] ;  /* 0x00119c0001c87983 */ /* 0x002ea80000300800 */
[----:B------:R-:W4:Y:S01]  /*99a50*/  LDL.LU R96, [R1+0x74] ;  /* 0x0000740001607983 */ /* 0x000f220000300800 */
[----:B------:R-:W-:-:S03]  /*99a60*/  IMAD.WIDE R42, R203, 0x4, R12 ;  /* 0x00000004cb2a7825 */ /* 0x000fc600078e020c */
        /* <DEDUP_REMOVED lines=11> */
[C---:B------:R-:W-:Y:S01]  /*99b20*/  LOP3.LUT P2, RZ, R20.reuse, 0x1000000, RZ, 0xc0, !PT ;  /* 0x0100000014ff7812 */ /* 0x040fe2000784c0ff */
[----:B------:R-:W4:Y:S01]  /*99b30*/  LDL.LU R155, [R1+0x78] ;  /* 0x00007800019b7983 */ /* 0x000f220000300800 */
[----:B------:R-:W-:-:S03]  /*99b40*/  LOP3.LUT P1, RZ, R20, 0x2000000, RZ, 0xc0, !PT ;  /* 0x0200000014ff7812 */ /* 0x000fc6000782c0ff */
[----:B------:R-:W4:Y:S01]  /*99b50*/  LDL.LU R153, [R1+0x97c] ;  /* 0x00097c0001997983 */ /* 0x000f220000300800 */
[----:B------:R-:W-:-:S03]  /*99b60*/  LOP3.LUT P0, RZ, R20, 0x4000000, RZ, 0xc0, !PT ;  /* 0x0400000014ff7812 */ /* 0x000fc6000780c0ff */
[----:B------:R-:W4:Y:S01]  /*99b70*/  LDL.LU R204, [R1+0x95c] ;  /* 0x00095c0001cc7983 */ /* 0x000f220000300800 */
[----:B------:R-:W-:Y:S02]  /*99b80*/  LOP3.LUT P6, RZ, R21, 0x8, RZ, 0xc0, !PT ;  /* 0x0000000815ff7812 */ /* 0x000fe400078cc0ff */
[----:B------:R-:W-:Y:S01]  /*99b90*/  LOP3.LUT R11, R11, 0xf7ffffff, RZ, 0xc0, !PT ;  /* 0xf7ffffff0b0b7812 */ /* 0x000fe200078ec0ff */
[----:B---3--:R2:W-:Y:S10]  /*99ba0*/  @P3 STG.E desc[UR74][R42.64], R154 ;  /* 0x0000009a2a003986 */ /* 0x0085f4000c10194a */
        /* <DEDUP_REMOVED lines=11> */
[----:B--2---:R-:W-:-:S05]  /*99c60*/  IMAD.WIDE R42, R200, 0x4, R18 ;  /* 0x00000004c82a7825 */ /* 0x004fca00078e0212 */
[----:B----4-:R1:W-:Y:S02]  /*99c70*/  @P2 STG.E desc[UR74][R42.64], R152 ;  /* 0x000000982a002986 */ /* 0x0103e4000c10194a */
[C---:B-1----:R-:W-:Y:S02]  /*99c80*/  IMAD.WIDE R42, R200.reuse, 0x4, R16 ;  /* 0x00000004c82a7825 */ /* 0x042fe400078e0210 */
[----:B------:R-:W2:Y:S04]  /*99c90*/  LDL.LU R152, [R1+0x93c] ;  /* 0x00093c0001987983 */ /* 0x000ea80000300800 */
[----:B------:R1:W-:Y:S02]  /*99ca0*/  @P1 STG.E desc[UR74][R42.64], R201 ;  /* 0x000000c92a001986 */ /* 0x0003e4000c10194a */
[----:B-1----:R-:W-:-:S02]  /*99cb0*/  IMAD.WIDE R42, R200, 0x4, R14 ;  /* 0x00000004c82a7825 */ /* 0x002fc400078e020e */
[----:B------:R-:W3:Y:S04]  /*99cc0*/  LDL.LU R201, [R1+0x49c] ;  /* 0x00049c0001c97983 */ /* 0x000ee80000300800 */
[----:B------:R1:W-:Y:S02]  /*99cd0*/  @P0 STG.E desc[UR74][R42.64], R202 ;  /* 0x000000ca2a000986 */ /* 0x0003e4000c10194a */
[----:B-1----:R-:W-:Y:S02]  /*99ce0*/  IMAD.WIDE R42, R200, 0x4, R12 ;  /* 0x00000004c82a7825 */ /* 0x002fe400078e020c */
[----:B------:R-:W4:Y:S04]  /*99cf0*/  LDL.LU R202, [R1+0x3ac] ;  /* 0x0003ac0001ca7983 */ /* 0x000f280000300800 */
[----:B------:R-:W4:Y:S04]  /*99d00*/  LDL.LU R200, [R1+0x2bc] ;  /* 0x0002bc0001c87983 */ /* 0x000f280000300800 */
[----:B------:R-:W4:Y:S01]  /*99d10*/  LDL.LU R154, [R1+0x11cc] ;  /* 0x0011cc00019a7983 */ /* 0x000f220000300800 */
        /* <DEDUP_REMOVED lines=18> */
[----:B------:R-:W-:Y:S01]  /*99e40*/  @P6 STG.E desc[UR74][R42.64], R98 ;  /* 0x000000622a006986 */ /* 0x000fe2000c10194a */
        /* <DEDUP_REMOVED lines=29> */
[----:B------:R-:W4:Y:S04]  /*9a020*/  LDL.LU R204, [R1+0x18c] ;  /* 0x00018c0001cc7983 */ /* 0x000f280000300800 */
[----:B--2---:R1:W-:Y:S02]  /*9a030*/  @P3 STG.E desc[UR74][R40.64], R152 ;  /* 0x0000009828003986 */ /* 0x0043e4000c10194a */
[----:B-1----:R-:W-:-:S02]  /*9a040*/  IMAD.WIDE R40, R203, 0x4, R12 ;  /* 0x00000004cb287825 */ /* 0x002fc400078e020c */
[----:B------:R-:W2:Y:S04]  /*9a050*/  LDL.LU R203, [R1+0x7c] ;  /* 0x00007c0001cb7983 */ /* 0x000ea80000300800 */
[----:B---3--:R1:W-:Y:S04]  /*9a060*/  @P2 STG.E desc[UR74][R40.64], R201 ;  /* 0x000000c928002986 */ /* 0x0083e8000c10194a */
[----:B------:R-:W3:Y:S04]  /*9a070*/  LDL.LU R152, [R1+0xa20] ;  /* 0x000a200001987983 */ /* 0x000ee80000300800 */
[----:B-1----:R-:W3:Y:S01]  /*9a080*/  LDL.LU R201, [R1+0x9f0] ;  /* 0x0009f00001c97983 */ /* 0x002ee20000300800 */
[----:B----4-:R-:W-:-:S05]  /*9a090*/  IMAD.WIDE R40, R154, 0x4, R18 ;  /* 0x000000049a287825 */ /* 0x010fca00078e0212 */
[----:B------:R1:W-:Y:S02]  /*9a0a0*/  @P1 STG.E desc[UR74][R40.64], R202 ;  /* 0x000000ca28001986 */ /* 0x0003e4000c10194a */
[----:B-1----:R-:W-:Y:S02]  /*9a0b0*/  IMAD.WIDE R40, R154, 0x4, R16 ;  /* 0x000000049a287825 */ /* 0x002fe400078e0210 */
[----:B------:R-:W4:Y:S04]  /*9a0c0*/  LDL.LU R202, [R1+0x9d0] ;  /* 0x0009d00001ca7983 */ /* 0x000f280000300800 */
[----:B------:R1:W-:Y:S04]  /*9a0d0*/  @P0 STG.E desc[UR74][R40.64], R200 ;  /* 0x000000c828000986 */ /* 0x0003e8000c10194a */
[----:B-1----:R-:W3:Y:S01]  /*9a0e0*/  LDL.LU R200, [R1+0x11e4] ;  /* 0x0011e40001c87983 */ /* 0x002ee20000300800 */
[----:B------:R-:W-:-:S03]  /*9a0f0*/  LOP3.LUT P6, RZ, R21, 0x400000, RZ, 0xc0, !PT ;  /* 0x0040000015ff7812 */ /* 0x000fc600078cc0ff */
[----:B------:R-:W4:Y:S01]  /*9a100*/  LDL.LU R97, [R1+0x9a0] ;  /* 0x0009a00001617983 */ /* 0x000f220000300800 */
[----:B------:R-:W-:-:S03]  /*9a110*/  LOP3.LUT R11, R11, 0xfff7ffff, RZ, 0xc0, !PT ;  /* 0xfff7ffff0b0b7812 */ /* 0x000fc600078ec0ff */
[----:B------:R-:W4:Y:S04]  /*9a120*/  LDL.LU R225, [R1+0x11e8] ;  /* 0x0011e80001e17983 */ /* 0x000f280000300800 */
[----:B------:R-:W4:Y:S02]  /*9a130*/  LDL.LU R98, [R1+0x990] ;  /* 0x0009900001627983 */ /* 0x000f240000300800 */
[----:B------:R-:W-:Y:S02]  /*9a140*/  @P6 LOP3.LUT R11, R11, 0x80000, RZ, 0xfc, !PT ;  /* 0x000800000b0b6812 */ /* 0x000fe400078efcff */
[----:B------:R-:W-:Y:S01]  /*9a150*/  LOP3.LUT P6, RZ, R21, 0x200000, RZ, 0xc0, !PT ;  /* 0x0020000015ff7812 */ /* 0x000fe200078cc0ff */
[----:B------:R-:W4:Y:S01]  /*9a160*/  LDL.LU R99, [R1+0x740] ;  /* 0x0007400001637983 */ /* 0x000f220000300800 */
[----:B------:R-:W-:-:S03]  /*9a170*/  LOP3.LUT R11, R11, 0xffefffff, RZ, 0xc0, !PT ;  /* 0xffefffff0b0b7812 */ /* 0x000fc600078ec0ff */
[----:B------:R-:W4:Y:S04]  /*9a180*/  LDL.LU R227, [R1+0x640] ;  /* 0x0006400001e37983 */ /* 0x000f280000300800 */
[----:B------:R-:W4:Y:S04]  /*9a190*/  LDL.LU R226, [R1+0x580] ;  /* 0x0005800001e27983 */ /* 0x000f280000300800 */
[----:B------:R-:W-:Y:S01]  /*9a1a0*/  @P6 LOP3.LUT R11, R11, 0x100000, RZ, 0xfc, !PT ;  /* 0x001000000b0b6812 */ /* 0x000fe200078efcff */
[----:B------:R-:W4:Y:S01]  /*9a1b0*/  LDL.LU R224, [R1+0xa24] ;  /* 0x000a240001e07983 */ /* 0x000f220000300800 */
[----:B------:R-:W-:-:S02]  /*9a1c0*/  LOP3.LUT P6, RZ, R21, 0x100000, RZ, 0xc0, !PT ;  /* 0x0010000015ff7812 */ /* 0x000fc400078cc0ff */
[----:B------:R-:W-:Y:S01]  /*9a1d0*/  LOP3.LUT R11, R11, 0xffdfffff, RZ, 0xc0, !PT ;  /* 0xffdfffff0b0b7812 */ /* 0x000fe200078ec0ff */
[----:B------:R-:W4:Y:S04]  /*9a1e0*/  LDL.LU R207, [R1+0x9f4] ;  /* 0x0009f40001cf7983 */ /* 0x000f280000300800 */
[----:B------:R-:W4:Y:S04]  /*9a1f0*/  LDL.LU R205, [R1+0x9d4] ;  /* 0x0009d40001cd7983 */ /* 0x000f280000300800 */
[----:B------:R-:W4:Y:S02]  /*9a200*/  LDL.LU R155, [R1+0x11ec] ;  /* 0x0011ec00019b7983 */ /* 0x000f240000300800 */
[----:B------:R-:W-:-:S02]  /*9a210*/  @P6 LOP3.LUT R11, R11, 0x200000, RZ, 0xfc, !PT ;  /* 0x002000000b0b6812 */ /* 0x000fc400078efcff */
[C---:B------:R-:W-:Y:S02]  /*9a220*/  LOP3.LUT P6, RZ, R21.reuse, 0x80000, RZ, 0xc0, !PT ;  /* 0x0008000015ff7812 */ /* 0x040fe400078cc0ff */
[C---:B------:R-:W-:Y:S02]  /*9a230*/  LOP3.LUT P3, RZ, R21.reuse, 0x400, RZ, 0xc0, !PT ;  /* 0x0000040015ff7812 */ /* 0x040fe4000786c0ff */
[----:B------:R-:W-:Y:S01]  /*9a240*/  LOP3.LUT P2, RZ, R21, 0x800, RZ, 0xc0, !PT ;  /* 0x0000080015ff7812 */ /* 0x000fe2000784c0ff */
[----:B------:R-:W-:Y:S01]  /*9a250*/  IMAD.WIDE R40, R154, 0x4, R14 ;  /* 0x000000049a287825 */ /* 0x000fe200078e020e */
[----:B------:R-:W-:Y:S01]  /*9a260*/  LOP3.LUT R11, R11, 0xffbfffff, RZ, 0xc0, !PT ;  /* 0xffbfffff0b0b7812 */ /* 0x000fe200078ec0ff */
[----:B------:R-:W4:Y:S06]  /*9a270*/  LDL.LU R153, [R1+0x9a4] ;  /* 0x0009a40001997983 */ /* 0x000f2c0000300800 */
        /* <DEDUP_REMOVED lines=8> */
[----:B------:R-:W-:Y:S02]  /*9a300*/  LOP3.LUT R11, R11, 0xfdffffff, RZ, 0xc0, !PT ;  /* 0xfdffffff0b0b7812 */ /* 0x000fe400078ec0ff */
[----:B------:R-:W-:-:S09]  /*9a310*/  LOP3.LUT P1, RZ, R21, 0x1000, RZ, 0xc0, !PT ;  /* 0x0000100015ff7812 */ /* 0x000fd2000782c0ff */
[----:B------:R-:W-:Y:S02]  /*9a320*/  @P6 LOP3.LUT R11, R11, 0x2000000, RZ, 0xfc, !PT ;  /* 0x020000000b0b6812 */ /* 0x000fe400078efcff */
[C---:B------:R-:W-:Y:S02]  /*9a330*/  LOP3.LUT P6, RZ, R21.reuse, 0x8000, RZ, 0xc0, !PT ;  /* 0x0000800015ff7812 */ /* 0x040fe400078cc0ff */
[----:B------:R-:W-:Y:S02]  /*9a340*/  LOP3.LUT P0, RZ, R21, 0x2000, RZ, 0xc0, !PT ;  /* 0x0000200015ff7812 */ /* 0x000fe4000780c0ff */
[----:B------:R-:W-:-:S09]  /*9a350*/  LOP3.LUT R11, R11, 0xfbffffff, RZ, 0xc0, !PT ;  /* 0xfbffffff0b0b7812 */ /* 0x000fd200078ec0ff */
[----:B------:R-:W-:Y:S02]  /*9a360*/  @P6 LOP3.LUT R11, R11, 0x4000000, RZ, 0xfc, !PT ;  /* 0x040000000b0b6812 */ /* 0x000fe400078efcff */
[----:B------:R-:W-:Y:S01]  /*9a370*/  LOP3.LUT P6, RZ, R21, 0x4000, RZ, 0xc0, !PT ;  /* 0x0000400015ff7812 */ /* 0x000fe200078cc0ff */
[----:B------:R1:W-:Y:S02]  /*9a380*/  @P3 STG.E desc[UR74][R40.64], R204 ;  /* 0x000000cc28003986 */ /* 0x0003e4000c10194a */
[----:B-1----:R-:W-:-:S05]  /*9a390*/  IMAD.WIDE R40, R154, 0x4, R12 ;  /* 0x000000049a287825 */ /* 0x002fca00078e020c */
[----:B--2---:R1:W-:Y:S04]  /*9a3a0*/  @P2 STG.E desc[UR74][R40.64], R203 ;  /* 0x000000cb28002986 */ /* 0x0043e8000c10194a */
[----:B-1----:R-:W2:Y:S04]  /*9a3b0*/  LDL.LU R203, [R1+0x1200] ;  /* 0x0012000001cb7983 */ /* 0x002ea80000300800 */
[----:B------:R-:W2:Y:S04]  /*9a3c0*/  LDL.LU R204, [R1+0x994] ;  /* 0x0009940001cc7983 */ /* 0x000ea80000300800 */
[----:B------:R-:W2:Y:S01]  /*9a3d0*/  LDL.LU R154, [R1+0x744] ;  /* 0x00074400019a7983 */ /* 0x000ea20000300800 */
[----:B---3--:R-:W-:-:S05]  /*9a3e0*/  IMAD.WIDE R40, R200, 0x4, R18 ;  /* 0x00000004c8287825 */ /* 0x008fca00078e0212 */
[----:B------:R1:W-:Y:S02]  /*9a3f0*/  @P1 STG.E desc[UR74][R40.64], R152 ;  /* 0x0000009828001986 */ /* 0x0003e4000c10194a */
[C---:B-1----:R-:W-:Y:S02]  /*9a400*/  IMAD.WIDE R40, R200.reuse, 0x4, R16 ;  /* 0x00000004c8287825 */ /* 0x042fe400078e0210 */
[----:B------:R-:W3:Y:S04]  /*9a410*/  LDL.LU R152, [R1+0x644] ;  /* 0x0006440001987983 */ /* 0x000ee80000300800 */
[----:B------:R1:W-:Y:S02]  /*9a420*/  @P0 STG.E desc[UR74][R40.64], R201 ;  /* 0x000000c928000986 */ /* 0x0003e4000c10194a */
[----:B-1----:R-:W-:-:S02]  /*9a430*/  IMAD.WIDE R40, R200, 0x4, R14 ;  /* 0x00000004c8287825 */ /* 0x002fc400078e020e */
[----:B------:R-:W3:Y:S04]  /*9a440*/  LDL.LU R201, [R1+0x584] ;  /* 0x0005840001c97983 */ /* 0x000ee80000300800 */
[----:B----4-:R1:W-:Y:S02]  /*9a450*/  @P6 STG.E desc[UR74][R40.64], R202 ;  /* 0x000000ca28006986 */ /* 0x0103e4000c10194a */
[----:B-1----:R-:W-:Y:S02]  /*9a460*/  IMAD.WIDE R40, R200, 0x4, R12 ;  /* 0x00000004c8287825 */ /* 0x002fe400078e020c */
        /* <DEDUP_REMOVED lines=20> */
[----:B-1----:R-:W-:Y:S01]  /*9a5b0*/  IMAD.WIDE R40, R155, 0x4, R16 ;  /* 0x000000049b287825 */ /* 0x002fe200078e0210 */
[----:B------:R-:W-:Y:S01]  /*9a5c0*/  LOP3.LUT P5, RZ, R21, 0x800000, RZ, 0xc0, !PT ;  /* 0x0080000015ff7812 */ /* 0x000fe200078ac0ff */
[----:B------:R-:W4:Y:S10]  /*9a5d0*/  LDL.LU R224, [R1+0x120c] ;  /* 0x00120c0001e07983 */ /* 0x000f340000300800 */
        /* <DEDUP_REMOVED lines=8> */
[C---:B------:R-:W-:Y:S02]  /*9a660*/  LOP3.LUT P2, RZ, R21.reuse, 0x4000000, RZ, 0xc0, !PT ;  /* 0x0400000015ff7812 */ /* 0x040fe4000784c0ff */
[C---:B------:R-:W-:Y:S02]  /*9a670*/  LOP3.LUT P1, RZ, R21.reuse, 0x8000000, RZ, 0xc0, !PT ;  /* 0x0800000015ff7812 */ /* 0x040fe4000782c0ff */
[----:B------:R-:W-:Y:S01]  /*9a680*/  LOP3.LUT P0, RZ, R21, 0x10000000, RZ, 0xc0, !PT ;  /* 0x1000000015ff7812 */ /* 0x000fe2000780c0ff */
[----:B--2---:R-:W-:-:S05]  /*9a690*/  IMAD.WIDE R40, R203, 0x4, R18 ;  /* 0x00000004cb287825 */ /* 0x004fca00078e0212 */
[----:B------:R1:W-:Y:S02]  /*9a6a0*/  @P4 STG.E desc[UR74][R40.64], R204 ;  /* 0x000000cc28004986 */ /* 0x0003e4000c10194a */
[----:B-1----:R-:W-:-:S05]  /*9a6b0*/  IMAD.WIDE R40, R203, 0x4, R16 ;  /* 0x00000004cb287825 */ /* 0x002fca00078e0210 */
[----:B------:R1:W-:Y:S02]  /*9a6c0*/  @P3 STG.E desc[UR74][R40.64], R154 ;  /* 0x0000009a28003986 */ /* 0x0003e4000c10194a */
[----:B-1----:R-:W-:-:S05]  /*9a6d0*/  IMAD.WIDE R40, R203, 0x4, R14 ;  /* 0x00000004cb287825 */ /* 0x002fca00078e020e */
[----:B---3--:R1:W-:Y:S02]  /*9a6e0*/  @P2 STG.E desc[UR74][R40.64], R152 ;  /* 0x0000009828002986 */ /* 0x0083e4000c10194a */
[----:B-1----:R-:W-:Y:S02]  /*9a6f0*/  IMAD.WIDE R40, R203, 0x4, R12 ;  /* 0x00000004cb287825 */ /* 0x002fe400078e020c */
[----:B------:R-:W2:Y:S04]  /*9a700*/  LDL.LU R203, [R1+0x9f8] ;  /* 0x0009f80001cb7983 */ /* 0x000ea80000300800 */
[----:B------:R1:W-:Y:S04]  /*9a710*/  @P1 STG.E desc[UR74][R40.64], R201 ;  /* 0x000000c928001986 */ /* 0x0003e8000c10194a */
[----:B-1----:R-:W3:Y:S04]  /*9a720*/  LDL.LU R201, [R1+0x9d8] ;  /* 0x0009d80001c97983 */ /* 0x002ee80000300800 */
[----:B------:R-:W3:Y:S04]  /*9a730*/  LDL.LU R95, [R1+0x9a8] ;  /* 0x0009a800015f7983 */ /* 0x000ee80000300800 */
[----:B------:R-:W3:Y:S01]  /*9a740*/  LDL.LU R96, [R1+0x998] ;  /* 0x0009980001607983 */ /* 0x000ee20000300800 */
[----:B----4-:R-:W-:-:S03]  /*9a750*/  IMAD.WIDE R40, R202, 0x4, R18 ;  /* 0x00000004ca287825 */ /* 0x010fc600078e0212 */
[----:B------:R-:W4:Y:S04]  /*9a760*/  LDL.LU R97, [R1+0x748] ;  /* 0x0007480001617983 */ /* 0x000f280000300800 */
[----:B------:R1:W-:Y:S04]  /*9a770*/  @P0 STG.E desc[UR74][R40.64], R200 ;  /* 0x000000c828000986 */ /* 0x0003e8000c10194a */
[----:B-1----:R-:W4:Y:S04]  /*9a780*/  LDL.LU R200, [R1+0x1208] ;  /* 0x0012080001c87983 */ /* 0x002f280000300800 */
[----:B------:R-:W4:Y:S01]  /*9a790*/  LDL.LU R98, [R1+0x648] ;  /* 0x0006480001627983 */ /* 0x000f220000300800 */
[----:B------:R-:W-:-:S02]  /*9a7a0*/  LOP3.LUT P6, RZ, R22, 0x200, RZ, 0xc0, !PT ;  /* 0x0000020016ff7812 */ /* 0x000fc400078cc0ff */
[----:B------:R-:W-:Y:S01]  /*9a7b0*/  LOP3.LUT R11, R11, 0xfffff7ff, RZ, 0xc0, !PT ;  /* 0xfffff7ff0b0b7812 */ /* 0x000fe200078ec0ff */
[----:B------:R-:W4:Y:S04]  /*9a7c0*/  LDL.LU R99, [R1+0x588] ;  /* 0x0005880001637983 */ /* 0x000f280000300800 */
[----:B------:R-:W4:Y:S04]  /*9a7d0*/  LDL.LU R227, [R1+0xa2c] ;  /* 0x000a2c0001e37983 */ /* 0x000f280000300800 */
[----:B------:R-:W4:Y:S02]  /*9a7e0*/  LDL.LU R225, [R1+0x9fc] ;  /* 0x0009fc0001e17983 */ /* 0x000f240000300800 */
[----:B------:R-:W-:-:S02]  /*9a7f0*/  @P6 LOP3.LUT R11, R11, 0x800, RZ, 0xfc, !PT ;  /* 0x000008000b0b6812 */ /* 0x000fc400078efcff */
        /* <DEDUP_REMOVED lines=9> */
[----:B------:R-:W4:Y:S01]  /*9a890*/  LDL.LU R153, [R1+0x64c] ;  /* 0x00064c0001997983 */ /* 0x000f220000300800 */
[----:B------:R-:W-:-:S03]  /*9a8a0*/  LOP3.LUT P3, RZ, R21, 0x20000000, RZ, 0xc0, !PT ;  /* 0x2000000015ff7812 */ /* 0x000fc6000786c0ff */
[----:B------:R-:W4:Y:S01]  /*9a8b0*/  LDL.LU R204, [R1+0x1210] ;  /* 0x0012100001cc7983 */ /* 0x000f220000300800 */
[C---:B------:R-:W-:Y:S01]  /*9a8c0*/  LOP3.LUT P2, RZ, R21.reuse, 0x40000000, RZ, 0xc0, !PT ;  /* 0x4000000015ff7812 */ /* 0x040fe2000784c0ff */
[----:B------:R-:W-:Y:S01]  /*9a8d0*/  IMAD.WIDE R40, R202, 0x4, R16 ;  /* 0x00000004ca287825 */ /* 0x000fe200078e0210 */
[----:B------:R-:W-:Y:S01]  /*9a8e0*/  LOP3.LUT P1, RZ, R21, 0x80000000, RZ, 0xc0, !PT ;  /* 0x8000000015ff7812 */ /* 0x000fe2000782c0ff */
[----:B------:R-:W4:Y:S02]  /*9a8f0*/  LDL.LU R154, [R1+0x58c] ;  /* 0x00058c00019a7983 */ /* 0x000f240000300800 */
[----:B------:R-:W-:Y:S02]  /*9a900*/  @P6 LOP3.LUT R11, R11, 0x2000, RZ, 0xfc, !PT ;  /* 0x000020000b0b6812 */ /* 0x000fe400078efcff */
[----:B------:R-:W-:Y:S01]  /*9a910*/  LOP3.LUT P6, RZ, R22, 0x40, RZ, 0xc0, !PT ;  /* 0x0000004016ff7812 */ /* 0x000fe200078cc0ff */
[----:B------:R-:W4:Y:S01]  /*9a920*/  LDL.LU R152, [R1+0xa30] ;  /* 0x000a300001987983 */ /* 0x000f220000300800 */
        /* <DEDUP_REMOVED lines=16> */
[----:B--2---:R1:W-:Y:S02]  /*9aa30*/  @P3 STG.E desc[UR74][R40.64], R203 ;  /* 0x000000cb28003986 */ /* 0x0043e4000c10194a */
[C---:B-1----:R-:W-:Y:S02]  /*9aa40*/  IMAD.WIDE R40, R202.reuse, 0x4, R14 ;  /* 0x00000004ca287825 */ /* 0x042fe400078e020e */
[----:B------:R-:W2:Y:S04]  /*9aa50*/  LDL.LU R203, [R1+0xa10] ;  /* 0x000a100001cb7983 */ /* 0x000ea80000300800 */
[----:B---3--:R1:W-:Y:S02]  /*9aa60*/  @P2 STG.E desc[UR74][R40.64], R201 ;  /* 0x000000c928002986 */ /* 0x0083e4000c10194a */
[----:B-1----:R-:W-:-:S02]  /*9aa70*/  IMAD.WIDE R40, R202, 0x4, R12 ;  /* 0x00000004ca287825 */ /* 0x002fc400078e020c */
[----:B------:R-:W3:Y:S04]  /*9aa80*/  LDL.LU R201, [R1+0x9e0] ;  /* 0x0009e00001c97983 */ /* 0x000ee80000300800 */
[----:B------:R4:W-:Y:S04]  /*9aa90*/  @P1 STG.E desc[UR74][R40.64], R95 ;  /* 0x0000005f28001986 */ /* 0x0009e8000c10194a */
[----:B------:R-:W2:Y:S01]  /*9aaa0*/  LDL.LU R202, [R1+0x1214] ;  /* 0x0012140001ca7983 */ /* 0x000ea20000300800 */
[----:B----4-:R-:W-:-:S05]  /*9aab0*/  IMAD.WIDE R40, R200, 0x4, R18 ;  /* 0x00000004c8287825 */ /* 0x010fca00078e0212 */
[----:B------:R1:W-:Y:S02]  /*9aac0*/  @P0 STG.E desc[UR74][R40.64], R96 ;  /* 0x0000006028000986 */ /* 0x0003e4000c10194a */
[----:B-1----:R-:W-:-:S05]  /*9aad0*/  IMAD.WIDE R40, R200, 0x4, R16 ;  /* 0x00000004c8287825 */ /* 0x002fca00078e0210 */
[----:B------:R1:W-:Y:S01]  /*9aae0*/  @P6 STG.E desc[UR74][R40.64], R97 ;  /* 0x0000006128006986 */ /* 0x0003e2000c10194a */
[----:B------:R-:W-:Y:S01]  /*9aaf0*/  LOP3.LUT P6, RZ, R11, 0x40000, RZ, 0xc0, !PT ;  /* 0x000400000bff7812 */ /* 0x000fe200078cc0ff */
[----:B-1----:R-:W-:-:S12]  /*9ab00*/  IMAD.WIDE R40, R200, 0x4, R14 ;  /* 0x00000004c8287825 */ /* 0x002fd800078e020e */
[----:B------:R1:W-:Y:S02]  /*9ab10*/  @P6 STG.E desc[UR74][R40.64], R98 ;  /* 0x0000006228006986 */ /* 0x0003e4000c10194a */
[----:B-1----:R-:W-:Y:S02]  /*9ab20*/  IMAD.WIDE R40, R200, 0x4, R12 ;  /* 0x00000004c8287825 */ /* 0x002fe400078e020c */
        /* <DEDUP_REMOVED lines=30> */
[C---:B------:R-:W-:Y:S02]  /*9ad10*/  LOP3.LUT P1, RZ, R22.reuse, 0x4000, RZ, 0xc0, !PT ;  /* 0x0000400016ff7812 */ /* 0x040fe4000782c0ff */
[----:B------:R-:W-:Y:S01]  /*9ad20*/  LOP3.LUT P0, RZ, R22, 0x8000, RZ, 0xc0, !PT ;  /* 0x0000800016ff7812 */ /* 0x000fe2000780c0ff */
[----:B--2---:R-:W-:-:S05]  /*9ad30*/  IMAD.WIDE R40, R202, 0x4, R18 ;  /* 0x00000004ca287825 */ /* 0x004fca00078e0212 */
[----:B------:R1:W-:Y:S02]  /*9ad40*/  @P3 STG.E desc[UR74][R40.64], R152 ;  /* 0x0000009828003986 */ /* 0x0003e4000c10194a */
[----:B-1----:R-:W-:-:S05]  /*9ad50*/  IMAD.WIDE R40, R202, 0x4, R16 ;  /* 0x00000004ca287825 */ /* 0x002fca00078e0210 */
[----:B------:R1:W-:Y:S02]  /*9ad60*/  @P2 STG.E desc[UR74][R40.64], R203 ;  /* 0x000000cb28002986 */ /* 0x0003e4000c10194a */
[C---:B-1----:R-:W-:Y:S02]  /*9ad70*/  IMAD.WIDE R40, R202.reuse, 0x4, R14 ;  /* 0x00000004ca287825 */ /* 0x042fe400078e020e */
[----:B------:R-:W2:Y:S04]  /*9ad80*/  LDL.LU R203, [R1+0x390] ;  /* 0x0003900001cb7983 */ /* 0x000ea80000300800 */
[----:B---3--:R1:W-:Y:S02]  /*9ad90*/  @P1 STG.E desc[UR74][R40.64], R201 ;  /* 0x000000c928001986 */ /* 0x0083e4000c10194a */
[----:B-1----:R-:W-:-:S02]  /*9ada0*/  IMAD.WIDE R40, R202, 0x4, R12 ;  /* 0x00000004ca287825 */ /* 0x002fc400078e020c */
[----:B------:R-:W3:Y:S04]  /*9adb0*/  LDL.LU R201, [R1+0x270] ;  /* 0x0002700001c97983 */ /* 0x000ee80000300800 */
[----:B------:R-:W2:Y:S04]  /*9adc0*/  LDL.LU R202, [R1+0x170] ;  /* 0x0001700001ca7983 */ /* 0x000ea80000300800 */
[----:B----4-:R1:W-:Y:S04]  /*9add0*/  @P0 STG.E desc[UR74][R40.64], R200 ;  /* 0x000000c828000986 */ /* 0x0103e8000c10194a */
        /* <DEDUP_REMOVED lines=11> */
[----:B------:R-:W-:-:S03]  /*9ae90*/  LOP3.LUT P3, RZ, R22, 0x10000, RZ, 0xc0, !PT ;  /* 0x0001000016ff7812 */ /* 0x000fc6000786c0ff */
[----:B------:R-:W3:Y:S04]  /*9aea0*/  LDL.LU R155, [R1+0xa38] ;  /* 0x000a3800019b7983 */ /* 0x000ee80000300800 */
[----:B------:R-:W3:Y:S01]  /*9aeb0*/  LDL.LU R204, [R1+0xa18] ;  /* 0x000a180001cc7983 */ /* 0x000ee20000300800 */
[----:B------:R-:W-:-:S03]  /*9aec0*/  LOP3.LUT P2, RZ, R22, 0x20000, RZ, 0xc0, !PT ;  /* 0x0002000016ff7812 */ /* 0x000fc6000784c0ff */
[----:B------:R-:W3:Y:S04]  /*9aed0*/  LDL.LU R154, [R1+0x9e8] ;  /* 0x0009e800019a7983 */ /* 0x000ee80000300800 */
[----:B------:R-:W3:Y:S01]  /*9aee0*/  LDL.LU R152, [R1+0x1234] ;  /* 0x0012340001987983 */ /* 0x000ee20000300800 */
        /* <DEDUP_REMOVED lines=20> */
[----:B----4-:R-:W-:-:S05]  /*9b030*/  IMAD.WIDE R40, R200, 0x4, R18 ;  /* 0x00000004c8287825 */ /* 0x010fca00078e0212 */
[----:B--2---:R1:W-:Y:S02]  /*9b040*/  @P3 STG.E desc[UR74][R40.64], R203 ;  /* 0x000000cb28003986 */ /* 0x0043e4000c10194a */
        /* <DEDUP_REMOVED lines=10> */
[----:B------:R-:W-:-:S04]  /*9b0f0*/  LOP3.LUT R11, R11, 0xfffffdff, RZ, 0xc0, !PT ;  /* 0xfffffdff0b0b7812 */ /* 0x000fc800078ec0ff */
[----:B------:R-:W-:Y:S02]  /*9b100*/  @P6 LOP3.LUT R11, R11, 0x200, RZ, 0xfc, !PT ;  /* 0x000002000b0b6812 */ /* 0x000fe400078efcff */
[C---:B------:R-:W-:Y:S02]  /*9b110*/  LOP3.LUT P6, RZ, R22.reuse, 0x200000, RZ, 0xc0, !PT ;  /* 0x0020000016ff7812 */ /* 0x040fe400078cc0ff */
[----:B------:R-:W-:Y:S02]  /*9b120*/  LOP3.LUT P0, RZ, R22, 0x80000, RZ, 0xc0, !PT ;  /* 0x0008000016ff7812 */ /* 0x000fe4000780c0ff */
[----:B------:R-:W-:-:S09]  /*9b130*/  LOP3.LUT R11, R11, 0xfffffbff, RZ, 0xc0, !PT ;  /* 0xfffffbff0b0b7812 */ /* 0x000fd200078ec0ff */
[----:B------:R-:W-:Y:S02]  /*9b140*/  @P6 LOP3.LUT R11, R11, 0x400, RZ, 0xfc, !PT ;  /* 0x000004000b0b6812 */ /* 0x000fe400078efcff */
        /* <DEDUP_REMOVED lines=69> */
[C---:B------:R-:W-:Y:S02]  /*9b5a0*/  LOP3.LUT P6, RZ, R23.reuse, 0x800, RZ, 0xc0, !PT ;  /* 0x0000080017ff7812 */ /* 0x040fe400078cc0ff */
[----:B------:R-:W-:Y:S01]  /*9b5b0*/  LOP3.LUT P1, RZ, R23, 0x20, RZ, 0xc0, !PT ;  /* 0x0000002017ff7812 */ /* 0x000fe2000782c0ff */
[----:B--2---:R1:W-:Y:S04]  /*9b5c0*/  @P3 STG.E desc[UR74][R40.64], R200 ;  /* 0x000000c828003986 */ /* 0x0043e8000c10194a */
[----:B-1----:R-:W2:Y:S04]  /*9b5d0*/  LDL.LU R200, [R1+0x27c] ;  /* 0x00027c0001c87983 */ /* 0x002ea80000300800 */
[----:B------:R-:W2:Y:S04]  /*9b5e0*/  LDL.LU R99, [R1+0x17c] ;  /* 0x00017c0001637983 */ /* 0x000ea80000300800 */
[----:B------:R-:W2:Y:S04]  /*9b5f0*/  LDL.LU R225, [R1+0x6c] ;  /* 0x00006c0001e17983 */ /* 0x000ea80000300800 */
[----:B------:R-:W2:Y:S04]  /*9b600*/  LDL.LU R205, [R1+0x1244] ;  /* 0x0012440001cd7983 */ /* 0x000ea80000300800 */
[----:B------:R-:W2:Y:S04]  /*9b610*/  LDL.LU R226, [R1+0xab0] ;  /* 0x000ab00001e27983 */ /* 0x000ea80000300800 */
[----:B------:R-:W2:Y:S01]  /*9b620*/  LDL.LU R224, [R1+0xa90] ;  /* 0x000a900001e07983 */ /* 0x000ea20000300800 */
[----:B------:R-:W-:Y:S01]  /*9b630*/  LOP3.LUT R20, R20, 0x7fffffff, RZ, 0xc0, !PT ;  /* 0x7fffffff14147812 */ /* 0x000fe200078ec0ff */
[----:B---3--:R-:W-:Y:S01]  /*9b640*/  IMAD.WIDE R40, R203, 0x4, R18 ;  /* 0x00000004cb287825 */ /* 0x008fe200078e0212 */
[----:B------:R-:W-:Y:S01]  /*9b650*/  LOP3.LUT P0, RZ, R23, 0x40, RZ, 0xc0, !PT ;  /* 0x0000004017ff7812 */ /* 0x000fe2000780c0ff */
[----:B------:R-:W3:Y:S01]  /*9b660*/  LDL.LU R207, [R1+0xa70] ;  /* 0x000a700001cf7983 */ /* 0x000ee20000300800 */
[----:B------:R-:W-:-:S02]  /*9b670*/  @P6 LOP3.LUT R20, R20, 0x80000000, RZ, 0xfc, !PT ;  /* 0x8000000014146812 */ /* 0x000fc400078efcff */
[----:B------:R-:W-:Y:S01]  /*9b680*/  LOP3.LUT P6, RZ, R23, 0x400, RZ, 0xc0, !PT ;  /* 0x0000040017ff7812 */ /* 0x000fe200078cc0ff */
[----:B------:R1:W-:Y:S01]  /*9b690*/  @P2 STG.E desc[UR74][R40.64], R204 ;  /* 0x000000cc28002986 */ /* 0x0003e2000c10194a */
[----:B------:R-:W-:Y:S01]  /*9b6a0*/  LOP3.LUT R11, R11, 0xfffffffe, RZ, 0xc0, !PT ;  /* 0xfffffffe0b0b7812 */ /* 0x000fe200078ec0ff */
[----:B-1----:R-:W-:-:S05]  /*9b6b0*/  IMAD.WIDE R40, R203, 0x4, R16 ;  /* 0x00000004cb287825 */ /* 0x002fca00078e0210 */
[----:B----4-:R1:W-:Y:S05]  /*9b6c0*/  @P1 STG.E desc[UR74][R40.64], R154 ;  /* 0x0000009a28001986 */ /* 0x0103ea000c10194a */
[----:B------:R-:W-:Y:S02]  /*9b6d0*/  @P6 LOP3.LUT R11, R11, 0x1, RZ, 0xfc, !PT ;  /* 0x000000010b0b6812 */ /* 0x000fe400078efcff */
[----:B------:R-:W-:Y:S01]  /*9b6e0*/  LOP3.LUT P6, RZ, R23, 0x200, RZ, 0xc0, !PT ;  /* 0x0000020017ff7812 */ /* 0x000fe200078cc0ff */
[----:B-1----:R-:W-:-:S05]  /*9b6f0*/  IMAD.WIDE R40, R203, 0x4, R14 ;  /* 0x00000004cb287825 */ /* 0x002fca00078e020e */
[----:B------:R1:W-:Y:S01]  /*9b700*/  @P0 STG.E desc[UR74][R40.64], R152 ;  /* 0x0000009828000986 */ /* 0x0003e2000c10194a */
[----:B------:R-:W-:-:S03]  /*9b710*/  LOP3.LUT R11, R11, 0xfffffffd, RZ, 0xc0, !PT ;  /* 0xfffffffd0b0b7812 */ /* 0x000fc600078ec0ff */
[----:B-1----:R-:W4:Y:S04]  /*9b720*/  LDL.LU R152, [R1+0x1248] ;  /* 0x0012480001987983 */ /* 0x002f280000300800 */
[----:B------:R-:W3:Y:S04]  /*9b730*/  LDL.LU R155, [R1+0xa50] ;  /* 0x000a5000019b7983 */ /* 0x000ee80000300800 */
[----:B------:R-:W3:Y:S01]  /*9b740*/  LDL.LU R153, [R1+0xa40] ;  /* 0x000a400001997983 */ /* 0x000ee20000300800 */
[----:B------:R-:W-:Y:S02]  /*9b750*/  @P6 LOP3.LUT R11, R11, 0x2, RZ, 0xfc, !PT ;  /* 0x000000020b0b6812 */ /* 0x000fe400078efcff */
[----:B------:R-:W-:Y:S01]  /*9b760*/  LOP3.LUT P6, RZ, R23, 0x100, RZ, 0xc0, !PT ;  /* 0x0000010017ff7812 */ /* 0x000fe200078cc0ff */
[----:B------:R-:W3:Y:S01]  /*9b770*/  LDL.LU R204, [R1+0x750] ;  /* 0x0007500001cc7983 */ /* 0x000ee20000300800 */
[----:B------:R-:W-:Y:S01]  /*9b780*/  LOP3.LUT R11, R11, 0xfffffffb, RZ, 0xc0, !PT ;  /* 0xfffffffb0b0b7812 */ /* 0x000fe200078ec0ff */
[----:B------:R-:W-:-:S02]  /*9b790*/  IMAD.WIDE R40, R203, 0x4, R12 ;  /* 0x00000004cb287825 */ /* 0x000fc400078e020c */
[----:B------:R-:W3:Y:S08]  /*9b7a0*/  LDL.LU R154, [R1+0x650] ;  /* 0x00065000019a7983 */ /* 0x000ef00000300800 */
[----:B------:R-:W-:Y:S02]  /*9b7b0*/  @P6 LOP3.LUT R11, R11, 0x4, RZ, 0xfc, !PT ;  /* 0x000000040b0b6812 */ /* 0x000fe400078efcff */
[----:B------:R-:W-:-:S13]  /*9b7c0*/  LOP3.LUT P6, RZ, R23, 0x80, RZ, 0xc0, !PT ;  /* 0x0000008017ff7812 */ /* 0x000fda00078cc0ff */
[----:B------:R1:W-:Y:S01]  /*9b7d0*/  @P6 STG.E desc[UR74][R40.64], R201 ;  /* 0x000000c928006986 */ /* 0x0003e2000c10194a */
[----:B------:R-:W-:Y:S01]  /*9b7e0*/  LOP3.LUT P6, RZ, R11, 0x4, RZ, 0xc0, !PT ;  /* 0x000000040bff7812 */ /* 0x000fe200078cc0ff */
[----:B-1----:R-:W-:Y:S02]  /*9b7f0*/  IMAD.WIDE R40, R227, 0x4, R18 ;  /* 0x00000004e3287825 */ /* 0x002fe400078e0212 */
[----:B------:R-:W4:Y:S10]  /*9b800*/  LDL.LU R201, [R1+0x570] ;  /* 0x0005700001c97983 */ /* 0x000f340000300800 */
        /* <DEDUP_REMOVED lines=13> */
[C---:B------:R-:W-:Y:S01]  /*9b8e0*/  LOP3.LUT P6, RZ, R20.reuse, 0x40000000, RZ, 0xc0, !PT ;  /* 0x4000000014ff7812 */ /* 0x040fe200078cc0ff */
[----:B-1----:R-:W-:Y:S01]  /*9b8f0*/  IMAD.WIDE R40, R205, 0x4, R18 ;  /* 0x00000004cd287825 */ /* 0x002fe200078e0212 */
        /* <DEDUP_REMOVED lines=8> */
[----:B---3--:R1:W-:Y:S01]  /*9b980*/  @P6 STG.E desc[UR74][R40.64], R207 ;  /* 0x000000cf28006986 */ /* 0x0083e2000c10194a */
[----:B------:R-:W-:Y:S02]  /*9b990*/  LOP3.LUT P6, RZ, R20, 0x8000000, RZ, 0xc0, !PT ;  /* 0x0800000014ff7812 */ /* 0x000fe400078cc0ff */
[----:B------:R-:W-:Y:S01]  /*9b9a0*/  LOP3.LUT P4, RZ, R23, 0x20000, RZ, 0xc0, !PT ;  /* 0x0002000017ff7812 */ /* 0x000fe2000788c0ff */
[----:B-1----:R-:W-:-:S10]  /*9b9b0*/  IMAD.WIDE R40, R205, 0x4, R12 ;  /* 0x00000004cd287825 */ /* 0x002fd400078e020c */
[----:B------:R4:W-:Y:S02]  /*9b9c0*/  @P6 STG.E desc[UR74][R40.64], R155 ;  /* 0x0000009b28006986 */ /* 0x0009e4000c10194a */
[----:B----4-:R-:W-:-:S05]  /*9b9d0*/  IMAD.WIDE R40, R152, 0x4, R18 ;  /* 0x0000000498287825 */ /* 0x010fca00078e0212 */
[----:B------:R1:W-:Y:S02]  /*9b9e0*/  @P5 STG.E desc[UR74][R40.64], R153 ;  /* 0x0000009928005986 */ /* 0x0003e4000c10194a */
[----:B-1----:R-:W-:-:S05]  /*9b9f0*/  IMAD.WIDE R40, R152, 0x4, R16 ;  /* 0x0000000498287825 */ /* 0x002fca00078e0210 */
[----:B------:R1:W-:Y:S04]  /*9ba00*/  @P4 STG.E desc[UR74][R40.64], R204 ;  /* 0x000000cc28004986 */ /* 0x0003e8000c10194a */
        /* <DEDUP_REMOVED lines=49> */
[----:B-1----:R-:W-:Y:S02]  /*9bd20*/  IMAD.WIDE R40, R203, 0x4, R12 ;  /* 0x00000004cb287825 */ /* 0x002fe400078e020c */
[----:B------:R-:W3:Y:S04]  /*9bd30*/  LDL.LU R203, [R1+0x126c] ;  /* 0x00126c0001cb7983 */ /* 0x000ee80000300800 */
[----:B------:R-:W3:Y:S01]  /*9bd40*/  LDL.LU R226, [R1+0xa58] ;  /* 0x000a580001e27983 */ /* 0x000ee20000300800 */
[----:B------:R-:W-:-:S02]  /*9bd50*/  LOP3.LUT R20, R20, 0xfdffffff, RZ, 0xc0, !PT ;  /* 0xfdffffff14147812 */ /* 0x000fc400078ec0ff */
[C---:B------:R-:W-:Y:S01]  /*9bd60*/  LOP3.LUT P2, RZ, R23.reuse, 0x800000, RZ, 0xc0, !PT ;  /* 0x0080000017ff7812 */ /* 0x040fe2000784c0ff */
[----:B------:R-:W3:Y:S01]  /*9bd70*/  LDL.LU R204, [R1+0xabc] ;  /* 0x000abc0001cc7983 */ /* 0x000ee20000300800 */
[----:B------:R-:W-:Y:S02]  /*9bd80*/  @P6 LOP3.LUT R20, R20, 0x2000000, RZ, 0xfc, !PT ;  /* 0x0200000014146812 */ /* 0x000fe400078efcff */
[C---:B------:R-:W-:Y:S02]  /*9bd90*/  LOP3.LUT P6, RZ, R23.reuse, 0x8000000, RZ, 0xc0, !PT ;  /* 0x0800000017ff7812 */ /* 0x040fe400078cc0ff */
[C---:B------:R-:W-:Y:S02]  /*9bda0*/  LOP3.LUT P1, RZ, R23.reuse, 0x1000000, RZ, 0xc0, !PT ;  /* 0x0100000017ff7812 */ /* 0x040fe4000782c0ff */
[----:B------:R-:W-:Y:S02]  /*9bdb0*/  LOP3.LUT P0, RZ, R23, 0x2000000, RZ, 0xc0, !PT ;  /* 0x0200000017ff7812 */ /* 0x000fe4000780c0ff */
[----:B------:R-:W-:-:S03]  /*9bdc0*/  LOP3.LUT R20, R20, 0xfbffffff, RZ, 0xc0, !PT ;  /* 0xfbffffff14147812 */ /* 0x000fc600078ec0ff */
[----:B----4-:R1:W-:Y:S04]  /*9bdd0*/  @P2 STG.E desc[UR74][R40.64], R154 ;  /* 0x0000009a28002986 */ /* 0x0103e8000c10194a */
[----:B------:R-:W-:Y:S02]  /*9bde0*/  @P6 LOP3.LUT R20, R20, 0x4000000, RZ, 0xfc, !PT ;  /* 0x0400000014146812 */ /* 0x000fe400078efcff */
[----:B------:R-:W-:Y:S01]  /*9bdf0*/  LOP3.LUT P6, RZ, R23, 0x4000000, RZ, 0xc0, !PT ;  /* 0x0400000017ff7812 */ /* 0x000fe200078cc0ff */
[----:B-1----:R-:W4:Y:S01]  /*9be00*/  LDL.LU R154, [R1+0xa9c] ;  /* 0x000a9c00019a7983 */ /* 0x002f220000300800 */
[----:B--2---:R-:W-:-:S05]  /*9be10*/  IMAD.WIDE R40, R200, 0x4, R18 ;  /* 0x00000004c8287825 */ /* 0x004fca00078e0212 */
[----:B------:R1:W-:Y:S02]  /*9be20*/  @P1 STG.E desc[UR74][R40.64], R152 ;  /* 0x0000009828001986 */ /* 0x0003e4000c10194a */
[C---:B-1----:R-:W-:Y:S02]  /*9be30*/  IMAD.WIDE R40, R200.reuse, 0x4, R16 ;  /* 0x00000004c8287825 */ /* 0x042fe400078e0210 */
[----:B------:R-:W2:Y:S04]  /*9be40*/  LDL.LU R152, [R1+0xa7c] ;  /* 0x000a7c0001987983 */ /* 0x000ea80000300800 */
[----:B------:R1:W-:Y:S02]  /*9be50*/  @P0 STG.E desc[UR74][R40.64], R201 ;  /* 0x000000c928000986 */ /* 0x0003e4000c10194a */
[----:B-1----:R-:W-:-:S05]  /*9be60*/  IMAD.WIDE R40, R200, 0x4, R14 ;  /* 0x00000004c8287825 */ /* 0x002fca00078e020e */
[----:B------:R1:W-:Y:S02]  /*9be70*/  @P6 STG.E desc[UR74][R40.64], R202 ;  /* 0x000000ca28006986 */ /* 0x0003e4000c10194a */
[----:B-1----:R-:W-:Y:S02]  /*9be80*/  IMAD.WIDE R40, R200, 0x4, R12 ;  /* 0x00000004c8287825 */ /* 0x002fe400078e020c */
[----:B------:R-:W2:Y:S04]  /*9be90*/  LDL.LU R202, [R1+0xa5c] ;  /* 0x000a5c0001ca7983 */ /* 0x000ea80000300800 */
[----:B------:R-:W2:Y:S04]  /*9bea0*/  LDL.LU R200, [R1+0xa4c] ;  /* 0x000a4c0001c87983 */ /* 0x000ea80000300800 */
        /* <DEDUP_REMOVED lines=37> */
[----:B--2---:R1:W-:Y:S04]  /*9c100*/  @P2 STG.E desc[UR74][R40.64], R152 ;  /* 0x0000009828002986 */ /* 0x0043e8000c10194a */
[----:B-1----:R-:W2:Y:S01]  /*9c110*/  LDL.LU R152, [R1+0x75c] ;  /* 0x00075c0001987983 */ /* 0x002ea20000300800 */
[----:B------:R-:W-:-:S03]  /*9c120*/  IMAD.WIDE R40, R203, 0x4, R12 ;  /* 0x00000004cb287825 */ /* 0x000fc600078e020c */
[----:B------:R-:W3:Y:S04]  /*9c130*/  LDL.LU R203, [R1+0x65c] ;  /* 0x00065c0001cb7983 */ /* 0x000ee80000300800 */
[----:B------:R1:W-:Y:S02]  /*9c140*/  @P1 STG.E desc[UR74][R40.64], R202 ;  /* 0x000000ca28001986 */ /* 0x0003e4000c10194a */
[----:B-1----:R-:W-:Y:S02]  /*9c150*/  IMAD.WIDE R40, R201, 0x4, R18 ;  /* 0x00000004c9287825 */ /* 0x002fe400078e0212 */
[----:B------:R-:W4:Y:S04]  /*9c160*/  LDL.LU R202, [R1+0x57c] ;  /* 0x00057c0001ca7983 */ /* 0x000f280000300800 */
[----:B------:R-:W4:Y:S04]  /*9c170*/  LDL.LU R96, [R1+0xaa0] ;  /* 0x000aa00001607983 */ /* 0x000f280000300800 */
[----:B------:R1:W-:Y:S04]  /*9c180*/  @P0 STG.E desc[UR74][R40.64], R200 ;  /* 0x000000c828000986 */ /* 0x0003e8000c10194a */
[----:B------:R-:W4:Y:S04]  /*9c190*/  LDL.LU R97, [R1+0xa80] ;  /* 0x000a800001617983 */ /* 0x000f280000300800 */
        /* <DEDUP_REMOVED lines=19> */
[----:B------:R-:W4:Y:S04]  /*9c2d0*/  LDL.LU R153, [R1+0xa64] ;  /* 0x000a640001997983 */ /* 0x000f280000300800 */
[----:B------:R-:W4:Y:S02]  /*9c2e0*/  LDL.LU R204, [R1+0x128c] ;  /* 0x00128c0001cc7983 */ /* 0x000f240000300800 */
[----:B------:R-:W-:Y:S02]  /*9c2f0*/  @P6 LOP3.LUT R20, R20, 0x2000, RZ, 0xfc, !PT ;  /* 0x0000200014146812 */ /* 0x000fe400078efcff */
[C---:B------:R-:W-:Y:S02]  /*9c300*/  LOP3.LUT P6, RZ, R24.reuse, 0x40000, RZ, 0xc0, !PT ;  /* 0x0004000018ff7812 */ /* 0x040fe400078cc0ff */
[----:B------:R-:W-:Y:S01]  /*9c310*/  LOP3.LUT P2, RZ, R24, 0x400, RZ, 0xc0, !PT ;  /* 0x0000040018ff7812 */ /* 0x000fe2000784c0ff */
[----:B------:R-:W-:Y:S01]  /*9c320*/  IMAD.WIDE R40, R201, 0x4, R16 ;  /* 0x00000004c9287825 */ /* 0x000fe200078e0210 */
[----:B------:R-:W-:Y:S01]  /*9c330*/  LOP3.LUT R20, R20, 0xffffbfff, RZ, 0xc0, !PT ;  /* 0xffffbfff14147812 */ /* 0x000fe200078ec0ff */
[----:B------:R-:W4:Y:S08]  /*9c340*/  LDL.LU R154, [R1+0x474] ;  /* 0x00047400019a7983 */ /* 0x000f300000300800 */
        /* <DEDUP_REMOVED lines=22> */
[----:B------:R-:W2:Y:S04]  /*9c4b0*/  LDL.LU R201, [R1+0x164] ;  /* 0x0001640001c97983 */ /* 0x000ea80000300800 */
[----:B----4-:R1:W-:Y:S04]  /*9c4c0*/  @P1 STG.E desc[UR74][R40.64], R202 ;  /* 0x000000ca28001986 */ /* 0x0103e8000c10194a */
[----:B-1----:R-:W4:Y:S01]  /*9c4d0*/  LDL.LU R202, [R1+0x1290] ;  /* 0x0012900001ca7983 */ /* 0x002f220000300800 */
[----:B------:R-:W-:-:S05]  /*9c4e0*/  IMAD.WIDE R40, R200, 0x4, R18 ;  /* 0x00000004c8287825 */ /* 0x000fca00078e0212 */
[----:B------:R1:W-:Y:S02]  /*9c4f0*/  @P0 STG.E desc[UR74][R40.64], R96 ;  /* 0x0000006028000986 */ /* 0x0003e4000c10194a */
[----:B-1----:R-:W-:-:S05]  /*9c500*/  IMAD.WIDE R40, R200, 0x4, R16 ;  /* 0x00000004c8287825 */ /* 0x002fca00078e0210 */
[----:B------:R1:W-:Y:S01]  /*9c510*/  @P6 STG.E desc[UR74][R40.64], R97 ;  /* 0x0000006128006986 */ /* 0x0003e2000c10194a */
[----:B------:R-:W-:Y:S01]  /*9c520*/  LOP3.LUT P6, RZ, R20, 0x40000, RZ, 0xc0, !PT ;  /* 0x0004000014ff7812 */ /* 0x000fe200078cc0ff */
[----:B-1----:R-:W-:-:S12]  /*9c530*/  IMAD.WIDE R40, R200, 0x4, R14 ;  /* 0x00000004c8287825 */ /* 0x002fd800078e020e */
[----:B------:R1:W-:Y:S02]  /*9c540*/  @P6 STG.E desc[UR74][R40.64], R98 ;  /* 0x0000006228006986 */ /* 0x0003e4000c10194a */
[----:B-1----:R-:W-:Y:S02]  /*9c550*/  IMAD.WIDE R40, R200, 0x4, R12 ;  /* 0x00000004c8287825 */ /* 0x002fe400078e020c */
[----:B------:R-:W3:Y:S01]  /*9c560*/  LDL.LU R200, [R1+0x54] ;  /* 0x0000540001c87983 */ /* 0x000ee20000300800 */
        /* <DEDUP_REMOVED lines=31> */
[----:B----4-:R-:W-:-:S05]  /*9c760*/  IMAD.WIDE R40, R202, 0x4, R18 ;  /* 0x00000004ca287825 */ /* 0x010fca00078e0212 */
[----:B--2---:R1:W-:Y:S02]  /*9c770*/  @P3 STG.E desc[UR74][R40.64], R152 ;  /* 0x0000009828003986 */ /* 0x0043e4000c10194a */
[----:B-1----:R-:W-:-:S05]  /*9c780*/  IMAD.WIDE R40, R202, 0x4, R16 ;  /* 0x00000004ca287825 */ /* 0x002fca00078e0210 */
[----:B---3--:R1:W-:Y:S02]  /*9c790*/  @P2 STG.E desc[UR74][R40.64], R203 ;  /* 0x000000cb28002986 */ /* 0x0083e4000c10194a */
[C---:B-1----:R-:W-:Y:S02]  /*9c7a0*/  IMAD.WIDE R40, R202.reuse, 0x4, R14 ;  /* 0x00000004ca287825 */ /* 0x042fe400078e020e */
[----:B------:R-:W2:Y:S04]  /*9c7b0*/  LDL.LU R203, [R1+0xaa8] ;  /* 0x000aa80001cb7983 */ /* 0x000ea80000300800 */
[----:B------:R1:W-:Y:S02]  /*9c7c0*/  @P1 STG.E desc[UR74][R40.64], R201 ;  /* 0x000000c928001986 */ /* 0x0003e4000c10194a */
[----:B-1----:R-:W-:-:S02]  /*9c7d0*/  IMAD.WIDE R40, R202, 0x4, R12 ;  /* 0x00000004ca287825 */ /* 0x002fc400078e020c */
[----:B------:R-:W3:Y:S04]  /*9c7e0*/  LDL.LU R201, [R1+0xa88] ;  /* 0x000a880001c97983 */ /* 0x000ee80000300800 */
[----:B------:R-:W4:Y:S04]  /*9c7f0*/  LDL.LU R202, [R1+0xa68] ;  /* 0x000a680001ca7983 */ /* 0x000f280000300800 */
[----:B------:R1:W-:Y:S04]  /*9c800*/  @P0 STG.E desc[UR74][R40.64], R200 ;  /* 0x000000c828000986 */ /* 0x0003e8000c10194a */
[----:B-1----:R-:W2:Y:S04]  /*9c810*/  LDL.LU R200, [R1+0x1294] ;  /* 0x0012940001c87983 */ /* 0x002ea80000300800 */
        /* <DEDUP_REMOVED lines=16> */
[----:B------:R-:W-:-:S03]  /*9c920*/  LOP3.LUT P1, RZ, R24, 0x40000000, RZ, 0xc0, !PT ;  /* 0x4000000018ff7812 */ /* 0x000fc6000782c0ff */
[----:B------:R-:W4:Y:S01]  /*9c930*/  LDL.LU R152, [R1+0x5c] ;  /* 0x00005c0001987983 */ /* 0x000f220000300800 */
        /* <DEDUP_REMOVED lines=74> */
[----:B------:R-:W-:Y:S01]  /*9cde0*/  LOP3.LUT P0, RZ, R25, 0x4000, RZ, 0xc0, !PT ;  /* 0x0000400019ff7812 */ /* 0x000fe2000780c0ff */
[----:B------:R-:W4:Y:S04]  /*9cdf0*/  LDL.LU R154, [R1+0xaf0] ;  /* 0x000af000019a7983 */ /* 0x000f280000300800 */
[----:B------:R1:W-:Y:S04]  /*9ce00*/  @P3 STG.E desc[UR74][R40.64], R152 ;  /* 0x0000009828003986 */ /* 0x0003e8000c10194a */
[----:B-1----:R-:W4:Y:S01]  /*9ce10*/  LDL.LU R152, [R1+0xae0] ;  /* 0x000ae00001987983 */ /* 0x002f220000300800 */
[----:B--2---:R-:W-:-:S05]  /*9ce20*/  IMAD.WIDE R40, R203, 0x4, R18 ;  /* 0x00000004cb287825 */ /* 0x004fca00078e0212 */
[----:B------:R1:W-:Y:S02]  /*9ce30*/  @P2 STG.E desc[UR74][R40.64], R201 ;  /* 0x000000c928002986 */ /* 0x0003e4000c10194a */
[C---:B-1----:R-:W-:Y:S02]  /*9ce40*/  IMAD.WIDE R40, R203.reuse, 0x4, R16 ;  /* 0x00000004cb287825 */ /* 0x042fe400078e0210 */
[----:B------:R-:W2:Y:S04]  /*9ce50*/  LDL.LU R201, [R1+0x760] ;  /* 0x0007600001c97983 */ /* 0x000ea80000300800 */
[----:B---3--:R1:W-:Y:S02]  /*9ce60*/  @P1 STG.E desc[UR74][R40.64], R202 ;  /* 0x000000ca28001986 */ /* 0x0083e4000c10194a */
[----:B-1----:R-:W-:-:S02]  /*9ce70*/  IMAD.WIDE R40, R203, 0x4, R14 ;  /* 0x00000004cb287825 */ /* 0x002fc400078e020e */
[----:B------:R-:W3:Y:S04]  /*9ce80*/  LDL.LU R202, [R1+0x660] ;  /* 0x0006600001ca7983 */ /* 0x000ee80000300800 */
[----:B----4-:R1:W-:Y:S04]  /*9ce90*/  @P0 STG.E desc[UR74][R40.64], R200 ;  /* 0x000000c828000986 */ /* 0x0103e8000c10194a */
[----:B-1----:R-:W4:Y:S04]  /*9cea0*/  LDL.LU R200, [R1+0x12a8] ;  /* 0x0012a80001c87983 */ /* 0x002f280000300800 */
[----:B------:R-:W2:Y:S01]  /*9ceb0*/  LDL.LU R96, [R1+0x560] ;  /* 0x0005600001607983 */ /* 0x000ea20000300800 */
[----:B------:R-:W-:-:S03]  /*9cec0*/  LOP3.LUT P6, RZ, R25, 0x8000000, RZ, 0xc0, !PT ;  /* 0x0800000019ff7812 */ /* 0x000fc600078cc0ff */
[----:B------:R-:W2:Y:S01]  /*9ced0*/  LDL.LU R227, [R1+0x12ac] ;  /* 0x0012ac0001e37983 */ /* 0x000ea20000300800 */
[----:B------:R-:W-:-:S03]  /*9cee0*/  IMAD.WIDE R40, R203, 0x4, R12 ;  /* 0x00000004cb287825 */ /* 0x000fc600078e020c */
[----:B------:R-:W2:Y:S04]  /*9cef0*/  LDL.LU R205, [R1+0x1370] ;  /* 0x0013700001cd7983 */ /* 0x000ea80000300800 */
[----:B------:R-:W3:Y:S04]  /*9cf00*/  LDL.LU R203, [R1+0x1374] ;  /* 0x0013740001cb7983 */ /* 0x000ee80000300800 */
[----:B------:R-:W3:Y:S01]  /*9cf10*/  LDL.LU R97, [R1+0xba4] ;  /* 0x000ba40001617983 */ /* 0x000ee20000300800 */
[----:B------:R-:W-:-:S03]  /*9cf20*/  LOP3.LUT R21, R21, 0xf7ffffff, RZ, 0xc0, !PT ;  /* 0xf7ffffff15157812 */ /* 0x000fc600078ec0ff */
[----:B------:R-:W3:Y:S01]  /*9cf30*/  LDL.LU R98, [R1+0xb64] ;  /* 0x000b640001627983 */ /* 0x000ee20000300800 */
[----:B------:R-:W-:Y:S02]  /*9cf40*/  @P6 LOP3.LUT R21, R21, 0x8000000, RZ, 0xfc, !PT ;  /* 0x0800000015156812 */ /* 0x000fe400078efcff */
[----:B------:R-:W-:Y:S01]  /*9cf50*/  LOP3.LUT P6, RZ, R25, 0x4000000, RZ, 0xc0, !PT ;  /* 0x0400000019ff7812 */ /* 0x000fe200078cc0ff */
[----:B------:R-:W3:Y:S01]  /*9cf60*/  LDL.LU R99, [R1+0xb14] ;  /* 0x000b140001637983 */ /* 0x000ee20000300800 */
[----:B------:R-:W-:-:S03]  /*9cf70*/  LOP3.LUT R21, R21, 0xefffffff, RZ, 0xc0, !PT ;  /* 0xefffffff15157812 */ /* 0x000fc600078ec0ff */
[----:B------:R-:W3:Y:S04]  /*9cf80*/  LDL.LU R225, [R1+0xaf4] ;  /* 0x000af40001e17983 */ /* 0x000ee80000300800 */
[----:B------:R-:W3:Y:S04]  /*9cf90*/  LDL.LU R226, [R1+0xae4] ;  /* 0x000ae40001e27983 */ /* 0x000ee80000300800 */
[----:B------:R-:W-:Y:S01]  /*9cfa0*/  @P6 LOP3.LUT R21, R21, 0x10000000, RZ, 0xfc, !PT ;  /* 0x1000000015156812 */ /* 0x000fe200078efcff */
[----:B------:R-:W3:Y:S01]  /*9cfb0*/  LDL.LU R224, [R1+0x764] ;  /* 0x0007640001e07983 */ /* 0x000ee20000300800 */
[----:B------:R-:W-:-:S02]  /*9cfc0*/  LOP3.LUT P6, RZ, R25, 0x2000000, RZ, 0xc0, !PT ;  /* 0x0200000019ff7812 */ /* 0x000fc400078cc0ff */
[----:B------:R-:W-:Y:S01]  /*9cfd0*/  LOP3.LUT R21, R21, 0xdfffffff, RZ, 0xc0, !PT ;  /* 0xdfffffff15157812 */ /* 0x000fe200078ec0ff */
[----:B------:R-:W3:Y:S01]  /*9cfe0*/  LDL.LU R207, [R1+0x664] ;  /* 0x0006640001cf7983 */ /* 0x000ee20000300800 */
[----:B------:R-:W-:Y:S02]  /*9cff0*/  LOP3.LUT R20, R20, 0xfffffffe, RZ, 0xc0, !PT ;  /* 0xfffffffe14147812 */ /* 0x000fe400078ec0ff */
[C---:B------:R-:W-:Y:S01]  /*9d000*/  LOP3.LUT P3, RZ, R25.reuse, 0x8000, RZ, 0xc0, !PT ;  /* 0x0000800019ff7812 */ /* 0x040fe2000786c0ff */
[----:B------:R-:W3:Y:S01]  /*9d010*/  LDL.LU R155, [R1+0x564] ;  /* 0x00056400019b7983 */ /* 0x000ee20000300800 */
[C---:B------:R-:W-:Y:S02]  /*9d020*/  LOP3.LUT P2, RZ, R25.reuse, 0x10000, RZ, 0xc0, !PT ;  /* 0x0001000019ff7812 */ /* 0x040fe4000784c0ff */
[----:B------:R-:W-:Y:S01]  /*9d030*/  LOP3.LUT P1, RZ, R25, 0x20000, RZ, 0xc0, !PT ;  /* 0x0002000019ff7812 */ /* 0x000fe2000782c0ff */
[----:B------:R-:W3:Y:S02]  /*9d040*/  LDL.LU R204, [R1+0xba8] ;  /* 0x000ba80001cc7983 */ /* 0x000ee40000300800 */
[----:B------:R-:W-:-:S02]  /*9d050*/  @P6 LOP3.LUT R21, R21, 0x20000000, RZ, 0xfc, !PT ;  /* 0x2000000015156812 */ /* 0x000fc400078efcff */
[----:B------:R-:W-:Y:S02]  /*9d060*/  LOP3.LUT P6, RZ, R25, 0x1000000, RZ, 0xc0, !PT ;  /* 0x0100000019ff7812 */ /* 0x000fe400078cc0ff */
[----:B------:R-:W-:-:S11]  /*9d070*/  LOP3.LUT R21, R21, 0xbfffffff, RZ, 0xc0, !PT ;  /* 0xbfffffff15157812 */ /* 0x000fd600078ec0ff */
[----:B------:R-:W-:Y:S02]  /*9d080*/  @P6 LOP3.LUT R21, R21, 0x40000000, RZ, 0xfc, !PT ;  /* 0x4000000015156812 */ /* 0x000fe400078efcff */
[----:B------:R-:W-:Y:S02]  /*9d090*/  LOP3.LUT P6, RZ, R25, 0x800000, RZ, 0xc0, !PT ;  /* 0x0080000019ff7812 */ /* 0x000fe400078cc0ff */
[----:B------:R-:W-:-:S11]  /*9d0a0*/  LOP3.LUT R21, R21, 0x7fffffff, RZ, 0xc0, !PT ;  /* 0x7fffffff15157812 */ /* 0x000fd600078ec0ff */
[----:B------:R-:W-:Y:S02]  /*9d0b0*/  @P6 LOP3.LUT R21, R21, 0x80000000, RZ, 0xfc, !PT ;  /* 0x8000000015156812 */ /* 0x000fe400078efcff */
[----:B------:R-:W-:-:S13]  /*9d0c0*/  LOP3.LUT P6, RZ, R25, 0x400000, RZ, 0xc0, !PT ;  /* 0x0040000019ff7812 */ /* 0x000fda00078cc0ff */
[----:B------:R-:W-:Y:S02]  /*9d0d0*/  @P6 LOP3.LUT R20, R20, 0x1, RZ, 0xfc, !PT ;  /* 0x0000000114146812 */ /* 0x000fe400078efcff */
[----:B------:R-:W-:Y:S02]  /*9d0e0*/  LOP3.LUT P6, RZ, R25, 0x200000, RZ, 0xc0, !PT ;  /* 0x0020000019ff7812 */ /* 0x000fe400078cc0ff */
[----:B------:R-:W-:-:S11]  /*9d0f0*/  LOP3.LUT R20, R20, 0xfffffffd, RZ, 0xc0, !PT ;  /* 0xfffffffd14147812 */ /* 0x000fd600078ec0ff */
[----:B------:R-:W-:Y:S02]  /*9d100*/  @P6 LOP3.LUT R20, R20, 0x2, RZ, 0xfc, !PT ;  /* 0x0000000214146812 */ /* 0x000fe400078efcff */
[C---:B------:R-:W-:Y:S02]  /*9d110*/  LOP3.LUT P6, RZ, R25.reuse, 0x100000, RZ, 0xc0, !PT ;  /* 0x0010000019ff7812 */ /* 0x040fe400078cc0ff */
[----:B------:R-:W-:Y:S02]  /*9d120*/  LOP3.LUT R20, R20, 0xfffffffb, RZ, 0xc0, !PT ;  /* 0xfffffffb14147812 */ /* 0x000fe400078ec0ff */
[C---:B------:R-:W-:Y:S02]  /*9d130*/  LOP3.LUT P0, RZ, R25.reuse, 0x40000, RZ, 0xc0, !PT ;  /* 0x0004000019ff7812 */ /* 0x040fe4000780c0ff */
[C---:B------:R-:W-:Y:S02]  /*9d140*/  LOP3.LUT P5, RZ, R25.reuse, 0x10000000, RZ, 0xc0, !PT ;  /* 0x1000000019ff7812 */ /* 0x040fe400078ac0ff */
[----:B------:R-:W-:-:S05]  /*9d150*/  LOP3.LUT P4, RZ, R25, 0x20000000, RZ, 0xc0, !PT ;  /* 0x2000000019ff7812 */ /* 0x000fca000788c0ff */
[----:B------:R-:W-:Y:S02]  /*9d160*/  @P6 LOP3.LUT R20, R20, 0x4, RZ, 0xfc, !PT ;  /* 0x0000000414146812 */ /* 0x000fe400078efcff */
[C---:B------:R-:W-:Y:S01]  /*9d170*/  LOP3.LUT P6, RZ, R25.reuse, 0x80000, RZ, 0xc0, !PT ;  /* 0x0008000019ff7812 */ /* 0x040fe200078cc0ff */
[----:B------:R1:W-:Y:S01]  /*9d180*/  @P3 STG.E desc[UR74][R40.64], R154 ;  /* 0x0000009a28003986 */ /* 0x0003e2000c10194a */
[----:B------:R-:W-:-:S03]  /*9d190*/  LOP3.LUT P3, RZ, R25, 0x40000000, RZ, 0xc0, !PT ;  /* 0x4000000019ff7812 */ /* 0x000fc6000786c0ff */
[----:B-1----:R-:W3:Y:S01]  /*9d1a0*/  LDL.LU R154, [R1+0xb68] ;  /* 0x000b6800019a7983 */ /* 0x002ee20000300800 */
[----:B----4-:R-:W-:-:S05]  /*9d1b0*/  IMAD.WIDE R40, R200, 0x4, R18 ;  /* 0x00000004c8287825 */ /* 0x010fca00078e0212 */
[----:B------:R1:W-:Y:S01]  /*9d1c0*/  @P2 STG.E desc[UR74][R40.64], R152 ;  /* 0x0000009828002986 */ /* 0x0003e2000c10194a */
[----:B------:R-:W-:Y:S01]  /*9d1d0*/  LOP3.LUT P2, RZ, R25, 0x80000000, RZ, 0xc0, !PT ;  /* 0x8000000019ff7812 */ /* 0x000fe2000784c0ff */
[----:B------:R-:W-:-:S05]  /*9d1e0*/  IMAD.WIDE R24, R200, 0x4, R16 ;  /* 0x00000004c8187825 */ /* 0x000fca00078e0210 */
[----:B--2---:R2:W-:Y:S04]  /*9d1f0*/  @P1 STG.E desc[UR74][R24.64], R201 ;  /* 0x000000c918001986 */ /* 0x0045e8000c10194a */
[----:B-1----:R-:W4:Y:S01]  /*9d200*/  LDL.LU R152, [R1+0xb18] ;  /* 0x000b180001987983 */ /* 0x002f220000300800 */
[----:B--2---:R-:W-:-:S03]  /*9d210*/  IMAD.WIDE R24, R200, 0x4, R14 ;  /* 0x00000004c8187825 */ /* 0x004fc600078e020e */
[----:B------:R-:W2:Y:S04]  /*9d220*/  LDL.LU R201, [R1+0xaf8] ;  /* 0x000af80001c97983 */ /* 0x000ea80000300800 */
[----:B---3--:R1:W-:Y:S02]  /*9d230*/  @P0 STG.E desc[UR74][R24.64], R202 ;  /* 0x000000ca18000986 */ /* 0x0083e4000c10194a */
[----:B-1----:R-:W-:Y:S02]  /*9d240*/  IMAD.WIDE R24, R200, 0x4, R12 ;  /* 0x00000004c8187825 */ /* 0x002fe400078e020c */
[----:B------:R-:W3:Y:S04]  /*9d250*/  LDL.LU R202, [R1+0xae8] ;  /* 0x000ae80001ca7983 */ /* 0x000ee80000300800 */
[----:B------:R-:W3:Y:S04]  /*9d260*/  LDL.LU R200, [R1+0x768] ;  /* 0x0007680001c87983 */ /* 0x000ee80000300800 */
[----:B------:R-:W3:Y:S04]  /*9d270*/  LDL.LU R153, [R1+0x1378] ;  /* 0x0013780001997983 */ /* 0x000ee80000300800 */
        /* <DEDUP_REMOVED lines=26> */
[----:B------:R1:W-:Y:S02]  /*9d420*/  @P6 STG.E desc[UR74][R24.64], R155 ;  /* 0x0000009b18006986 */ /* 0x0003e4000c10194a */
[----:B-1----:R-:W-:-:S05]  /*9d430*/  IMAD.WIDE R24, R203, 0x4, R18 ;  /* 0x00000004cb187825 */ /* 0x002fca00078e0212 */
[----:B------:R1:W-:Y:S02]  /*9d440*/  @P5 STG.E desc[UR74][R24.64], R204 ;  /* 0x000000cc18005986 */ /* 0x0003e4000c10194a */
[----:B-1----:R-:W-:-:S05]  /*9d450*/  IMAD.WIDE R24, R203, 0x4, R16 ;  /* 0x00000004cb187825 */ /* 0x002fca00078e0210 */
[----:B------:R1:W-:Y:S01]  /*9d460*/  @P4 STG.E desc[UR74][R24.64], R154 ;  /* 0x0000009a18004986 */ /* 0x0003e2000c10194a */
[----:B------:R-:W-:Y:S01]  /*9d470*/  LOP3.LUT P0, RZ, R26, 0x2, RZ, 0xc0, !PT ;  /* 0x000000021aff7812 */ /* 0x000fe2000780c0ff */
[----:B-1----:R-:W-:-:S05]  /*9d480*/  IMAD.WIDE R24, R203, 0x4, R14 ;  /* 0x00000004cb187825 */ /* 0x002fca00078e020e */
[----:B----4-:R1:W-:Y:S02]  /*9d490*/  @P3 STG.E desc[UR74][R24.64], R152 ;  /* 0x0000009818003986 */ /* 0x0103e4000c10194a */
[----:B-1----:R-:W-:-:S05]  /*9d4a0*/  IMAD.WIDE R24, R203, 0x4, R12 ;  /* 0x00000004cb187825 */ /* 0x002fca00078e020c */
[----:B--2---:R3:W-:Y:S02]  /*9d4b0*/  @P2 STG.E desc[UR74][R24.64], R201 ;  /* 0x000000c918002986 */ /* 0x0047e4000c10194a */
[----:B---3--:R-:W-:-:S05]  /*9d4c0*/  IMAD.WIDE R24, R153, 0x4, R18 ;  /* 0x0000000499187825 */ /* 0x008fca00078e0212 */
        /* <DEDUP_REMOVED lines=32> */
[C---:B------:R-:W-:Y:S01]  /*9d6d0*/  LOP3.LUT P6, RZ, R26.reuse, 0x200, RZ, 0xc0, !PT ;  /* 0x000002001aff7812 */ /* 0x040fe200078cc0ff */
[----:B------:R-:W2:Y:S01]  /*9d6e0*/  LDL.LU R155, [R1+0x1394] ;  /* 0x00139400019b7983 */ /* 0x000ea20000300800 */
[----:B------:R-:W-:Y:S02]  /*9d6f0*/  LOP3.LUT R21, R21, 0xfeffffff, RZ, 0xc0, !PT ;  /* 0xfeffffff15157812 */ /* 0x000fe400078ec0ff */
[C---:B------:R-:W-:Y:S01]  /*9d700*/  LOP3.LUT P2, RZ, R26.reuse, 0x8, RZ, 0xc0, !PT ;  /* 0x000000081aff7812 */ /* 0x040fe2000784c0ff */
[----:B------:R-:W2:Y:S01]  /*9d710*/  LDL.LU R224, [R1+0xb90] ;  /* 0x000b900001e07983 */ /* 0x000ea20000300800 */
[C---:B------:R-:W-:Y:S01]  /*9d720*/  LOP3.LUT P1, RZ, R26.reuse, 0x10, RZ, 0xc0, !PT ;  /* 0x000000101aff7812 */ /* 0x040fe2000782c0ff */
[----:B------:R-:W-:Y:S01]  /*9d730*/  IMAD.WIDE R24, R153, 0x4, R12 ;  /* 0x0000000499187825 */ /* 0x000fe200078e020c */
[----:B------:R-:W-:Y:S01]  /*9d740*/  LOP3.LUT P0, RZ, R26, 0x20, RZ, 0xc0, !PT ;  /* 0x000000201aff7812 */ /* 0x000fe2000780c0ff */
[----:B------:R-:W2:Y:S04]  /*9d750*/  LDL.LU R207, [R1+0xb30] ;  /* 0x000b300001cf7983 */ /* 0x000ea80000300800 */
[----:B------:R-:W-:-:S02]  /*9d760*/  @P6 LOP3.LUT R21, R21, 0x1000000, RZ, 0xfc, !PT ;  /* 0x0100000015156812 */ /* 0x000fc400078efcff */
[----:B------:R-:W-:Y:S02]  /*9d770*/  LOP3.LUT P6, RZ, R26, 0x100, RZ, 0xc0, !PT ;  /* 0x000001001aff7812 */ /* 0x000fe400078cc0ff */
[----:B------:R-:W-:Y:S01]  /*9d780*/  LOP3.LUT R21, R21, 0xfdffffff, RZ, 0xc0, !PT ;  /* 0xfdffffff15157812 */ /* 0x000fe200078ec0ff */
[----:B---3--:R1:W-:Y:S10]  /*9d790*/  @P2 STG.E desc[UR74][R24.64], R204 ;  /* 0x000000cc18002986 */ /* 0x0083f4000c10194a */
[----:B------:R-:W-:-:S02]  /*9d7a0*/  @P6 LOP3.LUT R21, R21, 0x2000000, RZ, 0xfc, !PT ;  /* 0x0200000015156812 */ /* 0x000fc400078efcff */
[----:B------:R-:W-:Y:S01]  /*9d7b0*/  LOP3.LUT P6, RZ, R26, 0x80, RZ, 0xc0, !PT ;  /* 0x000000801aff7812 */ /* 0x000fe200078cc0ff */
[----:B-1----:R-:W-:Y:S01]  /*9d7c0*/  IMAD.WIDE R24, R201, 0x4, R18 ;  /* 0x00000004c9187825 */ /* 0x002fe200078e0212 */
[----:B------:R-:W-:-:S04]  /*9d7d0*/  LOP3.LUT R21, R21, 0xfbffffff, RZ, 0xc0, !PT ;  /* 0xfbffffff15157812 */ /* 0x000fc800078ec0ff */
[----:B----4-:R1:W-:Y:S07]  /*9d7e0*/  @P1 STG.E desc[UR74][R24.64], R154 ;  /* 0x0000009a18001986 */ /* 0x0103ee000c10194a */
[----:B------:R-:W-:Y:S01]  /*9d7f0*/  @P6 LOP3.LUT R21, R21, 0x4000000, RZ, 0xfc, !PT ;  /* 0x0400000015156812 */ /* 0x000fe200078efcff */
[----:B-1----:R-:W-:Y:S01]  /*9d800*/  IMAD.WIDE R24, R201, 0x4, R16 ;  /* 0x00000004c9187825 */ /* 0x002fe200078e0210 */
[----:B------:R-:W-:-:S04]  /*9d810*/  LOP3.LUT P6, RZ, R26, 0x40, RZ, 0xc0, !PT ;  /* 0x000000401aff7812 */ /* 0x000fc800078cc0ff */
[----:B------:R1:W-:Y:S04]  /*9d820*/  @P0 STG.E desc[UR74][R24.64], R203 ;  /* 0x000000cb18000986 */ /* 0x0003e8000c10194a */
[----:B-1----:R-:W3:Y:S04]  /*9d830*/  LDL.LU R203, [R1+0x1398] ;  /* 0x0013980001cb7983 */ /* 0x002ee80000300800 */
[----:B------:R-:W4:Y:S01]  /*9d840*/  LDL.LU R205, [R1+0xac0] ;  /* 0x000ac00001cd7983 */ /* 0x000f220000300800 */
[----:B------:R-:W-:-:S03]  /*9d850*/  IMAD.WIDE R24, R201, 0x4, R14 ;  /* 0x00000004c9187825 */ /* 0x000fc600078e020e */
[----:B------:R-:W3:Y:S04]  /*9d860*/  LDL.LU R153, [R1+0x550] ;  /* 0x0005500001997983 */ /* 0x000ee80000300800 */
[----:B------:R1:W-:Y:S01]  /*9d870*/  @P6 STG.E desc[UR74][R24.64], R152 ;  /* 0x0000009818006986 */ /* 0x0003e2000c10194a */
[----:B------:R-:W-:-:S03]  /*9d880*/  LOP3.LUT P6, RZ, R21, 0x4000000, RZ, 0xc0, !PT ;  /* 0x0400000015ff7812 */ /* 0x000fc600078cc0ff */
[----:B------:R-:W3:Y:S04]  /*9d890*/  LDL.LU R204, [R1+0x460] ;  /* 0x0004600001cc7983 */ /* 0x000ee80000300800 */
[----:B------:R-:W3:Y:S01]  /*9d8a0*/  LDL.LU R154, [R1+0x370] ;  /* 0x00037000019a7983 */ /* 0x000ee20000300800 */
[----:B-1----:R-:W-:-:S03]  /*9d8b0*/  IMAD.WIDE R24, R201, 0x4, R12 ;  /* 0x00000004c9187825 */ /* 0x002fc600078e020c */
[----:B------:R-:W3:Y:S04]  /*9d8c0*/  LDL.LU R152, [R1+0x250] ;  /* 0x0002500001987983 */ /* 0x000ee80000300800 */
[----:B------:R1:W-:Y:S01]  /*9d8d0*/  @P6 STG.E desc[UR74][R24.64], R202 ;  /* 0x000000ca18006986 */ /* 0x0003e2000c10194a */
[----:B------:R-:W-:-:S03]  /*9d8e0*/  LOP3.LUT P6, RZ, R21, 0x2000000, RZ, 0xc0, !PT ;  /* 0x0200000015ff7812 */ /* 0x000fc600078cc0ff */
[----:B------:R-:W3:Y:S01]  /*9d8f0*/  LDL.LU R201, [R1+0x150] ;  /* 0x0001500001c97983 */ /* 0x000ee20000300800 */
        /* <DEDUP_REMOVED lines=19> */
[----:B------:R-:W2:Y:S10]  /*9da30*/  LDL.LU R224, [R1+0x13b4] ;  /* 0x0013b40001e07983 */ /* 0x000eb40000300800 */
[----:B------:R1:W-:Y:S01]  /*9da40*/  @P6 STG.E desc[UR74][R24.64], R207 ;  /* 0x000000cf18006986 */ /* 0x0003e2000c10194a */
[----:B------:R-:W-:-:S02]  /*9da50*/  LOP3.LUT P6, RZ, R21, 0x80000, RZ, 0xc0, !PT ;  /* 0x0008000015ff7812 */ /* 0x000fc400078cc0ff */
[----:B------:R-:W-:Y:S01]  /*9da60*/  LOP3.LUT P4, RZ, R26, 0x10000, RZ, 0xc0, !PT ;  /* 0x000100001aff7812 */ /* 0x000fe2000788c0ff */
[----:B-1----:R-:W-:-:S10]  /*9da70*/  IMAD.WIDE R24, R155, 0x4, R14 ;  /* 0x000000049b187825 */ /* 0x002fd400078e020e */
[----:B----4-:R1:W-:Y:S01]  /*9da80*/  @P6 STG.E desc[UR74][R24.64], R205 ;  /* 0x000000cd18006986 */ /* 0x0103e2000c10194a */
[----:B------:R-:W-:Y:S01]  /*9da90*/  LOP3.LUT P3, RZ, R26, 0x20000, RZ, 0xc0, !PT ;  /* 0x000200001aff7812 */ /* 0x000fe2000786c0ff */
[----:B-1----:R-:W-:-:S05]  /*9daa0*/  IMAD.WIDE R24, R155, 0x4, R12 ;  /* 0x000000049b187825 */ /* 0x002fca00078e020c */
[----:B---3--:R1:W-:Y:S01]  /*9dab0*/  @P5 STG.E desc[UR74][R24.64], R153 ;  /* 0x0000009918005986 */ /* 0x0083e2000c10194a */
[----:B------:R-:W-:Y:S01]  /*9dac0*/  LOP3.LUT P2, RZ, R26, 0x40000, RZ, 0xc0, !PT ;  /* 0x000400001aff7812 */ /* 0x000fe2000784c0ff */
[----:B-1----:R-:W-:-:S05]  /*9dad0*/  IMAD.WIDE R24, R203, 0x4, R18 ;  /* 0x00000004cb187825 */ /* 0x002fca00078e0212 */
[----:B------:R1:W-:Y:S01]  /*9dae0*/  @P4 STG.E desc[UR74][R24.64], R204 ;  /* 0x000000cc18004986 */ /* 0x0003e2000c10194a */
[----:B------:R-:W-:Y:S01]  /*9daf0*/  LOP3.LUT P1, RZ, R26, 0x80000, RZ, 0xc0, !PT ;  /* 0x000800001aff7812 */ /* 0x000fe2000782c0ff */
[----:B-1----:R-:W-:-:S05]  /*9db00*/  IMAD.WIDE R24, R203, 0x4, R16 ;  /* 0x00000004cb187825 */ /* 0x002fca00078e0210 */
[----:B------:R1:W-:Y:S02]  /*9db10*/  @P3 STG.E desc[UR74][R24.64], R154 ;  /* 0x0000009a18003986 */ /* 0x0003e4000c10194a */
[----:B-1----:R-:W-:-:S05]  /*9db20*/  IMAD.WIDE R24, R203, 0x4, R14 ;  /* 0x00000004cb187825 */ /* 0x002fca00078e020e */
[----:B------:R1:W-:Y:S01]  /*9db30*/  @P2 STG.E desc[UR74][R24.64], R152 ;  /* 0x0000009818002986 */ /* 0x0003e2000c10194a */
[----:B------:R-:W-:Y:S01]  /*9db40*/  LOP3.LUT P0, RZ, R26, 0x100000, RZ, 0xc0, !PT ;  /* 0x001000001aff7812 */ /* 0x000fe2000780c0ff */
[----:B-1----:R-:W-:Y:S02]  /*9db50*/  IMAD.WIDE R24, R203, 0x4, R12 ;  /* 0x00000004cb187825 */ /* 0x002fe400078e020c */
[----:B------:R-:W3:Y:S04]  /*9db60*/  LDL.LU R203, [R1+0xb34] ;  /* 0x000b340001cb7983 */ /* 0x000ee80000300800 */
[----:B------:R1:W-:Y:S04]  /*9db70*/  @P1 STG.E desc[UR74][R24.64], R201 ;  /* 0x000000c918001986 */ /* 0x0003e8000c10194a */
[----:B-1----:R-:W4:Y:S04]  /*9db80*/  LDL.LU R201, [R1+0xac4] ;  /* 0x000ac40001c97983 */ /* 0x002f280000300800 */
[----:B------:R-:W4:Y:S04]  /*9db90*/  LDL.LU R95, [R1+0x554] ;  /* 0x00055400015f7983 */ /* 0x000f280000300800 */
[----:B------:R-:W4:Y:S04]  /*9dba0*/  LDL.LU R96, [R1+0x464] ;  /* 0x0004640001607983 */ /* 0x000f280000300800 */
[----:B------:R-:W4:Y:S01]  /*9dbb0*/  LDL.LU R97, [R1+0x374] ;  /* 0x0003740001617983 */ /* 0x000f220000300800 */
[----:B--2---:R-:W-:-:S05]  /*9dbc0*/  IMAD.WIDE R24, R202, 0x4, R18 ;  /* 0x00000004ca187825 */ /* 0x004fca00078e0212 */
[----:B------:R1:W-:Y:S04]  /*9dbd0*/  @P0 STG.E desc[UR74][R24.64], R200 ;  /* 0x000000c818000986 */ /* 0x0003e8000c10194a */
[----:B-1----:R-:W2:Y:S04]  /*9dbe0*/  LDL.LU R200, [R1+0x13b0] ;  /* 0x0013b00001c87983 */ /* 0x002ea80000300800 */
[----:B------:R-:W2:Y:S01]  /*9dbf0*/  LDL.LU R98, [R1+0x254] ;  /* 0x0002540001627983 */ /* 0x000ea20000300800 */
        /* <DEDUP_REMOVED lines=15> */
[----:B------:R-:W2:Y:S04]  /*9dcf0*/  LDL.LU R153, [R1+0x258] ;  /* 0x0002580001997983 */ /* 0x000ea80000300800 */
[----:B------:R-:W2:Y:S01]  /*9dd00*/  LDL.LU R204, [R1+0x13b8] ;  /* 0x0013b80001cc7983 */ /* 0x000ea20000300800 */
[C---:B------:R-:W-:Y:S02]  /*9dd10*/  LOP3.LUT P3, RZ, R26.reuse, 0x200000, RZ, 0xc0, !PT ;  /* 0x002000001aff7812 */ /* 0x040fe4000786c0ff */
[----:B------:R-:W-:Y:S01]  /*9dd20*/  LOP3.LUT P2, RZ, R26, 0x400000, RZ, 0xc0, !PT ;  /* 0x004000001aff7812 */ /* 0x000fe2000784c0ff */
[----:B------:R-:W-:Y:S01]  /*9dd30*/  IMAD.WIDE R24, R202, 0x4, R16 ;  /* 0x00000004ca187825 */ /* 0x000fe200078e0210 */
[----:B------:R-:W2:Y:S01]  /*9dd40*/  LDL.LU R154, [R1+0x158] ;  /* 0x00015800019a7983 */ /* 0x000ea20000300800 */
[----:B------:R-:W-:-:S02]  /*9dd50*/  @P6 LOP3.LUT R21, R21, 0x2000, RZ, 0xfc, !PT ;  /* 0x0000200015156812 */ /* 0x000fc400078efcff */
        /* <DEDUP_REMOVED lines=25> */
[----:B------:R-:W3:Y:S04]  /*9def0*/  LDL.LU R202, [R1+0x13bc] ;  /* 0x0013bc0001ca7983 */ /* 0x000ee80000300800 */
[----:B------:R2:W-:Y:S02]  /*9df00*/  @P1 STG.E desc[UR74][R24.64], R95 ;  /* 0x0000005f18001986 */ /* 0x0005e4000c10194a */
        /* <DEDUP_REMOVED lines=39> */
[----:B------:R1:W-:Y:S02]  /*9e180*/  @P3 STG.E desc[UR74][R24.64], R152 ;  /* 0x0000009818003986 */ /* 0x0003e4000c10194a */
[C---:B-1----:R-:W-:Y:S02]  /*9e190*/  IMAD.WIDE R24, R202.reuse, 0x4, R16 ;  /* 0x00000004ca187825 */ /* 0x042fe400078e0210 */
[----:B------:R-:W3:Y:S04]  /*9e1a0*/  LDL.LU R152, [R1+0x46c] ;  /* 0x00046c0001987983 */ /* 0x000ee80000300800 */
[----:B------:R1:W-:Y:S02]  /*9e1b0*/  @P2 STG.E desc[UR74][R24.64], R203 ;  /* 0x000000cb18002986 */ /* 0x0003e4000c10194a */
[----:B-1----:R-:W-:-:S02]  /*9e1c0*/  IMAD.WIDE R24, R202, 0x4, R14 ;  /* 0x00000004ca187825 */ /* 0x002fc400078e020e */
[----:B------:R-:W3:Y:S04]  /*9e1d0*/  LDL.LU R203, [R1+0x37c] ;  /* 0x00037c0001cb7983 */ /* 0x000ee80000300800 */
[----:B----4-:R1:W-:Y:S01]  /*9e1e0*/  @P1 STG.E desc[UR74][R24.64], R201 ;  /* 0x000000c918001986 */ /* 0x0103e2000c10194a */
[C---:B------:R-:W-:Y:S01]  /*9e1f0*/  LOP3.LUT P0, RZ, R27.reuse, 0x80, RZ, 0xc0, !PT ;  /* 0x000000801bff7812 */ /* 0x040fe2000780c0ff */
[----:B-1----:R-:W-:Y:S02]  /*9e200*/  IMAD.WIDE R24, R202, 0x4, R12 ;  /* 0x00000004ca187825 */ /* 0x002fe400078e020c */
[----:B------:R-:W4:Y:S04]  /*9e210*/  LDL.LU R201, [R1+0x25c] ;  /* 0x00025c0001c97983 */ /* 0x000f280000300800 */
[----:B------:R-:W3:Y:S06]  /*9e220*/  LDL.LU R202, [R1+0x13d0] ;  /* 0x0013d00001ca7983 */ /* 0x000eec0000300800 */
[----:B--2---:R1:W-:Y:S04]  /*9e230*/  @P0 STG.E desc[UR74][R24.64], R200 ;  /* 0x000000c818000986 */ /* 0x0043e8000c10194a */
        /* <DEDUP_REMOVED lines=10> */
[----:B------:R-:W-:-:S03]  /*9e2e0*/  LOP3.LUT P3, RZ, R27, 0x100, RZ, 0xc0, !PT ;  /* 0x000001001bff7812 */ /* 0x000fc6000786c0ff */
[----:B------:R-:W2:Y:S01]  /*9e2f0*/  LDL.LU R205, [R1+0x670] ;  /* 0x0006700001cd7983 */ /* 0x000ea20000300800 */
[----:B------:R-:W-:-:S03]  /*9e300*/  LOP3.LUT P2, RZ, R27, 0x200, RZ, 0xc0, !PT ;  /* 0x000002001bff7812 */ /* 0x000fc6000784c0ff */
[----:B------:R-:W2:Y:S04]  /*9e310*/  LDL.LU R155, [R1+0xc54] ;  /* 0x000c5400019b7983 */ /* 0x000ea80000300800 */
[----:B------:R-:W2:Y:S04]  /*9e320*/  LDL.LU R153, [R1+0xc34] ;  /* 0x000c340001997983 */ /* 0x000ea80000300800 */
[----:B------:R-:W2:Y:S01]  /*9e330*/  LDL.LU R204, [R1+0xc14] ;  /* 0x000c140001cc7983 */ /* 0x000ea20000300800 */
[----:B------:R-:W-:-:S03]  /*9e340*/  LOP3.LUT P1, RZ, R27, 0x400, RZ, 0xc0, !PT ;  /* 0x000004001bff7812 */ /* 0x000fc6000782c0ff */
[----:B------:R-:W2:Y:S01]  /*9e350*/  LDL.LU R154, [R1+0x13dc] ;  /* 0x0013dc00019a7983 */ /* 0x000ea20000300800 */
        /* <DEDUP_REMOVED lines=9> */
[----:B---3--:R-:W-:-:S05]  /*9e3f0*/  IMAD.WIDE R24, R202, 0x4, R18 ;  /* 0x00000004ca187825 */ /* 0x008fca00078e0212 */
[----:B------:R1:W-:Y:S02]  /*9e400*/  @P3 STG.E desc[UR74][R24.64], R152 ;  /* 0x0000009818003986 */ /* 0x0003e4000c10194a */
[----:B-1----:R-:W-:-:S05]  /*9e410*/  IMAD.WIDE R24, R202, 0x4, R16 ;  /* 0x00000004ca187825 */ /* 0x002fca00078e0210 */
[----:B------:R1:W-:Y:S02]  /*9e420*/  @P2 STG.E desc[UR74][R24.64], R203 ;  /* 0x000000cb18002986 */ /* 0x0003e4000c10194a */
[C---:B-1----:R-:W-:Y:S02]  /*9e430*/  IMAD.WIDE R24, R202.reuse, 0x4, R14 ;  /* 0x00000004ca187825 */ /* 0x042fe400078e020e */
[----:B------:R-:W3:Y:S04]  /*9e440*/  LDL.LU R203, [R1+0xbf4] ;  /* 0x000bf40001cb7983 */ /* 0x000ee80000300800 */
[----:B----4-:R1:W-:Y:S02]  /*9e450*/  @P1 STG.E desc[UR74][R24.64], R201 ;  /* 0x000000c918001986 */ /* 0x0103e4000c10194a */
[----:B-1----:R-:W-:-:S02]  /*9e460*/  IMAD.WIDE R24, R202, 0x4, R12 ;  /* 0x00000004ca187825 */ /* 0x002fc400078e020c */
[----:B------:R-:W4:Y:S04]  /*9e470*/  LDL.LU R201, [R1+0xbd4] ;  /* 0x000bd40001c97983 */ /* 0x000f280000300800 */
[----:B------:R-:W3:Y:S04]  /*9e480*/  LDL.LU R202, [R1+0xad4] ;  /* 0x000ad40001ca7983 */ /* 0x000ee80000300800 */
[----:B--2---:R1:W-:Y:S04]  /*9e490*/  @P0 STG.E desc[UR74][R24.64], R200 ;  /* 0x000000c818000986 */ /* 0x0043e8000c10194a */
[----:B-1----:R-:W2:Y:S04]  /*9e4a0*/  LDL.LU R200, [R1+0x774] ;  /* 0x0007740001c87983 */ /* 0x002ea80000300800 */
[----:B------:R-:W2:Y:S01]  /*9e4b0*/  LDL.LU R152, [R1+0x13e0] ;  /* 0x0013e00001987983 */ /* 0x000ea20000300800 */
        /* <DEDUP_REMOVED lines=15> */
[----:B------:R-:W-:-:S10]  /*9e5b0*/  IMAD.WIDE R24, R99, 0x4, R18 ;  /* 0x0000000463187825 */ /* 0x000fd400078e0212 */
        /* <DEDUP_REMOVED lines=39> */
[----:B---3--:R1:W-:Y:S04]  /*9e830*/  @P3 STG.E desc[UR74][R24.64], R203 ;  /* 0x000000cb18003986 */ /* 0x0083e8000c10194a */
[----:B-1----:R-:W3:Y:S01]  /*9e840*/  LDL.LU R203, [R1+0xc58] ;  /* 0x000c580001cb7983 */ /* 0x002ee20000300800 */
[----:B--2---:R-:W-:-:S05]  /*9e850*/  IMAD.WIDE R24, R152, 0x4, R18 ;  /* 0x0000000498187825 */ /* 0x004fca00078e0212 */
[----:B----4-:R1:W-:Y:S02]  /*9e860*/  @P2 STG.E desc[UR74][R24.64], R201 ;  /* 0x000000c918002986 */ /* 0x0103e4000c10194a */
[C---:B-1----:R-:W-:Y:S02]  /*9e870*/  IMAD.WIDE R24, R152.reuse, 0x4, R16 ;  /* 0x0000000498187825 */ /* 0x042fe400078e0210 */
[----:B------:R-:W2:Y:S04]  /*9e880*/  LDL.LU R201, [R1+0xc38] ;  /* 0x000c380001c97983 */ /* 0x000ea80000300800 */
[----:B------:R1:W-:Y:S02]  /*9e890*/  @P1 STG.E desc[UR74][R24.64], R202 ;  /* 0x000000ca18001986 */ /* 0x0003e4000c10194a */
[----:B-1----:R-:W-:-:S02]  /*9e8a0*/  IMAD.WIDE R24, R152, 0x4, R14 ;  /* 0x0000000498187825 */ /* 0x002fc400078e020e */
[----:B------:R-:W4:Y:S04]  /*9e8b0*/  LDL.LU R202, [R1+0xc18] ;  /* 0x000c180001ca7983 */ /* 0x000f280000300800 */
[----:B------:R1:W-:Y:S04]  /*9e8c0*/  @P0 STG.E desc[UR74][R24.64], R200 ;  /* 0x000000c818000986 */ /* 0x0003e8000c10194a */
[----:B-1----:R-:W2:Y:S04]  /*9e8d0*/  LDL.LU R200, [R1+0x13e4] ;  /* 0x0013e40001c87983 */ /* 0x002ea80000300800 */
[----:B------:R-:W3:Y:S01]  /*9e8e0*/  LDL.LU R96, [R1+0xbf8] ;  /* 0x000bf80001607983 */ /* 0x000ee20000300800 */
        /* <DEDUP_REMOVED lines=15> */
[C---:B------:R-:W-:Y:S02]  /*9e9e0*/  LOP3.LUT P2, RZ, R27.reuse, 0x10000000, RZ, 0xc0, !PT ;  /* 0x100000001bff7812 */ /* 0x040fe4000784c0ff */
        /* <DEDUP_REMOVED lines=16> */
[----:B------:R1:W-:Y:S04]  /*9eaf0*/  @P3 STG.E desc[UR74][R24.64], R154 ;  /* 0x0000009a18003986 */ /* 0x0003e8000c10194a */
[----:B-1----:R-:W4:Y:S01]  /*9eb00*/  LDL.LU R154, [R1+0x77c] ;  /* 0x00077c00019a7983 */ /* 0x002f220000300800 */
[----:B--2---:R-:W-:-:S05]  /*9eb10*/  IMAD.WIDE R24, R200, 0x4, R18 ;  /* 0x00000004c8187825 */ /* 0x004fca00078e0212 */
[----:B---3--:R1:W-:Y:S02]  /*9eb20*/  @P2 STG.E desc[UR74][R24.64], R203 ;  /* 0x000000cb18002986 */ /* 0x0083e4000c10194a */
[C---:B-1----:R-:W-:Y:S02]  /*9eb30*/  IMAD.WIDE R24, R200.reuse, 0x4, R16 ;  /* 0x00000004c8187825 */ /* 0x042fe400078e0210 */
[----:B------:R-:W2:Y:S04]  /*9eb40*/  LDL.LU R203, [R1+0x67c] ;  /* 0x00067c0001cb7983 */ /* 0x000ea80000300800 */
[----:B------:R1:W-:Y:S02]  /*9eb50*/  @P1 STG.E desc[UR74][R24.64], R201 ;  /* 0x000000c918001986 */ /* 0x0003e4000c10194a */
[----:B-1----:R-:W-:-:S05]  /*9eb60*/  IMAD.WIDE R24, R200, 0x4, R14 ;  /* 0x00000004c8187825 */ /* 0x002fca00078e020e */
[----:B----4-:R1:W-:Y:S02]  /*9eb70*/  @P0 STG.E desc[UR74][R24.64], R202 ;  /* 0x000000ca18000986 */ /* 0x0103e4000c10194a */
[----:B-1----:R-:W-:Y:S02]  /*9eb80*/  IMAD.WIDE R24, R200, 0x4, R12 ;  /* 0x00000004c8187825 */ /* 0x002fe400078e020c */
[----:B------:R-:W3:Y:S04]  /*9eb90*/  LDL.LU R202, [R1+0xc40] ;  /* 0x000c400001ca7983 */ /* 0x000ee80000300800 */
[----:B------:R-:W4:Y:S04]  /*9eba0*/  LDL.LU R200, [R1+0xc20] ;  /* 0x000c200001c87983 */ /* 0x000f280000300800 */
[----:B------:R-:W3:Y:S01]  /*9ebb0*/  LDL.LU R201, [R1+0x13f4] ;  /* 0x0013f40001c97983 */ /* 0x000ee20000300800 */
        /* <DEDUP_REMOVED lines=38> */
[----:B------:R1:W-:Y:S02]  /*9ee20*/  @P6 STG.E desc[UR74][R20.64], R155 ;  /* 0x0000009b14006986 */ /* 0x0003e4000c10194a */
[----:B-1----:R-:W-:-:S05]  /*9ee30*/  IMAD.WIDE R20, R152, 0x4, R18 ;  /* 0x0000000498147825 */ /* 0x002fca00078e0212 */
[----:B------:R1:W-:Y:S02]  /*9ee40*/  @P5 STG.E desc[UR74][R20.64], R153 ;  /* 0x0000009914005986 */ /* 0x0003e4000c10194a */
[----:B-1----:R-:W-:-:S05]  /*9ee50*/  IMAD.WIDE R20, R152, 0x4, R16 ;  /* 0x0000000498147825 */ /* 0x002fca00078e0210 */
[----:B------:R1:W-:Y:S04]  /*9ee60*/  @P4 STG.E desc[UR74][R20.64], R204 ;  /* 0x000000cc14004986 */ /* 0x0003e8000c10194a */
[----:B-1----:R-:W4:Y:S01]  /*9ee70*/  LDL.LU R204, [R1+0xc00] ;  /* 0x000c000001cc7983 */ /* 0x002f220000300800 */
[C---:B------:R-:W-:Y:S02]  /*9ee80*/  LOP3.LUT P3, RZ, R28.reuse, 0x400, RZ, 0xc0, !PT ;  /* 0x000004001cff7812 */ /* 0x040fe4000786c0ff */
[----:B------:R-:W-:Y:S01]  /*9ee90*/  LOP3.LUT P2, RZ, R28, 0x800, RZ, 0xc0, !PT ;  /* 0x000008001cff7812 */ /* 0x000fe2000784c0ff */
[----:B------:R-:W-:Y:S01]  /*9eea0*/  IMAD.WIDE R20, R152, 0x4, R14 ;  /* 0x0000000498147825 */ /* 0x000fe200078e020e */
[C---:B------:R-:W-:Y:S02]  /*9eeb0*/  LOP3.LUT P1, RZ, R28.reuse, 0x1000, RZ, 0xc0, !PT ;  /* 0x000010001cff7812 */ /* 0x040fe4000782c0ff */
[----:B------:R-:W-:-:S07]  /*9eec0*/  LOP3.LUT P0, RZ, R28, 0x2000, RZ, 0xc0, !PT ;  /* 0x000020001cff7812 */ /* 0x000fce000780c0ff */
[----:B------:R1:W-:Y:S02]  /*9eed0*/  @P3 STG.E desc[UR74][R20.64], R154 ;  /* 0x0000009a14003986 */ /* 0x0003e4000c10194a */
[----:B-1----:R-:W-:Y:S02]  /*9eee0*/  IMAD.WIDE R20, R152, 0x4, R12 ;  /* 0x0000000498147825 */ /* 0x002fe400078e020c */
[----:B------:R-:W4:Y:S04]  /*9eef0*/  LDL.LU R154, [R1+0x540] ;  /* 0x00054000019a7983 */ /* 0x000f280000300800 */
[----:B--2---:R1:W-:Y:S04]  /*9ef00*/  @P2 STG.E desc[UR74][R20.64], R203 ;  /* 0x000000cb14002986 */ /* 0x0043e8000c10194a */
[----:B------:R-:W2:Y:S04]  /*9ef10*/  LDL.LU R152, [R1+0x450] ;  /* 0x0004500001987983 */ /* 0x000ea80000300800 */
[----:B-1----:R-:W2:Y:S01]  /*9ef20*/  LDL.LU R203, [R1+0x360] ;  /* 0x0003600001cb7983 */ /* 0x002ea20000300800 */
[----:B---3--:R-:W-:-:S05]  /*9ef30*/  IMAD.WIDE R20, R201, 0x4, R18 ;  /* 0x00000004c9147825 */ /* 0x008fca00078e0212 */
[----:B------:R1:W-:Y:S02]  /*9ef40*/  @P1 STG.E desc[UR74][R20.64], R202 ;  /* 0x000000ca14001986 */ /* 0x0003e4000c10194a */
[----:B-1----:R-:W-:Y:S02]  /*9ef50*/  IMAD.WIDE R20, R201, 0x4, R16 ;  /* 0x00000004c9147825 */ /* 0x002fe400078e0210 */
[----:B------:R-:W3:Y:S04]  /*9ef60*/  LDL.LU R202, [R1+0x240] ;  /* 0x0002400001ca7983 */ /* 0x000ee80000300800 */
[----:B----4-:R1:W-:Y:S04]  /*9ef70*/  @P0 STG.E desc[UR74][R20.64], R200 ;  /* 0x000000c814000986 */ /* 0x0103e8000c10194a */
[----:B-1----:R-:W4:Y:S01]  /*9ef80*/  LDL.LU R200, [R1+0x13f8] ;  /* 0x0013f80001c87983 */ /* 0x002f220000300800 */
[----:B------:R-:W-:-:S03]  /*9ef90*/  LOP3.LUT P6, RZ, R28, 0x4000000, RZ, 0xc0, !PT ;  /* 0x040000001cff7812 */ /* 0x000fc600078cc0ff */
[----:B------:R-:W2:Y:S01]  /*9efa0*/  LDL.LU R97, [R1+0x140] ;  /* 0x0001400001617983 */ /* 0x000ea20000300800 */
[----:B------:R-:W-:-:S03]  /*9efb0*/  LOP3.LUT R22, R22, 0xfff7ffff, RZ, 0xc0, !PT ;  /* 0xfff7ffff16167812 */ /* 0x000fc600078ec0ff */
[----:B------:R-:W3:Y:S04]  /*9efc0*/  LDL.LU R98, [R1+0xc44] ;  /* 0x000c440001627983 */ /* 0x000ee80000300800 */
[----:B------:R-:W3:Y:S02]  /*9efd0*/  LDL.LU R99, [R1+0xc24] ;  /* 0x000c240001637983 */ /* 0x000ee40000300800 */
[----:B------:R-:W-:Y:S02]  /*9efe0*/  @P6 LOP3.LUT R22, R22, 0x80000, RZ, 0xfc, !PT ;  /* 0x0008000016166812 */ /* 0x000fe400078efcff */
[----:B------:R-:W-:Y:S01]  /*9eff0*/  LOP3.LUT P6, RZ, R28, 0x2000000, RZ, 0xc0, !PT ;  /* 0x020000001cff7812 */ /* 0x000fe200078cc0ff */
[----:B------:R-:W3:Y:S01]  /*9f000*/  LDL.LU R227, [R1+0xc04] ;  /* 0x000c040001e37983 */ /* 0x000ee20000300800 */
[----:B------:R-:W-:-:S02]  /*9f010*/  LOP3.LUT R22, R22, 0xffefffff, RZ, 0xc0, !PT ;  /* 0xffefffff16167812 */ /* 0x000fc400078ec0ff */
[----:B------:R-:W-:Y:S01]  /*9f020*/  LOP3.LUT P3, RZ, R28, 0x4000, RZ, 0xc0, !PT ;  /* 0x000040001cff7812 */ /* 0x000fe2000786c0ff */
[----:B------:R-:W-:Y:S01]  /*9f030*/  IMAD.WIDE R20, R201, 0x4, R14 ;  /* 0x00000004c9147825 */ /* 0x000fe200078e020e */
[----:B------:R-:W3:Y:S04]  /*9f040*/  LDL.LU R224, [R1+0x454] ;  /* 0x0004540001e07983 */ /* 0x000ee80000300800 */
[----:B------:R-:W3:Y:S03]  /*9f050*/  LDL.LU R207, [R1+0x364] ;  /* 0x0003640001cf7983 */ /* 0x000ee60000300800 */
[----:B------:R-:W-:Y:S01]  /*9f060*/  @P6 LOP3.LUT R22, R22, 0x100000, RZ, 0xfc, !PT ;  /* 0x0010000016166812 */ /* 0x000fe200078efcff */
[----:B------:R-:W3:Y:S01]  /*9f070*/  LDL.LU R205, [R1+0x244] ;  /* 0x0002440001cd7983 */ /* 0x000ee20000300800 */
[----:B------:R-:W-:-:S02]  /*9f080*/  LOP3.LUT P6, RZ, R28, 0x1000000, RZ, 0xc0, !PT ;  /* 0x010000001cff7812 */ /* 0x000fc400078cc0ff */
[----:B------:R-:W-:Y:S01]  /*9f090*/  LOP3.LUT R22, R22, 0xffdfffff, RZ, 0xc0, !PT ;  /* 0xffdfffff16167812 */ /* 0x000fe200078ec0ff */
[----:B------:R-:W3:Y:S04]  /*9f0a0*/  LDL.LU R155, [R1+0x1400] ;  /* 0x00140000019b7983 */ /* 0x000ee80000300800 */
[----:B------:R-:W3:Y:S06]  /*9f0b0*/  LDL.LU R153, [R1+0x144] ;  /* 0x0001440001997983 */ /* 0x000eec0000300800 */
        /* <DEDUP_REMOVED lines=12> */
[C---:B------:R-:W-:Y:S02]  /*9f180*/  LOP3.LUT P2, RZ, R28.reuse, 0x8000, RZ, 0xc0, !PT ;  /* 0x000080001cff7812 */ /* 0x040fe4000784c0ff */
[----:B------:R-:W-:-:S07]  /*9f190*/  LOP3.LUT P1, RZ, R28, 0x10000, RZ, 0xc0, !PT ;  /* 0x000100001cff7812 */ /* 0x000fce000782c0ff */
[----:B------:R-:W-:Y:S02]  /*9f1a0*/  @P6 LOP3.LUT R22, R22, 0x2000000, RZ, 0xfc, !PT ;  /* 0x0200000016166812 */ /* 0x000fe400078efcff */
[C---:B------:R-:W-:Y:S02]  /*9f1b0*/  LOP3.LUT P6, RZ, R28.reuse, 0x80000, RZ, 0xc0, !PT ;  /* 0x000800001cff7812 */ /* 0x040fe400078cc0ff */
[----:B------:R-:W-:Y:S02]  /*9f1c0*/  LOP3.LUT P0, RZ, R28, 0x20000, RZ, 0xc0, !PT ;  /* 0x000200001cff7812 */ /* 0x000fe4000780c0ff */
[----:B------:R-:W-:-:S09]  /*9f1d0*/  LOP3.LUT R22, R22, 0xfbffffff, RZ, 0xc0, !PT ;  /* 0xfbffffff16167812 */ /* 0x000fd200078ec0ff */
[----:B------:R-:W-:Y:S02]  /*9f1e0*/  @P6 LOP3.LUT R22, R22, 0x4000000, RZ, 0xfc, !PT ;  /* 0x0400000016166812 */ /* 0x000fe400078efcff */
[----:B------:R-:W-:Y:S01]  /*9f1f0*/  LOP3.LUT P6, RZ, R28, 0x40000, RZ, 0xc0, !PT ;  /* 0x000400001cff7812 */ /* 0x000fe200078cc0ff */
[----:B------:R1:W-:Y:S02]  /*9f200*/  @P3 STG.E desc[UR74][R20.64], R204 ;  /* 0x000000cc14003986 */ /* 0x0003e4000c10194a */
[----:B-1----:R-:W-:Y:S02]  /*9f210*/  IMAD.WIDE R20, R201, 0x4, R12 ;  /* 0x00000004c9147825 */ /* 0x002fe400078e020c */
[----:B------:R-:W3:Y:S04]  /*9f220*/  LDL.LU R201, [R1+0x1404] ;  /* 0x0014040001c97983 */ /* 0x000ee80000300800 */
[----:B------:R-:W3:Y:S04]  /*9f230*/  LDL.LU R226, [R1+0x544] ;  /* 0x0005440001e27983 */ /* 0x000ee80000300800 */
[----:B------:R-:W3:Y:S04]  /*9f240*/  LDL.LU R204, [R1+0xc48] ;  /* 0x000c480001cc7983 */ /* 0x000ee80000300800 */
[----:B------:R4:W-:Y:S02]  /*9f250*/  @P2 STG.E desc[UR74][R20.64], R154 ;  /* 0x0000009a14002986 */ /* 0x0009e4000c10194a */
[----:B----4-:R-:W-:-:S05]  /*9f260*/  IMAD.WIDE R20, R200, 0x4, R18 ;  /* 0x00000004c8147825 */ /* 0x010fca00078e0212 */
[----:B--2---:R1:W-:Y:S02]  /*9f270*/  @P1 STG.E desc[UR74][R20.64], R152 ;  /* 0x0000009814001986 */ /* 0x0043e4000c10194a */
[C---:B-1----:R-:W-:Y:S02]  /*9f280*/  IMAD.WIDE R20, R200.reuse, 0x4, R16 ;  /* 0x00000004c8147825 */ /* 0x042fe400078e0210 */
[----:B------:R-:W2:Y:S04]  /*9f290*/  LDL.LU R152, [R1+0xc28] ;  /* 0x000c280001987983 */ /* 0x000ea80000300800 */
[----:B------:R1:W-:Y:S02]  /*9f2a0*/  @P0 STG.E desc[UR74][R20.64], R203 ;  /* 0x000000cb14000986 */ /* 0x0003e4000c10194a */
[----:B-1----:R-:W-:-:S02]  /*9f2b0*/  IMAD.WIDE R20, R200, 0x4, R14 ;  /* 0x00000004c8147825 */ /* 0x002fc400078e020e */
[----:B------:R-:W4:Y:S04]  /*9f2c0*/  LDL.LU R203, [R1+0xc08] ;  /* 0x000c080001cb7983 */ /* 0x000f280000300800 */
[----:B---3--:R1:W-:Y:S02]  /*9f2d0*/  @P6 STG.E desc[UR74][R20.64], R202 ;  /* 0x000000ca14006986 */ /* 0x0083e4000c10194a */
[----:B-1----:R-:W-:Y:S02]  /*9f2e0*/  IMAD.WIDE R20, R200, 0x4, R12 ;  /* 0x00000004c8147825 */ /* 0x002fe400078e020c */
[----:B------:R-:W3:Y:S04]  /*9f2f0*/  LDL.LU R202, [R1+0x548] ;  /* 0x0005480001ca7983 */ /* 0x000ee80000300800 */
[----:B------:R-:W3:Y:S04]  /*9f300*/  LDL.LU R200, [R1+0x458] ;  /* 0x0004580001c87983 */ /* 0x000ee80000300800 */
        /* <DEDUP_REMOVED lines=14> */
[C---:B------:R-:W-:Y:S02]  /*9f3f0*/  LOP3.LUT P5, RZ, R28.reuse, 0x8000000, RZ, 0xc0, !PT ;  /* 0x080000001cff7812 */ /* 0x040fe400078ac0ff */
[C---:B------:R-:W-:Y:S02]  /*9f400*/  LOP3.LUT P4, RZ, R28.reuse, 0x10000000, RZ, 0xc0, !PT ;  /* 0x100000001cff7812 */ /* 0x040fe4000788c0ff */
[C---:B------:R-:W-:Y:S02]  /*9f410*/  LOP3.LUT P3, RZ, R28.reuse, 0x20000000, RZ, 0xc0, !PT ;  /* 0x200000001cff7812 */ /* 0x040fe4000786c0ff */
[C---:B------:R-:W-:Y:S02]  /*9f420*/  LOP3.LUT P2, RZ, R28.reuse, 0x40000000, RZ, 0xc0, !PT ;  /* 0x400000001cff7812 */ /* 0x040fe4000784c0ff */
[----:B------:R-:W-:-:S02]  /*9f430*/  LOP3.LUT P1, RZ, R28, 0x80000000, RZ, 0xc0, !PT ;  /* 0x800000001cff7812 */ /* 0x000fc4000782c0ff */
[----:B------:R-:W-:Y:S01]  /*9f440*/  LOP3.LUT P0, RZ, R29, 0x1, RZ, 0xc0, !PT ;  /* 0x000000011dff7812 */ /* 0x000fe2000780c0ff */
[----:B------:R1:W-:Y:S01]  /*9f450*/  @P6 STG.E desc[UR74][R20.64], R226 ;  /* 0x000000e214006986 */ /* 0x0003e2000c10194a */
[----:B------:R-:W-:Y:S01]  /*9f460*/  LOP3.LUT P6, RZ, R22, 0x200000, RZ, 0xc0, !PT ;  /* 0x0020000016ff7812 */ /* 0x000fe200078cc0ff */
[----:B-1----:R-:W-:-:S12]  /*9f470*/  IMAD.WIDE R20, R155, 0x4, R18 ;  /* 0x000000049b147825 */ /* 0x002fd800078e0212 */
[----:B------:R1:W-:Y:S01]  /*9f480*/  @P6 STG.E desc[UR74][R20.64], R224 ;  /* 0x000000e014006986 */ /* 0x0003e2000c10194a */
[C---:B------:R-:W-:Y:S01]  /*9f490*/  LOP3.LUT P6, RZ, R22.reuse, 0x100000, RZ, 0xc0, !PT ;  /* 0x0010000016ff7812 */ /* 0x040fe200078cc0ff */
[C---:B-1----:R-:W-:Y:S02]  /*9f4a0*/  IMAD.WIDE R20, R155.reuse, 0x4, R16 ;  /* 0x000000049b147825 */ /* 0x042fe400078e0210 */
[----:B------:R-:W3:Y:S10]  /*9f4b0*/  LDL.LU R224, [R1+0x1410] ;  /* 0x0014100001e07983 */ /* 0x000ef40000300800 */
[----:B------:R1:W-:Y:S01]  /*9f4c0*/  @P6 STG.E desc[UR74][R20.64], R207 ;  /* 0x000000cf14006986 */ /* 0x0003e2000c10194a */
[----:B------:R-:W-:Y:S01]  /*9f4d0*/  LOP3.LUT P6, RZ, R22, 0x80000, RZ, 0xc0, !PT ;  /* 0x0008000016ff7812 */ /* 0x000fe200078cc0ff */
[----:B-1----:R-:W-:-:S12]  /*9f4e0*/  IMAD.WIDE R20, R155, 0x4, R14 ;  /* 0x000000049b147825 */ /* 0x002fd800078e020e */
[----:B------:R1:W-:Y:S02]  /*9f4f0*/  @P6 STG.E desc[UR74][R20.64], R205 ;  /* 0x000000cd14006986 */ /* 0x0003e4000c10194a */
[----:B-1----:R-:W-:-:S05]  /*9f500*/  IMAD.WIDE R20, R155, 0x4, R12 ;  /* 0x000000049b147825 */ /* 0x002fca00078e020c */
[----:B------:R1:W-:Y:S02]  /*9f510*/  @P5 STG.E desc[UR74][R20.64], R153 ;  /* 0x0000009914005986 */ /* 0x0003e4000c10194a */
[----:B-1----:R-:W-:-:S05]  /*9f520*/  IMAD.WIDE R20, R201, 0x4, R18 ;  /* 0x00000004c9147825 */ /* 0x002fca00078e0212 */
[----:B------:R1:W-:Y:S02]  /*9f530*/  @P4 STG.E desc[UR74][R20.64], R204 ;  /* 0x000000cc14004986 */ /* 0x0003e4000c10194a */
[----:B-1----:R-:W-:-:S05]  /*9f540*/  IMAD.WIDE R20, R201, 0x4, R16 ;  /* 0x00000004c9147825 */ /* 0x002fca00078e0210 */
[----:B--2---:R1:W-:Y:S02]  /*9f550*/  @P3 STG.E desc[UR74][R20.64], R152 ;  /* 0x0000009814003986 */ /* 0x0043e4000c10194a */
[----:B-1----:R-:W-:-:S05]  /*9f560*/  IMAD.WIDE R20, R201, 0x4, R14 ;  /* 0x00000004c9147825 */ /* 0x002fca00078e020e */
[----:B----4-:R1:W-:Y:S02]  /*9f570*/  @P2 STG.E desc[UR74][R20.64], R203 ;  /* 0x000000cb14002986 */ /* 0x0103e4000c10194a */
[----:B-1----:R-:W-:-:S05]  /*9f580*/  IMAD.WIDE R20, R201, 0x4, R12 ;  /* 0x00000004c9147825 */ /* 0x002fca00078e020c */
[----:B---3--:R1:W-:Y:S02]  /*9f590*/  @P1 STG.E desc[UR74][R20.64], R202 ;  /* 0x000000ca14001986 */ /* 0x0083e4000c10194a */
        /* <DEDUP_REMOVED lines=9> */
[C---:B------:R-:W-:Y:S01]  /*9f630*/  LOP3.LUT P3, RZ, R29.reuse, 0x2, RZ, 0xc0, !PT ;  /* 0x000000021dff7812 */ /* 0x040fe2000786c0ff */
        /* <DEDUP_REMOVED lines=14> */
[----:B------:R-:W-:Y:S01]  /*9f720*/  LOP3.LUT P6, RZ, R29, 0x200, RZ, 0xc0, !PT ;  /* 0x000002001dff7812 */ /* 0x000fe200078cc0ff */
[----:B--2---:R1:W-:Y:S04]  /*9f730*/  @P3 STG.E desc[UR74][R20.64], R200 ;  /* 0x000000c814003986 */ /* 0x0043e8000c10194a */
[----:B-1----:R-:W2:Y:S04]  /*9f740*/  LDL.LU R200, [R1+0x54c] ;  /* 0x00054c0001c87983 */ /* 0x002ea80000300800 */
[----:B------:R-:W2:Y:S01]  /*9f750*/  LDL.LU R227, [R1+0x45c] ;  /* 0x00045c0001e37983 */ /* 0x000ea20000300800 */
[----:B------:R-:W-:-:S03]  /*9f760*/  LOP3.LUT R22, R22, 0xffff7fff, RZ, 0xc0, !PT ;  /* 0xffff7fff16167812 */ /* 0x000fc600078ec0ff */
[----:B------:R-:W2:Y:S01]  /*9f770*/  LDL.LU R225, [R1+0x36c] ;  /* 0x00036c0001e17983 */ /* 0x000ea20000300800 */
[----:B------:R-:W-:Y:S01]  /*9f780*/  @P6 LOP3.LUT R22, R22, 0x8000, RZ, 0xfc, !PT ;  /* 0x0000800016166812 */ /* 0x000fe200078efcff */
[----:B------:R-:W-:Y:S01]  /*9f790*/  IMAD.WIDE R20, R154, 0x4, R14 ;  /* 0x000000049a147825 */ /* 0x000fe200078e020e */
[----:B------:R-:W-:-:S04]  /*9f7a0*/  LOP3.LUT P6, RZ, R29, 0x100, RZ, 0xc0, !PT ;  /* 0x000001001dff7812 */ /* 0x000fc800078cc0ff */
[----:B---3--:R1:W-:Y:S01]  /*9f7b0*/  @P2 STG.E desc[UR74][R20.64], R204 ;  /* 0x000000cc14002986 */ /* 0x0083e2000c10194a */
[----:B------:R-:W-:-:S03]  /*9f7c0*/  LOP3.LUT R22, R22, 0xfffeffff, RZ, 0xc0, !PT ;  /* 0xfffeffff16167812 */ /* 0x000fc600078ec0ff */
[----:B-1----:R-:W3:Y:S04]  /*9f7d0*/  LDL.LU R204, [R1+0x1414] ;  /* 0x0014140001cc7983 */ /* 0x002ee80000300800 */
[----:B------:R-:W3:Y:S01]  /*9f7e0*/  LDL.LU R226, [R1+0x24c] ;  /* 0x00024c0001e27983 */ /* 0x000ee20000300800 */
[----:B------:R-:W-:Y:S02]  /*9f7f0*/  @P6 LOP3.LUT R22, R22, 0x10000, RZ, 0xfc, !PT ;  /* 0x0001000016166812 */ /* 0x000fe400078efcff */
[C---:B------:R-:W-:Y:S01]  /*9f800*/  LOP3.LUT P6, RZ, R29.reuse, 0x80, RZ, 0xc0, !PT ;  /* 0x000000801dff7812 */ /* 0x040fe200078cc0ff */
[----:B------:R-:W3:Y:S01]  /*9f810*/  LDL.LU R207, [R1+0x14c] ;  /* 0x00014c0001cf7983 */ /* 0x000ee20000300800 */
[----:B------:R-:W-:Y:S02]  /*9f820*/  LOP3.LUT R22, R22, 0xfffdffff, RZ, 0xc0, !PT ;  /* 0xfffdffff16167812 */ /* 0x000fe400078ec0ff */
[C---:B------:R-:W-:Y:S01]  /*9f830*/  LOP3.LUT P1, RZ, R29.reuse, 0x8, RZ, 0xc0, !PT ;  /* 0x000000081dff7812 */ /* 0x040fe2000782c0ff */
[----:B------:R-:W3:Y:S01]  /*9f840*/  LDL.LU R205, [R1+0xce0] ;  /* 0x000ce00001cd7983 */ /* 0x000ee20000300800 */
[----:B------:R-:W-:Y:S01]  /*9f850*/  LOP3.LUT P0, RZ, R29, 0x10, RZ, 0xc0, !PT ;  /* 0x000000101dff7812 */ /* 0x000fe2000780c0ff */
[----:B------:R-:W-:-:S02]  /*9f860*/  IMAD.WIDE R20, R154, 0x4, R12 ;  /* 0x000000049a147825 */ /* 0x000fc400078e020c */
[----:B------:R-:W3:Y:S04]  /*9f870*/  LDL.LU R155, [R1+0xcb0] ;  /* 0x000cb000019b7983 */ /* 0x000ee80000300800 */
[----:B------:R-:W-:Y:S02]  /*9f880*/  @P6 LOP3.LUT R22, R22, 0x20000, RZ, 0xfc, !PT ;  /* 0x0002000016166812 */ /* 0x000fe400078efcff */
[----:B------:R-:W-:Y:S02]  /*9f890*/  LOP3.LUT P6, RZ, R29, 0x40, RZ, 0xc0, !PT ;  /* 0x000000401dff7812 */ /* 0x000fe400078cc0ff */
[----:B------:R-:W-:Y:S01]  /*9f8a0*/  LOP3.LUT R22, R22, 0xfffbffff, RZ, 0xc0, !PT ;  /* 0xfffbffff16167812 */ /* 0x000fe200078ec0ff */
[----:B----4-:R1:W-:Y:S10]  /*9f8b0*/  @P1 STG.E desc[UR74][R20.64], R152 ;  /* 0x0000009814001986 */ /* 0x0103f4000c10194a */
[----:B------:R-:W-:-:S02]  /*9f8c0*/  @P6 LOP3.LUT R22, R22, 0x40000, RZ, 0xfc, !PT ;  /* 0x0004000016166812 */ /* 0x000fc400078efcff */
[----:B------:R-:W-:Y:S01]  /*9f8d0*/  LOP3.LUT P6, RZ, R29, 0x20, RZ, 0xc0, !PT ;  /* 0x000000201dff7812 */ /* 0x000fe200078cc0ff */
        /* <DEDUP_REMOVED lines=150> */
[----:B--2---:R3:W-:Y:S01]  /*a0240*/  @P3 STG.E desc[UR74][R20.64], R203 ;  /* 0x000000cb14003986 */ /* 0x0047e2000c10194a */
[----:B------:R-:W-:Y:S01]  /*a0250*/  LOP3.LUT P0, RZ, R2, 0x40, RZ, 0xc0, !PT ;  /* 0x0000004002ff7812 */ /* 0x000fe2000780c0ff */
[----:B---3--:R-:W-:-:S05]  /*a0260*/  IMAD.WIDE R20, R152, 0x4, R18 ;  /* 0x0000000498147825 */ /* 0x008fca00078e0212 */
[----:B------:R1:W-:Y:S02]  /*a0270*/  @P2 STG.E desc[UR74][R20.64], R201 ;  /* 0x000000c914002986 */ /* 0x0003e4000c10194a */
[----:B-1----:R-:W-:-:S05]  /*a0280*/  IMAD.WIDE R20, R152, 0x4, R16 ;  /* 0x0000000498147825 */ /* 0x002fca00078e0210 */
[----:B----4-:R1:W-:Y:S04]  /*a0290*/  @P1 STG.E desc[UR74][R20.64], R202 ;  /* 0x000000ca14001986 */ /* 0x0103e8000c10194a */
[----:B-1----:R-:W2:Y:S01]  /*a02a0*/  LDL.LU R202, [R1+0xc7c] ;  /* 0x000c7c0001ca7983 */ /* 0x002ea20000300800 */
[----:B------:R-:W-:-:S03]  /*a02b0*/  IMAD.WIDE R20, R152, 0x4, R14 ;  /* 0x0000000498147825 */ /* 0x000fc600078e020e */
[----:B------:R-:W3:Y:S04]  /*a02c0*/  LDL.LU R153, [R1+0xc6c] ;  /* 0x000c6c0001997983 */ /* 0x000ee80000300800 */
[----:B------:R1:W-:Y:S04]  /*a02d0*/  @P0 STG.E desc[UR74][R20.64], R200 ;  /* 0x000000c814000986 */ /* 0x0003e8000c10194a */
[----:B-1----:R-:W4:Y:S04]  /*a02e0*/  LDL.LU R200, [R1+0xb0c] ;  /* 0x000b0c0001c87983 */ /* 0x002f280000300800 */
[----:B------:R-:W3:Y:S04]  /*a02f0*/  LDL.LU R204, [R1+0x78c] ;  /* 0x00078c0001cc7983 */ /* 0x000ee80000300800 */
[----:B------:R-:W3:Y:S04]  /*a0300*/  LDL.LU R154, [R1+0x1434] ;  /* 0x00143400019a7983 */ /* 0x000ee80000300800 */
[----:B------:R-:W4:Y:S04]  /*a0310*/  LDL.LU R201, [R1+0x68c] ;  /* 0x00068c0001c97983 */ /* 0x000f280000300800 */
[----:B------:R-:W4:Y:S04]  /*a0320*/  LDL.LU R205, [R1+0xcc0] ;  /* 0x000cc00001cd7983 */ /* 0x000f280000300800 */
[----:B------:R-:W4:Y:S01]  /*a0330*/  LDL.LU R203, [R1+0x1438] ;  /* 0x0014380001cb7983 */ /* 0x000f220000300800 */
[----:B------:R-:W-:-:S02]  /*a0340*/  LOP3.LUT P6, RZ, R2, 0x400, RZ, 0xc0, !PT ;  /* 0x0000040002ff7812 */ /* 0x000fc400078cc0ff */
[----:B------:R-:W-:Y:S02]  /*a0350*/  LOP3.LUT P5, RZ, R2, 0x10000, RZ, 0xc0, !PT ;  /* 0x0001000002ff7812 */ /* 0x000fe400078ac0ff */
[----:B------:R-:W-:Y:S01]  /*a0360*/  LOP3.LUT R22, R22, 0xfffffffb, RZ, 0xc0, !PT ;  /* 0xfffffffb16167812 */ /* 0x000fe200078ec0ff */
[----:B------:R-:W-:Y:S01]  /*a0370*/  IMAD.WIDE R20, R152, 0x4, R12 ;  /* 0x0000000498147825 */ /* 0x000fe200078e020c */
[C---:B------:R-:W-:Y:S01]  /*a0380*/  LOP3.LUT P1, RZ, R2.reuse, 0x80, RZ, 0xc0, !PT ;  /* 0x0000008002ff7812 */ /* 0x040fe2000782c0ff */
[----:B------:R-:W4:Y:S01]  /*a0390*/  LDL.LU R152, [R1+0xca0] ;  /* 0x000ca00001987983 */ /* 0x000f220000300800 */
[----:B------:R-:W-:-:S05]  /*a03a0*/  LOP3.LUT P2, RZ, R2, 0x100, RZ, 0xc0, !PT ;  /* 0x0000010002ff7812 */ /* 0x000fca000784c0ff */
[----:B------:R-:W-:Y:S02]  /*a03b0*/  @P6 LOP3.LUT R22, R22, 0x4, RZ, 0xfc, !PT ;  /* 0x0000000416166812 */ /* 0x000fe400078efcff */
[C---:B------:R-:W-:Y:S02]  /*a03c0*/  LOP3.LUT P6, RZ, R2.reuse, 0x200, RZ, 0xc0, !PT ;  /* 0x0000020002ff7812 */ /* 0x040fe400078cc0ff */
[----:B------:R-:W-:-:S04]  /*a03d0*/  LOP3.LUT R2, R2, 0xdfffffff, RZ, 0xc0, !PT ;  /* 0xdfffffff02027812 */ /* 0x000fc800078ec0ff */
[----:B------:R-:W-:-:S04]  /*a03e0*/  @P5 LOP3.LUT R2, R2, 0x20000000, RZ, 0xfc, !PT ;  /* 0x2000000002025812 */ /* 0x000fc800078efcff */
[C---:B------:R-:W-:Y:S02]  /*a03f0*/  LOP3.LUT P5, RZ, R2.reuse, 0x8000, RZ, 0xc0, !PT ;  /* 0x0000800002ff7812 */ /* 0x040fe400078ac0ff */
[----:B------:R-:W-:-:S11]  /*a0400*/  LOP3.LUT R2, R2, 0xbfffffff, RZ, 0xc0, !PT ;  /* 0xbfffffff02027812 */ /* 0x000fd600078ec0ff */
[----:B------:R-:W-:-:S04]  /*a0410*/  @P5 LOP3.LUT R2, R2, 0x40000000, RZ, 0xfc, !PT ;  /* 0x4000000002025812 */ /* 0x000fc800078efcff */
[C---:B------:R-:W-:Y:S02]  /*a0420*/  LOP3.LUT P5, RZ, R2.reuse, 0x4000, RZ, 0xc0, !PT ;  /* 0x0000400002ff7812 */ /* 0x040fe400078ac0ff */
[----:B------:R-:W-:-:S11]  /*a0430*/  LOP3.LUT R2, R2, 0x7fffffff, RZ, 0xc0, !PT ;  /* 0x7fffffff02027812 */ /* 0x000fd600078ec0ff */
[----:B------:R-:W-:-:S04]  /*a0440*/  @P5 LOP3.LUT R2, R2, 0x80000000, RZ, 0xfc, !PT ;  /* 0x8000000002025812 */ /* 0x000fc800078efcff */
[----:B------:R-:W-:Y:S02]  /*a0450*/  LOP3.LUT P5, RZ, R2, 0x2000, RZ, 0xc0, !PT ;  /* 0x0000200002ff7812 */ /* 0x000fe400078ac0ff */
[----:B------:R-:W-:-:S11]  /*a0460*/  LOP3.LUT R22, R22, 0xfffffffe, RZ, 0xc0, !PT ;  /* 0xfffffffe16167812 */ /* 0x000fd600078ec0ff */
[----:B------:R-:W-:Y:S02]  /*a0470*/  @P5 LOP3.LUT R22, R22, 0x1, RZ, 0xfc, !PT ;  /* 0x0000000116165812 */ /* 0x000fe400078efcff */
[----:B------:R-:W-:Y:S02]  /*a0480*/  LOP3.LUT P5, RZ, R2, 0x1000, RZ, 0xc0, !PT ;  /* 0x0000100002ff7812 */ /* 0x000fe400078ac0ff */
[----:B------:R-:W-:-:S11]  /*a0490*/  LOP3.LUT R22, R22, 0xfffffffd, RZ, 0xc0, !PT ;  /* 0xfffffffd16167812 */ /* 0x000fd600078ec0ff */
[----:B------:R-:W-:Y:S01]  /*a04a0*/  @P5 LOP3.LUT R22, R22, 0x2, RZ, 0xfc, !PT ;  /* 0x0000000216165812 */ /* 0x000fe200078efcff */
[----:B--2---:R1:W-:Y:S04]  /*a04b0*/  @P1 STG.E desc[UR74][R20.64], R202 ;  /* 0x000000ca14001986 */ /* 0x0043e8000c10194a */
[----:B-1----:R-:W2:Y:S04]  /*a04c0*/  LDL.LU R202, [R1+0xc80] ;  /* 0x000c800001ca7983 */ /* 0x002ea80000300800 */
[----:B------:R-:W2:Y:S01]  /*a04d0*/  LDL.LU R207, [R1+0x530] ;  /* 0x0005300001cf7983 */ /* 0x000ea20000300800 */
[----:B---3--:R-:W-:-:S05]  /*a04e0*/  IMAD.WIDE R20, R154, 0x4, R18 ;  /* 0x000000049a147825 */ /* 0x008fca00078e0212 */
[----:B------:R1:W-:Y:S02]  /*a04f0*/  @P2 STG.E desc[UR74][R20.64], R153 ;  /* 0x0000009914002986 */ /* 0x0003e4000c10194a */
[----:B-1----:R-:W-:-:S05]  /*a0500*/  IMAD.WIDE R20, R154, 0x4, R16 ;  /* 0x000000049a147825 */ /* 0x002fca00078e0210 */
[----:B----4-:R1:W-:Y:S01]  /*a0510*/  @P6 STG.E desc[UR74][R20.64], R200 ;  /* 0x000000c814006986 */ /* 0x0103e2000c10194a */
[----:B------:R-:W-:-:S03]  /*a0520*/  LOP3.LUT P6, RZ, R22, 0x4, RZ, 0xc0, !PT ;  /* 0x0000000416ff7812 */ /* 0x000fc600078cc0ff */
[----:B-1----:R-:W3:Y:S04]  /*a0530*/  LDL.LU R200, [R1+0x143c] ;  /* 0x00143c0001c87983 */ /* 0x002ee80000300800 */
[----:B------:R-:W4:Y:S01]  /*a0540*/  LDL.LU R153, [R1+0x440] ;  /* 0x0004400001997983 */ /* 0x000f220000300800 */
[----:B------:R-:W-:-:S05]  /*a0550*/  IMAD.WIDE R20, R154, 0x4, R14 ;  /* 0x000000049a147825 */ /* 0x000fca00078e020e */
[----:B------:R1:W-:Y:S02]  /*a0560*/  @P6 STG.E desc[UR74][R20.64], R204 ;  /* 0x000000cc14006986 */ /* 0x0003e4000c10194a */
[----:B-1----:R-:W-:Y:S02]  /*a0570*/  IMAD.WIDE R20, R154, 0x4, R12 ;  /* 0x000000049a147825 */ /* 0x002fe400078e020c */
[----:B------:R-:W4:Y:S04]  /*a0580*/  LDL.LU R154, [R1+0x350] ;  /* 0x00035000019a7983 */ /* 0x000f280000300800 */
[----:B------:R-:W4:Y:S01]  /*a0590*/  LDL.LU R226, [R1+0x230] ;  /* 0x0002300001e27983 */ /* 0x000f220000300800 */
[C---:B------:R-:W-:Y:S02]  /*a05a0*/  LOP3.LUT P5, RZ, R2.reuse, 0x800, RZ, 0xc0, !PT ;  /* 0x0000080002ff7812 */ /* 0x040fe400078ac0ff */
[C---:B------:R-:W-:Y:S01]  /*a05b0*/  LOP3.LUT P0, RZ, R2.reuse, 0x80000, RZ, 0xc0, !PT ;  /* 0x0008000002ff7812 */ /* 0x040fe2000780c0ff */
[----:B------:R-:W4:Y:S01]  /*a05c0*/  LDL.LU R155, [R1+0x1440] ;  /* 0x00144000019b7983 */ /* 0x000f220000300800 */
[----:B------:R-:W-:-:S03]  /*a05d0*/  LOP3.LUT R2, R2, 0xf7ffffff, RZ, 0xc0, !PT ;  /* 0xf7ffffff02027812 */ /* 0x000fc600078ec0ff */
[----:B------:R-:W4:Y:S06]  /*a05e0*/  LDL.LU R204, [R1+0x1804] ;  /* 0x0018040001cc7983 */ /* 0x000f2c0000300800 */
[----:B------:R1:W-:Y:S01]  /*a05f0*/  @P5 STG.E desc[UR74][R20.64], R201 ;  /* 0x000000c914005986 */ /* 0x0003e2000c10194a */
[----:B------:R-:W-:Y:S02]  /*a0600*/  LOP3.LUT P5, RZ, R22, 0x2, RZ, 0xc0, !PT ;  /* 0x0000000216ff7812 */ /* 0x000fe400078ac0ff */
[----:B------:R-:W-:-:S04]  /*a0610*/  @P0 LOP3.LUT R2, R2, 0x8000000, RZ, 0xfc, !PT ;  /* 0x0800000002020812 */ /* 0x000fc800078efcff */
[----:B------:R-:W-:Y:S01]  /*a0620*/  LOP3.LUT P0, RZ, R2, 0x40000, RZ, 0xc0, !PT ;  /* 0x0004000002ff7812 */ /* 0x000fe2000780c0ff */
[C---:B-1----:R-:W-:Y:S01]  /*a0630*/  IMAD.WIDE R20, R203.reuse, 0x4, R18 ;  /* 0x00000004cb147825 */ /* 0x042fe200078e0212 */
[----:B------:R-:W4:Y:S05]  /*a0640*/  LDL.LU R201, [R1+0x1810] ;  /* 0x0018100001c97983 */ /* 0x000f2a0000300800 */
[----:B------:R1:W-:Y:S01]  /*a0650*/  @P5 STG.E desc[UR74][R20.64], R205 ;  /* 0x000000cd14005986 */ /* 0x0003e2000c10194a */
[----:B------:R-:W-:Y:S02]  /*a0660*/  LOP3.LUT P5, RZ, R22, 0x1, RZ, 0xc0, !PT ;  /* 0x0000000116ff7812 */ /* 0x000fe400078ac0ff */
[----:B------:R-:W-:Y:S01]  /*a0670*/  LOP3.LUT R2, R2, 0xefffffff, RZ, 0xc0, !PT ;  /* 0xefffffff02027812 */ /* 0x000fe200078ec0ff */
[----:B------:R-:W4:Y:S03]  /*a0680*/  LDL.LU R227, [R1+0x130] ;  /* 0x0001300001e37983 */ /* 0x000f260000300800 */
[----:B------:R-:W-:Y:S01]  /*a0690*/  @P0 LOP3.LUT R2, R2, 0x10000000, RZ, 0xfc, !PT ;  /* 0x1000000002020812 */ /* 0x000fe200078efcff */
[----:B------:R-:W4:Y:S01]  /*a06a0*/  LDL.LU R224, [R1+0xcc4] ;  /* 0x000cc40001e07983 */ /* 0x000f220000300800 */
[----:B-1----:R-:W-:-:S05]  /*a06b0*/  IMAD.WIDE R20, R203, 0x4, R16 ;  /* 0x00000004cb147825 */ /* 0x002fca00078e0210 */
[----:B------:R1:W-:Y:S01]  /*a06c0*/  @P5 STG.E desc[UR74][R20.64], R152 ;  /* 0x0000009814005986 */ /* 0x0003e2000c10194a */
[C---:B------:R-:W-:Y:S01]  /*a06d0*/  LOP3.LUT P5, RZ, R2.reuse, 0x80000000, RZ, 0xc0, !PT ;  /* 0x8000000002ff7812 */ /* 0x040fe200078ac0ff */
[----:B-1----:R-:W-:Y:S01]  /*a06e0*/  IMAD.WIDE R20, R203, 0x4, R14 ;  /* 0x00000004cb147825 */ /* 0x002fe200078e020e */
[----:B------:R-:W-:-:S11]  /*a06f0*/  LOP3.LUT P0, RZ, R2, 0x20000, RZ, 0xc0, !PT ;  /* 0x0002000002ff7812 */ /* 0x000fd6000780c0ff */
[----:B--2---:R1:W-:Y:S04]  /*a0700*/  @P5 STG.E desc[UR74][R20.64], R202 ;  /* 0x000000ca14005986 */ /* 0x0043e8000c10194a */
[----:B-1----:R-:W2:Y:S01]  /*a0710*/  LDL.LU R202, [R1+0xca4] ;  /* 0x000ca40001ca7983 */ /* 0x002ea20000300800 */
[----:B------:R-:W-:-:S03]  /*a0720*/  LOP3.LUT P5, RZ, R2, 0x40000000, RZ, 0xc0, !PT ;  /* 0x4000000002ff7812 */ /* 0x000fc600078ac0ff */
[----:B------:R-:W2:Y:S01]  /*a0730*/  LDL.LU R205, [R1+0xc84] ;  /* 0x000c840001cd7983 */ /* 0x000ea20000300800 */
[----:B------:R-:W-:-:S03]  /*a0740*/  IMAD.WIDE R20, R203, 0x4, R12 ;  /* 0x00000004cb147825 */ /* 0x000fc600078e020c */
[----:B------:R-:W2:Y:S04]  /*a0750*/  LDL.LU R225, [R1+0x1444] ;  /* 0x0014440001e17983 */ /* 0x000ea80000300800 */
[----:B------:R-:W2:Y:S04]  /*a0760*/  LDL.LU R152, [R1+0x1808] ;  /* 0x0018080001987983 */ /* 0x000ea80000300800 */
[----:B------:R-:W2:Y:S04]  /*a0770*/  LDL.LU R203, [R1+0x180c] ;  /* 0x00180c0001cb7983 */ /* 0x000ea80000300800 */
[----:B------:R1:W-:Y:S04]  /*a0780*/  @P5 STG.E desc[UR74][R20.64], R207 ;  /* 0x000000cf14005986 */ /* 0x0003e8000c10194a */
[----:B-1----:R-:W2:Y:S01]  /*a0790*/  LDL.LU R207, [R1+0x534] ;  /* 0x0005340001cf7983 */ /* 0x002ea20000300800 */
[----:B------:R-:W-:Y:S01]  /*a07a0*/  LOP3.LUT P5, RZ, R2, 0x20000000, RZ, 0xc0, !PT ;  /* 0x2000000002ff7812 */ /* 0x000fe200078ac0ff */
[----:B---3--:R-:W-:-:S12]  /*a07b0*/  IMAD.WIDE R20, R200, 0x4, R18 ;  /* 0x00000004c8147825 */ /* 0x008fd800078e0212 */
[----:B----4-:R1:W-:Y:S04]  /*a07c0*/  @P5 STG.E desc[UR74][R20.64], R153 ;  /* 0x0000009914005986 */ /* 0x0103e8000c10194a */
[----:B-1----:R-:W3:Y:S01]  /*a07d0*/  LDL.LU R153, [R1+0x444] ;  /* 0x0004440001997983 */ /* 0x002ee20000300800 */
[----:B------:R-:W-:-:S05]  /*a07e0*/  IMAD.WIDE R20, R200, 0x4, R16 ;  /* 0x00000004c8147825 */ /* 0x000fca00078e0210 */
[----:B------:R1:W-:Y:S04]  /*a07f0*/  @P0 STG.E desc[UR74][R20.64], R154 ;  /* 0x0000009a14000986 */ /* 0x0003e8000c10194a */
[----:B-1----:R-:W4:Y:S01]  /*a0800*/  LDL.LU R154, [R1+0x354] ;  /* 0x00035400019a7983 */ /* 0x002f220000300800 */
[----:B------:R-:W-:Y:S01]  /*a0810*/  LOP3.LUT P0, RZ, R2, 0x10000000, RZ, 0xc0, !PT ;  /* 0x1000000002ff7812 */ /* 0x000fe2000780c0ff */
[----:B------:R-:W-:-:S12]  /*a0820*/  IMAD.WIDE R20, R200, 0x4, R14 ;  /* 0x00000004c8147825 */ /* 0x000fd800078e020e */
[----:B------:R1:W-:Y:S04]  /*a0830*/  @P0 STG.E desc[UR74][R20.64], R226 ;  /* 0x000000e214000986 */ /* 0x0003e8000c10194a */
[----:B-1----:R-:W4:Y:S01]  /*a0840*/  LDL.LU R226, [R1+0x234] ;  /* 0x0002340001e27983 */ /* 0x002f220000300800 */
[----:B------:R-:W-:Y:S02]  /*a0850*/  LOP3.LUT P0, RZ, R2, 0x8000000, RZ, 0xc0, !PT ;  /* 0x0800000002ff7812 */ /* 0x000fe4000780c0ff */
[C---:B------:R-:W-:Y:S01]  /*a0860*/  LOP3.LUT P1, RZ, R3.reuse, 0x1000000, RZ, 0xc0, !PT ;  /* 0x0100000003ff7812 */ /* 0x040fe2000782c0ff */
[----:B------:R-:W-:Y:S01]  /*a0870*/  IMAD.WIDE R20, R200, 0x4, R12 ;  /* 0x00000004c8147825 */ /* 0x000fe200078e020c */
[----:B------:R-:W-:Y:S01]  /*a0880*/  LOP3.LUT P4, RZ, R3, 0x4000000, RZ, 0xc0, !PT ;  /* 0x0400000003ff7812 */ /* 0x000fe2000788c0ff */
[----:B------:R-:W4:Y:S08]  /*a0890*/  LDL.LU R200, [R1+0x1448] ;  /* 0x0014480001c87983 */ /* 0x000f300000300800 */
[----:B------:R1:W-:Y:S02]  /*a08a0*/  @P0 STG.E desc[UR74][R20.64], R227 ;  /* 0x000000e314000986 */ /* 0x0003e4000c10194a */
[----:B-1----:R-:W-:-:S05]  /*a08b0*/  IMAD.WIDE R20, R155, 0x4, R18 ;  /* 0x000000049b147825 */ /* 0x002fca00078e0212 */
[----:B------:R1:W-:Y:S04]  /*a08c0*/  @P1 STG.E desc[UR74][R20.64], R224 ;  /* 0x000000e014001986 */ /* 0x0003e8000c10194a */
[----:B-1----:R-:W4:Y:S01]  /*a08d0*/  LDL.LU R224, [R1+0x134] ;  /* 0x0001340001e07983 */ /* 0x002f220000300800 */
[----:B------:R-:W-:Y:S01]  /*a08e0*/  IMAD.WIDE R20, R155, 0x4, R16 ;  /* 0x000000049b147825 */ /* 0x000fe200078e0210 */
[C---:B------:R-:W-:Y:S02]  /*a08f0*/  LOP3.LUT P3, RZ, R3.reuse, 0x10000000, RZ, 0xc0, !PT ;  /* 0x1000000003ff7812 */ /* 0x040fe4000786c0ff */
[----:B------:R-:W-:-:S04]  /*a0900*/  LOP3.LUT P2, RZ, R3, 0x10, RZ, 0xc0, !PT ;  /* 0x0000001003ff7812 */ /* 0x000fc8000784c0ff */
[----:B------:R-:W-:Y:S02]  /*a0910*/  ISETP.LT.AND P2, PT, R201, UR4, !P2 ;  /* 0x00000004c9007c0c */ /* 0x000fe4000d741270 */
[----:B------:R-:W-:Y:S01]  /*a0920*/  LOP3.LUT P6, RZ, R3, 0x8, RZ, 0xc0, !PT ;  /* 0x0000000803ff7812 */ /* 0x000fe200078cc0ff */
[----:B--2---:R1:W-:Y:S04]  /*a0930*/  @P4 STG.E desc[UR74][R20.64], R202 ;  /* 0x000000ca14004986 */ /* 0x0043e8000c10194a */
[----:B-1----:R-:W2:Y:S01]  /*a0940*/  LDL.LU R202, [R1+0xcc8] ;  /* 0x000cc80001ca7983 */ /* 0x002ea20000300800 */
[----:B------:R-:W-:-:S05]  /*a0950*/  IMAD.WIDE R20, R155, 0x4, R14 ;  /* 0x000000049b147825 */ /* 0x000fca00078e020e */
[----:B------:R1:W-:Y:S04]  /*a0960*/  @P3 STG.E desc[UR74][R20.64], R205 ;  /* 0x000000cd14003986 */ /* 0x0003e8000c10194a */
[----:B-1----:R-:W2:Y:S01]  /*a0970*/  LDL.LU R205, [R1+0xca8] ;  /* 0x000ca80001cd7983 */ /* 0x002ea20000300800 */
[----:B------:R-:W-:-:S03]  /*a0980*/  IMAD.WIDE R20, R155, 0x4, R12 ;  /* 0x000000049b147825 */ /* 0x000fc600078e020c */
[----:B------:R-:W2:Y:S04]  /*a0990*/  LDL.LU R155, [R1+0x144c] ;  /* 0x00144c00019b7983 */ /* 0x000ea80000300800 */
[----:B------:R1:W-:Y:S04]  /*a09a0*/  @P2 STG.E desc[UR74][R20.64], R207 ;  /* 0x000000cf14002986 */ /* 0x0003e8000c10194a */
[----:B-1----:R-:W2:Y:S01]  /*a09b0*/  LDL.LU R207, [R1+0xc88] ;  /* 0x000c880001cf7983 */ /* 0x002ea20000300800 */
[----:B------:R-:W-:Y:S01]  /*a09c0*/  ISETP.LT.AND P2, PT, R204, UR4, !P6 ;  /* 0x00000004cc007c0c */ /* 0x000fe2000f741270 */
[----:B------:R-:W-:-:S12]  /*a09d0*/  IMAD.WIDE R20, R225, 0x4, R18 ;  /* 0x00000004e1147825 */ /* 0x000fd800078e0212 */
[----:B---3--:R1:W-:Y:S01]  /*a09e0*/  @P2 STG.E desc[UR74][R20.64], R153 ;  /* 0x0000009914002986 */ /* 0x0083e2000c10194a */
[----:B------:R-:W-:-:S03]  /*a09f0*/  ISETP.LT.AND P2, PT, R152, UR4, !P6 ;  /* 0x0000000498007c0c */ /* 0x000fc6000f741270 */
[----:B-1----:R-:W3:Y:S01]  /*a0a00*/  LDL.LU R153, [R1+0x538] ;  /* 0x0005380001997983 */ /* 0x002ee20000300800 */
[----:B------:R-:W-:-:S09]  /*a0a10*/  IMAD.WIDE R20, R225, 0x4, R16 ;  /* 0x00000004e1147825 */ /* 0x000fd200078e0210 */
[----:B----4-:R1:W-:Y:S04]  /*a0a20*/  @P2 STG.E desc[UR74][R20.64], R154 ;  /* 0x0000009a14002986 */ /* 0x0103e8000c10194a */
[----:B-1----:R-:W4:Y:S01]  /*a0a30*/  LDL.LU R154, [R1+0x448] ;  /* 0x00044800019a7983 */ /* 0x002f220000300800 */
[----:B------:R-:W-:-:S03]  /*a0a40*/  ISETP.LT.AND P2, PT, R203, UR4, !P6 ;  /* 0x00000004cb007c0c */ /* 0x000fc6000f741270 */
[----:B------:R-:W4:Y:S01]  /*a0a50*/  LDL.LU R227, [R1+0x358] ;  /* 0x0003580001e37983 */ /* 0x000f220000300800 */
[----:B------:R-:W-:-:S09]  /*a0a60*/  IMAD.WIDE R20, R225, 0x4, R14 ;  /* 0x00000004e1147825 */ /* 0x000fd200078e020e */
[----:B------:R1:W-:Y:S04]  /*a0a70*/  @P2 STG.E desc[UR74][R20.64], R226 ;  /* 0x000000e214002986 */ /* 0x0003e8000c10194a */
[----:B-1----:R-:W4:Y:S01]  /*a0a80*/  LDL.LU R226, [R1+0x238] ;  /* 0x0002380001e27983 */ /* 0x002f220000300800 */
[----:B------:R-:W-:Y:S01]  /*a0a90*/  ISETP.LT.AND P6, PT, R201, UR4, !P6 ;  /* 0x00000004c9007c0c */ /* 0x000fe2000f7c1270 */
[----:B------:R-:W-:Y:S01]  /*a0aa0*/  IMAD.WIDE R20, R225, 0x4, R12 ;  /* 0x00000004e1147825 */ /* 0x000fe200078e020c */
[----:B------:R-:W-:Y:S01]  /*a0ab0*/  LOP3.LUT P5, RZ, R3, 0x4, RZ, 0xc0, !PT ;  /* 0x0000000403ff7812 */ /* 0x000fe200078ac0ff */
[----:B------:R-:W4:Y:S10]  /*a0ac0*/  LDL.LU R225, [R1+0x1450] ;  /* 0x0014500001e17983 */ /* 0x000f340000300800 */
[----:B------:R1:W-:Y:S01]  /*a0ad0*/  @P6 STG.E desc[UR74][R20.64], R224 ;  /* 0x000000e014006986 */ /* 0x0003e2000c10194a */
[----:B------:R-:W-:-:S03]  /*a0ae0*/  ISETP.LT.AND P6, PT, R204, UR4, !P5 ;  /* 0x00000004cc007c0c */ /* 0x000fc6000efc1270 */
[----:B-1----:R-:W4:Y:S01]  /*a0af0*/  LDL.LU R224, [R1+0x138] ;  /* 0x0001380001e07983 */ /* 0x002f220000300800 */
[----:B------:R-:W-:Y:S01]  /*a0b00*/  IMAD.WIDE R20, R200, 0x4, R18 ;  /* 0x00000004c8147825 */ /* 0x000fe200078e0212 */
[----:B------:R-:W-:-:S08]  /*a0b10*/  LOP3.LUT P4, RZ, R3, 0x2, RZ, 0xc0, !PT ;  /* 0x0000000203ff7812 */ /* 0x000fd0000788c0ff */
[----:B--2---:R1:W-:Y:S01]  /*a0b20*/  @P6 STG.E desc[UR74][R20.64], R202 ;  /* 0x000000ca14006986 */ /* 0x0043e2000c10194a */
[----:B------:R-:W-:-:S03]  /*a0b30*/  ISETP.LT.AND P6, PT, R152, UR4, !P5 ;  /* 0x0000000498007c0c */ /* 0x000fc6000efc1270 */
[----:B-1----:R-:W2:Y:S01]  /*a0b40*/  LDL.LU R202, [R1+0xccc] ;  /* 0x000ccc0001ca7983 */ /* 0x002ea20000300800 */
[----:B------:R-:W-:-:S09]  /*a0b50*/  IMAD.WIDE R20, R200, 0x4, R16 ;  /* 0x00000004c8147825 */ /* 0x000fd200078e0210 */
[----:B------:R1:W-:Y:S01]  /*a0b60*/  @P6 STG.E desc[UR74][R20.64], R205 ;  /* 0x000000cd14006986 */ /* 0x0003e2000c10194a */
[----:B------:R-:W-:-:S03]  /*a0b70*/  ISETP.LT.AND P6, PT, R203, UR4, !P5 ;  /* 0x00000004cb007c0c */ /* 0x000fc6000efc1270 */
[----:B-1----:R-:W2:Y:S01]  /*a0b80*/  LDL.LU R205, [R1+0xcac] ;  /* 0x000cac0001cd7983 */ /* 0x002ea20000300800 */
[----:B------:R-:W-:-:S09]  /*a0b90*/  IMAD.WIDE R20, R200, 0x4, R14 ;  /* 0x00000004c8147825 */ /* 0x000fd200078e020e */
[----:B------:R1:W-:Y:S02]  /*a0ba0*/  @P6 STG.E desc[UR74][R20.64], R207 ;  /* 0x000000cf14006986 */ /* 0x0003e4000c10194a */
[----:B-1----:R-:W-:Y:S02]  /*a0bb0*/  IMAD.WIDE R20, R200, 0x4, R12 ;  /* 0x00000004c8147825 */ /* 0x002fe400078e020c */
[----:B------:R-:W2:Y:S01]  /*a0bc0*/  LDL.LU R200, [R1+0xc8c] ;  /* 0x000c8c0001c87983 */ /* 0x000ea20000300800 */
[----:B------:R-:W-:-:S03]  /*a0bd0*/  ISETP.LT.AND P5, PT, R201, UR4, !P5 ;  /* 0x00000004c9007c0c */ /* 0x000fc6000efa1270 */
[----:B------:R-:W2:Y:S10]  /*a0be0*/  LDL.LU R207, [R1+0x1454] ;  /* 0x0014540001cf7983 */ /* 0x000eb40000300800 */
[----:B---3--:R1:W-:Y:S01]  /*a0bf0*/  @P5 STG.E desc[UR74][R20.64], R153 ;  /* 0x0000009914005986 */ /* 0x0083e2000c10194a */
[----:B------:R-:W-:-:S03]  /*a0c00*/  ISETP.LT.AND P5, PT, R204, UR4, !P4 ;  /* 0x00000004cc007c0c */ /* 0x000fc6000e7a1270 */
[----:B-1----:R-:W3:Y:S01]  /*a0c10*/  LDL.LU R153, [R1+0x53c] ;  /* 0x00053c0001997983 */ /* 0x002ee20000300800 */
[----:B------:R-:W-:-:S09]  /*a0c20*/  IMAD.WIDE R20, R155, 0x4, R18 ;  /* 0x000000049b147825 */ /* 0x000fd200078e0212 */
[----:B----4-:R1:W-:Y:S01]  /*a0c30*/  @P5 STG.E desc[UR74][R20.64], R154 ;  /* 0x0000009a14005986 */ /* 0x0103e2000c10194a */
[----:B------:R-:W-:Y:S01]  /*a0c40*/  ISETP.LT.AND P5, PT, R152, UR4, !P4 ;  /* 0x0000000498007c0c */ /* 0x000fe2000e7a1270 */
[----:B-1----:R-:W-:Y:S02]  /*a0c50*/  IMAD.WIDE R20, R155, 0x4, R16 ;  /* 0x000000049b147825 */ /* 0x002fe400078e0210 */
[----:B------:R-:W4:Y:S10]  /*a0c60*/  LDL.LU R154, [R1+0x44c] ;  /* 0x00044c00019a7983 */ /* 0x000f340000300800 */
[----:B------:R1:W-:Y:S01]  /*a0c70*/  @P5 STG.E desc[UR74][R20.64], R227 ;  /* 0x000000e314005986 */ /* 0x0003e2000c10194a */
[----:B------:R-:W-:Y:S01]  /*a0c80*/  ISETP.LT.AND P5, PT, R203, UR4, !P4 ;  /* 0x00000004cb007c0c */ /* 0x000fe2000e7a1270 */
[----:B-1----:R-:W-:-:S12]  /*a0c90*/  IMAD.WIDE R20, R155, 0x4, R14 ;  /* 0x000000049b147825 */ /* 0x002fd800078e020e */
[----:B------:R1:W-:Y:S04]  /*a0ca0*/  @P5 STG.E desc[UR74][R20.64], R226 ;  /* 0x000000e214005986 */ /* 0x0003e8000c10194a */
[----:B-1----:R-:W4:Y:S01]  /*a0cb0*/  LDL.LU R226, [R1+0x35c] ;  /* 0x00035c0001e27983 */ /* 0x002f220000300800 */
[----:B------:R-:W-:-:S03]  /*a0cc0*/  IMAD.WIDE R20, R155, 0x4, R12 ;  /* 0x000000049b147825 */ /* 0x000fc600078e020c */
[----:B------:R-:W4:Y:S01]  /*a0cd0*/  LDL.LU R155, [R1+0x23c] ;  /* 0x00023c00019b7983 */ /* 0x000f220000300800 */
[----:B------:R-:W-:Y:S02]  /*a0ce0*/  ISETP.LT.AND P4, PT, R201, UR4, !P4 ;  /* 0x00000004c9007c0c */ /* 0x000fe4000e781270 */
[----:B------:R-:W-:-:S11]  /*a0cf0*/  LOP3.LUT P3, RZ, R3, 0x1, RZ, 0xc0, !PT ;  /* 0x0000000103ff7812 */ /* 0x000fd6000786c0ff */
[----:B------:R1:W-:Y:S01]  /*a0d00*/  @P4 STG.E desc[UR74][R20.64], R224 ;  /* 0x000000e014004986 */ /* 0x0003e2000c10194a */
[----:B------:R-:W-:Y:S01]  /*a0d10*/  ISETP.LT.AND P4, PT, R204, UR4, !P3 ;  /* 0x00000004cc007c0c */ /* 0x000fe2000df81270 */
[----:B-1----:R-:W-:Y:S01]  /*a0d20*/  IMAD.WIDE R20, R225, 0x4, R18 ;  /* 0x00000004e1147825 */ /* 0x002fe200078e0212 */
[----:B------:R-:W-:-:S11]  /*a0d30*/  LOP3.LUT P0, RZ, R2, 0x4000000, RZ, 0xc0, !PT ;  /* 0x0400000002ff7812 */ /* 0x000fd6000780c0ff */
[----:B--2---:R1:W-:Y:S01]  /*a0d40*/  @P4 STG.E desc[UR74][R20.64], R202 ;  /* 0x000000ca14004986 */ /* 0x0043e2000c10194a */
[----:B------:R-:W-:-:S03]  /*a0d50*/  ISETP.LT.AND P4, PT, R152, UR4, !P3 ;  /* 0x0000000498007c0c */ /* 0x000fc6000df81270 */
[----:B-1----:R-:W2:Y:S01]  /*a0d60*/  LDL.LU R202, [R1+0x13c] ;  /* 0x00013c0001ca7983 */ /* 0x002ea20000300800 */
[----:B------:R-:W-:-:S03]  /*a0d70*/  IMAD.WIDE R20, R225, 0x4, R16 ;  /* 0x00000004e1147825 */ /* 0x000fc600078e0210 */
[----:B------:R-:W2:Y:S06]  /*a0d80*/  LDL.LU R224, [R1+0x1458] ;  /* 0x0014580001e07983 */ /* 0x000eac0000300800 */
[----:B------:R1:W-:Y:S01]  /*a0d90*/  @P4 STG.E desc[UR74][R20.64], R205 ;  /* 0x000000cd14004986 */ /* 0x0003e2000c10194a */
[----:B------:R-:W-:-:S03]  /*a0da0*/  ISETP.LT.AND P4, PT, R203, UR4, !P3 ;  /* 0x00000004cb007c0c */ /* 0x000fc6000df81270 */
[----:B-1----:R-:W2:Y:S01]  /*a0db0*/  LDL.LU R205, [R1+0xdc0] ;  /* 0x000dc00001cd7983 */ /* 0x002ea20000300800 */
[----:B------:R-:W-:-:S09]  /*a0dc0*/  IMAD.WIDE R20, R225, 0x4, R14 ;  /* 0x00000004e1147825 */ /* 0x000fd200078e020e */
[----:B------:R1:W-:Y:S04]  /*a0dd0*/  @P4 STG.E desc[UR74][R20.64], R200 ;  /* 0x000000c814004986 */ /* 0x0003e8000c10194a */
[----:B-1----:R-:W2:Y:S01]  /*a0de0*/  LDL.LU R200, [R1+0xd90] ;  /* 0x000d900001c87983 */ /* 0x002ea20000300800 */
[----:B------:R-:W-:Y:S01]  /*a0df0*/  ISETP.LT.AND P3, PT, R201, UR4, !P3 ;  /* 0x00000004c9007c0c */ /* 0x000fe2000df61270 */
[----:B------:R-:W-:-:S12]  /*a0e00*/  IMAD.WIDE R20, R225, 0x4, R12 ;  /* 0x00000004e1147825 */ /* 0x000fd800078e020c */
[----:B---3--:R1:W-:Y:S04]  /*a0e10*/  @P3 STG.E desc[UR74][R20.64], R153 ;  /* 0x0000009914003986 */ /* 0x0083e8000c10194a */
[----:B-1----:R-:W3:Y:S01]  /*a0e20*/  LDL.LU R153, [R1+0xd50] ;  /* 0x000d500001997983 */ /* 0x002ee20000300800 */
[----:B------:R-:W-:Y:S01]  /*a0e30*/  ISETP.LT.AND P3, PT, R204, UR4, !P0 ;  /* 0x00000004cc007c0c */ /* 0x000fe2000c761270 */
[C---:B------:R-:W-:Y:S02]  /*a0e40*/  IMAD.WIDE R20, R207.reuse, 0x4, R18 ;  /* 0x00000004cf147825 */ /* 0x040fe400078e0212 */
[----:B------:R-:W3:Y:S10]  /*a0e50*/  LDL.LU R227, [R1+0xd30] ;  /* 0x000d300001e37983 */ /* 0x000ef40000300800 */
[----:B----4-:R1:W-:Y:S01]  /*a0e60*/  @P3 STG.E desc[UR74][R20.64], R154 ;  /* 0x0000009a14003986 */ /* 0x0103e2000c10194a */
[----:B------:R-:W-:Y:S01]  /*a0e70*/  ISETP.LT.AND P3, PT, R152, UR4, !P0 ;  /* 0x0000000498007c0c */ /* 0x000fe2000c761270 */
[----:B-1----:R-:W-:-:S02]  /*a0e80*/  IMAD.WIDE R20, R207, 0x4, R16 ;  /* 0x00000004cf147825 */ /* 0x002fc400078e0210 */
[----:B------:R-:W4:Y:S04]  /*a0e90*/  LDL.LU R154, [R1+0x145c] ;  /* 0x00145c00019a7983 */ /* 0x000f280000300800 */
[----:B------:R-:W4:Y:S06]  /*a0ea0*/  LDL.LU R225, [R1+0xd00] ;  /* 0x000d000001e17983 */ /* 0x000f2c0000300800 */
[----:B------:R1:W-:Y:S01]  /*a0eb0*/  @P3 STG.E desc[UR74][R20.64], R226 ;  /* 0x000000e214003986 */ /* 0x0003e2000c10194a */
[----:B------:R-:W-:Y:S01]  /*a0ec0*/  ISETP.LT.AND P3, PT, R203, UR4, !P0 ;  /* 0x00000004cb007c0c */ /* 0x000fe2000c761270 */
[----:B-1----:R-:W-:-:S12]  /*a0ed0*/  IMAD.WIDE R20, R207, 0x4, R14 ;  /* 0x00000004cf147825 */ /* 0x002fd800078e020e */
[----:B------:R1:W-:Y:S04]  /*a0ee0*/  @P3 STG.E desc[UR74][R20.64], R155 ;  /* 0x0000009b14003986 */ /* 0x0003e8000c10194a */
[----:B-1----:R-:W4:Y:S04]  /*a0ef0*/  LDL.LU R155, [R1+0xb20] ;  /* 0x000b2000019b7983 */ /* 0x002f280000300800 */
[----:B------:R-:W4:Y:S01]  /*a0f00*/  LDL.LU R226, [R1+0x790] ;  /* 0x0007900001e27983 */ /* 0x000f220000300800 */
[----:B------:R-:W-:Y:S01]  /*a0f10*/  ISETP.LT.AND P0, PT, R201, UR4, !P0 ;  /* 0x00000004c9007c0c */ /* 0x000fe2000c701270 */
[----:B------:R-:W-:Y:S01]  /*a0f20*/  IMAD.WIDE R20, R207, 0x4, R12 ;  /* 0x00000004cf147825 */ /* 0x000fe200078e020c */
[----:B------:R-:W-:-:S02]  /*a0f30*/  LOP3.LUT P5, RZ, R3, 0x20, RZ, 0xc0, !PT ;  /* 0x0000002003ff7812 */ /* 0x000fc400078ac0ff */
[----:B------:R-:W-:-:S09]  /*a0f40*/  LOP3.LUT P6, RZ, R3, 0x80, RZ, 0xc0, !PT ;  /* 0x0000008003ff7812 */ /* 0x000fd200078cc0ff */
[----:B--2---:R1:W-:Y:S01]  /*a0f50*/  @P0 STG.E desc[UR74][R20.64], R202 ;  /* 0x000000ca14000986 */ /* 0x0043e2000c10194a */
[----:B------:R-:W-:-:S03]  /*a0f60*/  ISETP.LT.AND P0, PT, R204, UR4, !P5 ;  /* 0x00000004cc007c0c */ /* 0x000fc6000ef01270 */
[----:B-1----:R-:W2:Y:S04]  /*a0f70*/  LDL.LU R202, [R1+0x1460] ;  /* 0x0014600001ca7983 */ /* 0x002ea80000300800 */
[----:B------:R-:W2:Y:S01]  /*a0f80*/  LDL.LU R207, [R1+0x690] ;  /* 0x0006900001cf7983 */ /* 0x000ea20000300800 */
[----:B------:R-:W-:-:S05]  /*a0f90*/  IMAD.WIDE R20, R224, 0x4, R18 ;  /* 0x00000004e0147825 */ /* 0x000fca00078e0212 */
        /* <DEDUP_REMOVED lines=11> */
[----:B------:R-:W-:Y:S02]  /*a1050*/  IMAD.WIDE R20, R224, 0x4, R12 ;  /* 0x00000004e0147825 */ /* 0x000fe400078e020c */
[----:B------:R-:W3:Y:S10]  /*a1060*/  LDL.LU R224, [R1+0x1464] ;  /* 0x0014640001e07983 */ /* 0x000ef40000300800 */
[----:B------:R1:W-:Y:S01]  /*a1070*/  @P0 STG.E desc[UR74][R20.64], R227 ;  /* 0x000000e314000986 */ /* 0x0003e2000c10194a */
[----:B------:R-:W-:-:S03]  /*a1080*/  ISETP.LT.AND P0, PT, R204, UR4, !P6 ;  /* 0x00000004cc007c0c */ /* 0x000fc6000f701270 */
[----:B-1----:R-:W3:Y:S01]  /*a1090*/  LDL.LU R227, [R1+0xd34] ;  /* 0x000d340001e37983 */ /* 0x002ee20000300800 */
[----:B----4-:R-:W-:-:S09]  /*a10a0*/  IMAD.WIDE R20, R154, 0x4, R18 ;  /* 0x000000049a147825 */ /* 0x010fd200078e0212 */
[----:B------:R1:W-:Y:S01]  /*a10b0*/  @P0 STG.E desc[UR74][R20.64], R225 ;  /* 0x000000e114000986 */ /* 0x0003e2000c10194a */
[----:B------:R-:W-:-:S03]  /*a10c0*/  ISETP.LT.AND P0, PT, R152, UR4, !P6 ;  /* 0x0000000498007c0c */ /* 0x000fc6000f701270 */
[----:B-1----:R-:W4:Y:S01]  /*a10d0*/  LDL.LU R225, [R1+0xd04] ;  /* 0x000d040001e17983 */ /* 0x002f220000300800 */
[----:B------:R-:W-:-:S09]  /*a10e0*/  IMAD.WIDE R20, R154, 0x4, R16 ;  /* 0x000000049a147825 */ /* 0x000fd200078e0210 */
[----:B------:R1:W-:Y:S01]  /*a10f0*/  @P0 STG.E desc[UR74][R20.64], R155 ;  /* 0x0000009b14000986 */ /* 0x0003e2000c10194a */
[----:B------:R-:W-:-:S03]  /*a1100*/  ISETP.LT.AND P0, PT, R203, UR4, !P6 ;  /* 0x00000004cb007c0c */ /* 0x000fc6000f701270 */
[----:B-1----:R-:W4:Y:S01]  /*a1110*/  LDL.LU R155, [R1+0xb24] ;  /* 0x000b2400019b7983 */ /* 0x002f220000300800 */
[----:B------:R-:W-:-:S09]  /*a1120*/  IMAD.WIDE R20, R154, 0x4, R14 ;  /* 0x000000049a147825 */ /* 0x000fd200078e020e */
[----:B------:R1:W-:Y:S04]  /*a1130*/  @P0 STG.E desc[UR74][R20.64], R226 ;  /* 0x000000e214000986 */ /* 0x0003e8000c10194a */
[----:B-1----:R-:W4:Y:S01]  /*a1140*/  LDL.LU R226, [R1+0x794] ;  /* 0x0007940001e27983 */ /* 0x002f220000300800 */
[----:B------:R-:W-:Y:S01]  /*a1150*/  ISETP.LT.AND P0, PT, R201, UR4, !P6 ;  /* 0x00000004c9007c0c */ /* 0x000fe2000f701270 */
[----:B------:R-:W-:Y:S01]  /*a1160*/  IMAD.WIDE R20, R154, 0x4, R12 ;  /* 0x000000049a147825 */ /* 0x000fe200078e020c */
[C---:B------:R-:W-:Y:S01]  /*a1170*/  LOP3.LUT P4, RZ, R3.reuse, 0x100, RZ, 0xc0, !PT ;  /* 0x0000010003ff7812 */ /* 0x040fe2000788c0ff */
[----:B------:R-:W4:Y:S01]  /*a1180*/  LDL.LU R154, [R1+0x1468] ;  /* 0x00146800019a7983 */ /* 0x000f220000300800 */
[----:B------:R-:W-:-:S09]  /*a1190*/  LOP3.LUT P3, RZ, R3, 0x400, RZ, 0xc0, !PT ;  /* 0x0000040003ff7812 */ /* 0x000fd2000786c0ff */
[----:B--2---:R1:W-:Y:S01]  /*a11a0*/  @P0 STG.E desc[UR74][R20.64], R207 ;  /* 0x000000cf14000986 */ /* 0x0043e2000c10194a */
[----:B------:R-:W-:Y:S01]  /*a11b0*/  ISETP.LT.AND P0, PT, R204, UR4, !P4 ;  /* 0x00000004cc007c0c */ /* 0x000fe2000e701270 */
[----:B-1----:R-:W-:Y:S02]  /*a11c0*/  IMAD.WIDE R20, R202, 0x4, R18 ;  /* 0x00000004ca147825 */ /* 0x002fe400078e0212 */
[----:B------:R-:W2:Y:S10]  /*a11d0*/  LDL.LU R207, [R1+0x694] ;  /* 0x0006940001cf7983 */ /* 0x000eb40000300800 */
[----:B------:R1:W-:Y:S01]  /*a11e0*/  @P0 STG.E desc[UR74][R20.64], R205 ;  /* 0x000000cd14000986 */ /* 0x0003e2000c10194a */
[----:B------:R-:W-:Y:S01]  /*a11f0*/  ISETP.LT.AND P0, PT, R152, UR4, !P4 ;  /* 0x0000000498007c0c */ /* 0x000fe2000e701270 */
[----:B-1----:R-:W-:-:S12]  /*a1200*/  IMAD.WIDE R20, R202, 0x4, R16 ;  /* 0x00000004ca147825 */ /* 0x002fd800078e0210 */
[----:B------:R1:W-:Y:S04]  /*a1210*/  @P0 STG.E desc[UR74][R20.64], R200 ;  /* 0x000000c814000986 */ /* 0x0003e8000c10194a */
[----:B-1----:R-:W2:Y:S01]  /*a1220*/  LDL.LU R200, [R1+0xdc8] ;  /* 0x000dc80001c87983 */ /* 0x002ea20000300800 */
[----:B------:R-:W-:-:S03]  /*a1230*/  ISETP.LT.AND P0, PT, R203, UR4, !P4 ;  /* 0x00000004cb007c0c */ /* 0x000fc6000e701270 */
[----:B------:R-:W2:Y:S01]  /*a1240*/  LDL.LU R205, [R1+0xd98] ;  /* 0x000d980001cd7983 */ /* 0x000ea20000300800 */
[----:B------:R-:W-:-:S09]  /*a1250*/  IMAD.WIDE R20, R202, 0x4, R14 ;  /* 0x00000004ca147825 */ /* 0x000fd200078e020e */
[----:B---3--:R1:W-:Y:S04]  /*a1260*/  @P0 STG.E desc[UR74][R20.64], R153 ;  /* 0x0000009914000986 */ /* 0x0083e8000c10194a */
[----:B-1----:R-:W3:Y:S01]  /*a1270*/  LDL.LU R153, [R1+0xd58] ;  /* 0x000d580001997983 */ /* 0x002ee20000300800 */
[----:B------:R-:W-:Y:S01]  /*a1280*/  ISETP.LT.AND P0, PT, R201, UR4, !P4 ;  /* 0x00000004c9007c0c */ /* 0x000fe2000e701270 */
[----:B------:R-:W-:Y:S02]  /*a1290*/  IMAD.WIDE R20, R202, 0x4, R12 ;  /* 0x00000004ca147825 */ /* 0x000fe400078e020c */
[----:B------:R-:W3:Y:S10]  /*a12a0*/  LDL.LU R202, [R1+0x146c] ;  /* 0x00146c0001ca7983 */ /* 0x000ef40000300800 */
[----:B------:R1:W-:Y:S01]  /*a12b0*/  @P0 STG.E desc[UR74][R20.64], R227 ;  /* 0x000000e314000986 */ /* 0x0003e2000c10194a */
[----:B------:R-:W-:Y:S01]  /*a12c0*/  ISETP.LT.AND P0, PT, R204, UR4, !P3 ;  /* 0x00000004cc007c0c */ /* 0x000fe2000df01270 */
[----:B-1----:R-:W-:-:S02]  /*a12d0*/  IMAD.WIDE R20, R224, 0x4, R18 ;  /* 0x00000004e0147825 */ /* 0x002fc400078e0212 */
[----:B------:R-:W3:Y:S10]  /*a12e0*/  LDL.LU R227, [R1+0xd38] ;  /* 0x000d380001e37983 */ /* 0x000ef40000300800 */
[----:B----4-:R1:W-:Y:S01]  /*a12f0*/  @P0 STG.E desc[UR74][R20.64], R225 ;  /* 0x000000e114000986 */ /* 0x0103e2000c10194a */
[----:B------:R-:W-:Y:S01]  /*a1300*/  ISETP.LT.AND P0, PT, R152, UR4, !P3 ;  /* 0x0000000498007c0c */ /* 0x000fe2000df01270 */
[----:B-1----:R-:W-:-:S12]  /*a1310*/  IMAD.WIDE R20, R224, 0x4, R16 ;  /* 0x00000004e0147825 */ /* 0x002fd800078e0210 */
[----:B------:R1:W-:Y:S01]  /*a1320*/  @P0 STG.E desc[UR74][R20.64], R155 ;  /* 0x0000009b14000986 */ /* 0x0003e2000c10194a */
[----:B------:R-:W-:-:S03]  /*a1330*/  ISETP.LT.AND P0, PT, R203, UR4, !P3 ;  /* 0x00000004cb007c0c */ /* 0x000fc6000df01270 */
[----:B-1----:R-:W4:Y:S01]  /*a1340*/  LDL.LU R155, [R1+0xd08] ;  /* 0x000d0800019b7983 */ /* 0x002f220000300800 */
[----:B------:R-:W-:-:S09]  /*a1350*/  IMAD.WIDE R20, R224, 0x4, R14 ;  /* 0x00000004e0147825 */ /* 0x000fd200078e020e */
[----:B------:R1:W-:Y:S04]  /*a1360*/  @P0 STG.E desc[UR74][R20.64], R226 ;  /* 0x000000e214000986 */ /* 0x0003e8000c10194a */
[----:B-1----:R-:W4:Y:S01]  /*a1370*/  LDL.LU R226, [R1+0xb28] ;  /* 0x000b280001e27983 */ /* 0x002f220000300800 */
[----:B------:R-:W-:-:S03]  /*a1380*/  IMAD.WIDE R20, R224, 0x4, R12 ;  /* 0x00000004e0147825 */ /* 0x000fc600078e020c */
[----:B------:R-:W4:Y:S01]  /*a1390*/  LDL.LU R224, [R1+0x798] ;  /* 0x0007980001e07983 */ /* 0x000f220000300800 */
[----:B------:R-:W-:Y:S02]  /*a13a0*/  ISETP.LT.AND P0, PT, R201, UR4, !P3 ;  /* 0x00000004c9007c0c */ /* 0x000fe4000df01270 */
[C---:B------:R-:W-:Y:S01]  /*a13b0*/  LOP3.LUT P5, RZ, R3.reuse, 0x1000, RZ, 0xc0, !PT ;  /* 0x0000100003ff7812 */ /* 0x040fe200078ac0ff */
[----:B------:R-:W4:Y:S01]  /*a13c0*/  LDL.LU R225, [R1+0x1470] ;  /* 0x0014700001e17983 */ /* 0x000f220000300800 */
[----:B------:R-:W-:-:S09]  /*a13d0*/  LOP3.LUT P4, RZ, R3, 0x4000, RZ, 0xc0, !PT ;  /* 0x0000400003ff7812 */ /* 0x000fd2000788c0ff */
[----:B--2---:R1:W-:Y:S01]  /*a13e0*/  @P0 STG.E desc[UR74][R20.64], R207 ;  /* 0x000000cf14000986 */ /* 0x0043e2000c10194a */
[----:B------:R-:W-:Y:S01]  /*a13f0*/  ISETP.LT.AND P0, PT, R204, UR4, !P5 ;  /* 0x00000004cc007c0c */ /* 0x000fe2000ef01270 */
[----:B-1----:R-:W-:-:S12]  /*a1400*/  IMAD.WIDE R20, R154, 0x4, R18 ;  /* 0x000000049a147825 */ /* 0x002fd800078e0212 */
[----:B------:R1:W-:Y:S01]  /*a1410*/  @P0 STG.E desc[UR74][R20.64], R200 ;  /* 0x000000c814000986 */ /* 0x0003e2000c10194a */
[----:B------:R-:W-:-:S03]  /*a1420*/  ISETP.LT.AND P0, PT, R152, UR4, !P5 ;  /* 0x0000000498007c0c */ /* 0x000fc6000ef01270 */
[----:B-1----:R-:W2:Y:S01]  /*a1430*/  LDL.LU R200, [R1+0x698] ;  /* 0x0006980001c87983 */ /* 0x002ea20000300800 */
[----:B------:R-:W-:-:S03]  /*a1440*/  IMAD.WIDE R20, R154, 0x4, R16 ;  /* 0x000000049a147825 */ /* 0x000fc600078e0210 */
[----:B------:R-:W2:Y:S06]  /*a1450*/  LDL.LU R207, [R1+0xdcc] ;  /* 0x000dcc0001cf7983 */ /* 0x000eac0000300800 */
[----:B------:R1:W-:Y:S01]  /*a1460*/  @P0 STG.E desc[UR74][R20.64], R205 ;  /* 0x000000cd14000986 */ /* 0x0003e2000c10194a */
[----:B------:R-:W-:Y:S01]  /*a1470*/  ISETP.LT.AND P0, PT, R203, UR4, !P5 ;  /* 0x00000004cb007c0c */ /* 0x000fe2000ef01270 */
[----:B-1----:R-:W-:-:S12]  /*a1480*/  IMAD.WIDE R20, R154, 0x4, R14 ;  /* 0x000000049a147825 */ /* 0x002fd800078e020e */
[----:B---3--:R1:W-:Y:S04]  /*a1490*/  @P0 STG.E desc[UR74][R20.64], R153 ;  /* 0x0000009914000986 */ /* 0x0083e8000c10194a */
[----:B-1----:R-:W3:Y:S01]  /*a14a0*/  LDL.LU R153, [R1+0xd9c] ;  /* 0x000d9c0001997983 */ /* 0x002ee20000300800 */
[----:B------:R-:W-:Y:S01]  /*a14b0*/  ISETP.LT.AND P0, PT, R201, UR4, !P5 ;  /* 0x00000004c9007c0c */ /* 0x000fe2000ef01270 */
[----:B------:R-:W-:Y:S02]  /*a14c0*/  IMAD.WIDE R20, R154, 0x4, R12 ;  /* 0x000000049a147825 */ /* 0x000fe400078e020c */
[----:B------:R-:W3:Y:S04]  /*a14d0*/  LDL.LU R154, [R1+0xd5c] ;  /* 0x000d5c00019a7983 */ /* 0x000ee80000300800 */
[----:B------:R-:W3:Y:S06]  /*a14e0*/  LDL.LU R205, [R1+0x1474] ;  /* 0x0014740001cd7983 */ /* 0x000eec0000300800 */
[----:B------:R1:W-:Y:S01]  /*a14f0*/  @P0 STG.E desc[UR74][R20.64], R227 ;  /* 0x000000e314000986 */ /* 0x0003e2000c10194a */
[----:B------:R-:W-:Y:S01]  /*a1500*/  ISETP.LT.AND P0, PT, R204, UR4, !P4 ;  /* 0x00000004cc007c0c */ /* 0x000fe2000e701270 */
[----:B-1----:R-:W-:-:S12]  /*a1510*/  IMAD.WIDE R20, R202, 0x4, R18 ;  /* 0x00000004ca147825 */ /* 0x002fd800078e0212 */
[----:B----4-:R1:W-:Y:S01]  /*a1520*/  @P0 STG.E desc[UR74][R20.64], R155 ;  /* 0x0000009b14000986 */ /* 0x0103e2000c10194a */
        /* <DEDUP_REMOVED lines=8> */
[----:B-1----:R-:W4:Y:S04]  /*a15b0*/  LDL.LU R224, [R1+0xb2c] ;  /* 0x000b2c0001e07983 */ /* 0x002f280000300800 */
[----:B------:R-:W4:Y:S01]  /*a15c0*/  LDL.LU R227, [R1+0x79c] ;  /* 0x00079c0001e37983 */ /* 0x000f220000300800 */
[----:B------:R-:W-:Y:S01]  /*a15d0*/  ISETP.LT.AND P0, PT, R201, UR4, !P4 ;  /* 0x00000004c9007c0c */ /* 0x000fe2000e701270 */
[----:B------:R-:W-:Y:S01]  /*a15e0*/  IMAD.WIDE R20, R202, 0x4, R12 ;  /* 0x00000004ca147825 */ /* 0x000fe200078e020c */
[C---:B------:R-:W-:Y:S01]  /*a15f0*/  LOP3.LUT P3, RZ, R3.reuse, 0x10000, RZ, 0xc0, !PT ;  /* 0x0001000003ff7812 */ /* 0x040fe2000786c0ff */
[----:B------:R-:W4:Y:S01]  /*a1600*/  LDL.LU R202, [R1+0x1478] ;  /* 0x0014780001ca7983 */ /* 0x000f220000300800 */
[----:B------:R-:W-:-:S09]  /*a1610*/  LOP3.LUT P6, RZ, R3, 0x40000, RZ, 0xc0, !PT ;  /* 0x0004000003ff7812 */ /* 0x000fd200078cc0ff */
        /* <DEDUP_REMOVED lines=8> */
[----:B---3--:R1:W-:Y:S04]  /*a16a0*/  @P0 STG.E desc[UR74][R20.64], R153 ;  /* 0x0000009914000986 */ /* 0x0083e8000c10194a */
[----:B-1----:R-:W3:Y:S01]  /*a16b0*/  LDL.LU R153, [R1+0xd60] ;  /* 0x000d600001997983 */ /* 0x002ee20000300800 */
[----:B------:R-:W-:Y:S01]  /*a16c0*/  ISETP.LT.AND P0, PT, R203, UR4, !P3 ;  /* 0x00000004cb007c0c */ /* 0x000fe2000df01270 */
[----:B------:R-:W-:-:S12]  /*a16d0*/  IMAD.WIDE R20, R225, 0x4, R14 ;  /* 0x00000004e1147825 */ /* 0x000fd800078e020e */
[----:B------:R1:W-:Y:S01]  /*a16e0*/  @P0 STG.E desc[UR74][R20.64], R154 ;  /* 0x0000009a14000986 */ /* 0x0003e2000c10194a */
[----:B------:R-:W-:-:S03]  /*a16f0*/  ISETP.LT.AND P0, PT, R201, UR4, !P3 ;  /* 0x00000004c9007c0c */ /* 0x000fc6000df01270 */
[----:B-1----:R-:W3:Y:S01]  /*a1700*/  LDL.LU R154, [R1+0xcd0] ;  /* 0x000cd000019a7983 */ /* 0x002ee20000300800 */
[----:B------:R-:W-:-:S09]  /*a1710*/  IMAD.WIDE R20, R225, 0x4, R12 ;  /* 0x00000004e1147825 */ /* 0x000fd200078e020c */
[----:B----4-:R1:W-:Y:S01]  /*a1720*/  @P0 STG.E desc[UR74][R20.64], R155 ;  /* 0x0000009b14000986 */ /* 0x0103e2000c10194a */
[----:B------:R-:W-:-:S03]  /*a1730*/  ISETP.LT.AND P0, PT, R204, UR4, !P6 ;  /* 0x00000004cc007c0c */ /* 0x000fc6000f701270 */
[----:B-1----:R-:W4:Y:S04]  /*a1740*/  LDL.LU R155, [R1+0x147c] ;  /* 0x00147c00019b7983 */ /* 0x002f280000300800 */
[----:B------:R-:W4:Y:S01]  /*a1750*/  LDL.LU R225, [R1+0x520] ;  /* 0x0005200001e17983 */ /* 0x000f220000300800 */
[----:B------:R-:W-:-:S05]  /*a1760*/  IMAD.WIDE R20, R205, 0x4, R18 ;  /* 0x00000004cd147825 */ /* 0x000fca00078e0212 */
        /* <DEDUP_REMOVED lines=8> */
[----:B------:R1:W-:Y:S02]  /*a17f0*/  @P0 STG.E desc[UR74][R20.64], R227 ;  /* 0x000000e314000986 */ /* 0x0003e4000c10194a */
[----:B-1----:R-:W-:Y:S02]  /*a1800*/  IMAD.WIDE R20, R205, 0x4, R12 ;  /* 0x00000004cd147825 */ /* 0x002fe400078e020c */
[----:B------:R-:W4:Y:S01]  /*a1810*/  LDL.LU R205, [R1+0x220] ;  /* 0x0002200001cd7983 */ /* 0x000f220000300800 */
[----:B------:R-:W-:Y:S02]  /*a1820*/  ISETP.LT.AND P0, PT, R201, UR4, !P6 ;  /* 0x00000004c9007c0c */ /* 0x000fe4000f701270 */
[C---:B------:R-:W-:Y:S02]  /*a1830*/  LOP3.LUT P5, RZ, R3.reuse, 0x100000, RZ, 0xc0, !PT ;  /* 0x0010000003ff7812 */ /* 0x040fe400078ac0ff */
        /* <DEDUP_REMOVED lines=15> */
[----:B------:R-:W-:Y:S01]  /*a1930*/  ISETP.LT.AND P0, PT, R201, UR4, !P5 ;  /* 0x00000004c9007c0c */ /* 0x000fe2000ef01270 */
[----:B-1----:R-:W-:Y:S02]  /*a1940*/  IMAD.WIDE R20, R202, 0x4, R12 ;  /* 0x00000004ca147825 */ /* 0x002fe400078e020c */
[----:B------:R-:W3:Y:S04]  /*a1950*/  LDL.LU R202, [R1+0xcd4] ;  /* 0x000cd40001ca7983 */ /* 0x000ee80000300800 */
[----:B------:R-:W3:Y:S06]  /*a1960*/  LDL.LU R154, [R1+0x1484] ;  /* 0x00148400019a7983 */ /* 0x000eec0000300800 */
[----:B----4-:R1:W-:Y:S01]  /*a1970*/  @P0 STG.E desc[UR74][R20.64], R225 ;  /* 0x000000e114000986 */ /* 0x0103e2000c10194a */
[----:B------:R-:W-:Y:S01]  /*a1980*/  ISETP.LT.AND P0, PT, R204, UR4, !P4 ;  /* 0x00000004cc007c0c */ /* 0x000fe2000e701270 */
[----:B-1----:R-:W-:-:S02]  /*a1990*/  IMAD.WIDE R20, R155, 0x4, R18 ;  /* 0x000000049b147825 */ /* 0x002fc400078e0212 */
[----:B------:R-:W4:Y:S10]  /*a19a0*/  LDL.LU R225, [R1+0x524] ;  /* 0x0005240001e17983 */ /* 0x000f340000300800 */
[----:B------:R1:W-:Y:S01]  /*a19b0*/  @P0 STG.E desc[UR74][R20.64], R226 ;  /* 0x000000e214000986 */ /* 0x0003e2000c10194a */
[----:B------:R-:W-:Y:S01]  /*a19c0*/  ISETP.LT.AND P0, PT, R152, UR4, !P4 ;  /* 0x0000000498007c0c */ /* 0x000fe2000e701270 */
[----:B-1----:R-:W-:-:S02]  /*a19d0*/  IMAD.WIDE R20, R155, 0x4, R16 ;  /* 0x000000049b147825 */ /* 0x002fc400078e0210 */
        /* <DEDUP_REMOVED lines=19> */
[----:B---3--:R1:W-:Y:S04]  /*a1b10*/  @P0 STG.E desc[UR74][R20.64], R153 ;  /* 0x0000009914000986 */ /* 0x0083e8000c10194a */
[----:B-1----:R-:W3:Y:S01]  /*a1b20*/  LDL.LU R153, [R1+0xda8] ;  /* 0x000da80001997983 */ /* 0x002ee20000300800 */
[----:B------:R-:W-:-:S03]  /*a1b30*/  ISETP.LT.AND P0, PT, R203, UR4, !P3 ;  /* 0x00000004cb007c0c */ /* 0x000fc6000df01270 */
[----:B------:R-:W3:Y:S01]  /*a1b40*/  LDL.LU R207, [R1+0xd68] ;  /* 0x000d680001cf7983 */ /* 0x000ee20000300800 */
[----:B------:R-:W-:-:S09]  /*a1b50*/  IMAD.WIDE R20, R200, 0x4, R14 ;  /* 0x00000004c8147825 */ /* 0x000fd200078e020e */
[----:B------:R1:W-:Y:S04]  /*a1b60*/  @P0 STG.E desc[UR74][R20.64], R202 ;  /* 0x000000ca14000986 */ /* 0x0003e8000c10194a */
[----:B-1----:R-:W3:Y:S01]  /*a1b70*/  LDL.LU R202, [R1+0xcd8] ;  /* 0x000cd80001ca7983 */ /* 0x002ee20000300800 */
[----:B------:R-:W-:Y:S01]  /*a1b80*/  ISETP.LT.AND P0, PT, R201, UR4, !P3 ;  /* 0x00000004c9007c0c */ /* 0x000fe2000df01270 */
[----:B------:R-:W-:Y:S02]  /*a1b90*/  IMAD.WIDE R20, R200, 0x4, R12 ;  /* 0x00000004c8147825 */ /* 0x000fe400078e020c */
[----:B------:R-:W3:Y:S10]  /*a1ba0*/  LDL.LU R200, [R1+0x148c] ;  /* 0x00148c0001c87983 */ /* 0x000ef40000300800 */
[----:B----4-:R1:W-:Y:S01]  /*a1bb0*/  @P0 STG.E desc[UR74][R20.64], R225 ;  /* 0x000000e114000986 */ /* 0x0103e2000c10194a */
        /* <DEDUP_REMOVED lines=20> */
[----:B-1----:R-:W-:-:S12]  /*a1d00*/  IMAD.WIDE R20, R224, 0x4, R18 ;  /* 0x00000004e0147825 */ /* 0x002fd800078e0212 */
[----:B---3--:R1:W-:Y:S04]  /*a1d10*/  @P0 STG.E desc[UR74][R20.64], R153 ;  /* 0x0000009914000986 */ /* 0x0083e8000c10194a */
[----:B-1----:R-:W2:Y:S01]  /*a1d20*/  LDL.LU R153, [R1+0x128] ;  /* 0x0001280001997983 */ /* 0x002ea20000300800 */
[----:B------:R-:W-:-:S03]  /*a1d30*/  ISETP.LT.AND P0, PT, R152, UR4, !P4 ;  /* 0x0000000498007c0c */ /* 0x000fc6000e701270 */
[----:B------:R-:W3:Y:S01]  /*a1d40*/  LDL.LU R227, [R1+0xdac] ;  /* 0x000dac0001e37983 */ /* 0x000ee20000300800 */
[----:B------:R-:W-:-:S09]  /*a1d50*/  IMAD.WIDE R20, R224, 0x4, R16 ;  /* 0x00000004e0147825 */ /* 0x000fd200078e0210 */
[----:B------:R1:W-:Y:S01]  /*a1d60*/  @P0 STG.E desc[UR74][R20.64], R207 ;  /* 0x000000cf14000986 */ /* 0x0003e2000c10194a */
[----:B------:R-:W-:-:S03]  /*a1d70*/  ISETP.LT.AND P0, PT, R203, UR4, !P4 ;  /* 0x00000004cb007c0c */ /* 0x000fc6000e701270 */
[----:B-1----:R-:W3:Y:S01]  /*a1d80*/  LDL.LU R207, [R1+0xd6c] ;  /* 0x000d6c0001cf7983 */ /* 0x002ee20000300800 */
[----:B------:R-:W-:-:S09]  /*a1d90*/  IMAD.WIDE R20, R224, 0x4, R14 ;  /* 0x00000004e0147825 */ /* 0x000fd200078e020e */
[----:B------:R1:W-:Y:S04]  /*a1da0*/  @P0 STG.E desc[UR74][R20.64], R202 ;  /* 0x000000ca14000986 */ /* 0x0003e8000c10194a */
[----:B-1----:R-:W3:Y:S01]  /*a1db0*/  LDL.LU R202, [R1+0xcdc] ;  /* 0x000cdc0001ca7983 */ /* 0x002ee20000300800 */
[----:B------:R-:W-:Y:S01]  /*a1dc0*/  ISETP.LT.AND P0, PT, R201, UR4, !P4 ;  /* 0x00000004c9007c0c */ /* 0x000fe2000e701270 */
[----:B------:R-:W-:Y:S02]  /*a1dd0*/  IMAD.WIDE R20, R224, 0x4, R12 ;  /* 0x00000004e0147825 */ /* 0x000fe400078e020c */
[----:B------:R-:W3:Y:S10]  /*a1de0*/  LDL.LU R224, [R1+0x1494] ;  /* 0x0014940001e07983 */ /* 0x000ef40000300800 */
        /* <DEDUP_REMOVED lines=16> */
[----:B------:R-:W-:Y:S01]  /*a1ef0*/  LOP3.LUT P3, RZ, R3, 0x40000000, RZ, 0xc0, !PT ;  /* 0x4000000003ff7812 */ /* 0x000fe2000786c0ff */
[----:B------:R-:W4:Y:S01]  /*a1f00*/  LDL.LU R155, [R1+0x1498] ;  /* 0x00149800019b7983 */ /* 0x000f220000300800 */
[----:B------:R-:W-:-:S09]  /*a1f10*/  LOP3.LUT P5, RZ, R4, 0x1, RZ, 0xc0, !PT ;  /* 0x0000000104ff7812 */ /* 0x000fd200078ac0ff */
[----:B--2---:R1:W-:Y:S01]  /*a1f20*/  @P0 STG.E desc[UR74][R20.64], R153 ;  /* 0x0000009914000986 */ /* 0x0043e2000c10194a */
[----:B------:R-:W-:Y:S01]  /*a1f30*/  ISETP.LT.AND P0, PT, R204, UR4, !P3 ;  /* 0x00000004cc007c0c */ /* 0x000fe2000df01270 */
[----:B-1----:R-:W-:Y:S02]  /*a1f40*/  IMAD.WIDE R20, R154, 0x4, R18 ;  /* 0x000000049a147825 */ /* 0x002fe400078e0212 */
[----:B------:R-:W2:Y:S10]  /*a1f50*/  LDL.LU R153, [R1+0x12c] ;  /* 0x00012c0001997983 */ /* 0x000eb40000300800 */
[----:B---3--:R1:W-:Y:S01]  /*a1f60*/  @P0 STG.E desc[UR74][R20.64], R227 ;  /* 0x000000e314000986 */ /* 0x0083e2000c10194a */
[----:B------:R-:W-:Y:S01]  /*a1f70*/  ISETP.LT.AND P0, PT, R152, UR4, !P3 ;  /* 0x0000000498007c0c */ /* 0x000fe2000df01270 */
[----:B-1----:R-:W-:-:S12]  /*a1f80*/  IMAD.WIDE R20, R154, 0x4, R16 ;  /* 0x000000049a147825 */ /* 0x002fd800078e0210 */
[----:B------:R1:W-:Y:S01]  /*a1f90*/  @P0 STG.E desc[UR74][R20.64], R207 ;  /* 0x000000cf14000986 */ /* 0x0003e2000c10194a */
[----:B------:R-:W-:-:S03]  /*a1fa0*/  ISETP.LT.AND P0, PT, R203, UR4, !P3 ;  /* 0x00000004cb007c0c */ /* 0x000fc6000df01270 */
[----:B-1----:R-:W3:Y:S01]  /*a1fb0*/  LDL.LU R207, [R1+0xe30] ;  /* 0x000e300001cf7983 */ /* 0x002ee20000300800 */
[----:B------:R-:W-:-:S09]  /*a1fc0*/  IMAD.WIDE R20, R154, 0x4, R14 ;  /* 0x000000049a147825 */ /* 0x000fd200078e020e */
[----:B------:R1:W-:Y:S04]  /*a1fd0*/  @P0 STG.E desc[UR74][R20.64], R202 ;  /* 0x000000ca14000986 */ /* 0x0003e8000c10194a */
[----:B-1----:R-:W3:Y:S01]  /*a1fe0*/  LDL.LU R202, [R1+0xe10] ;  /* 0x000e100001ca7983 */ /* 0x002ee20000300800 */
[----:B------:R-:W-:Y:S01]  /*a1ff0*/  IMAD.WIDE R20, R154, 0x4, R12 ;  /* 0x000000049a147825 */ /* 0x000fe200078e020c */
[----:B------:R-:W-:Y:S02]  /*a2000*/  ISETP.LT.AND P0, PT, R201, UR4, !P3 ;  /* 0x00000004c9007c0c */ /* 0x000fe4000df01270 */
[----:B------:R-:W3:Y:S04]  /*a2010*/  LDL.LU R154, [R1+0xdf0] ;  /* 0x000df000019a7983 */ /* 0x000ee80000300800 */
[----:B------:R-:W3:Y:S07]  /*a2020*/  LDL.LU R227, [R1+0xde0] ;  /* 0x000de00001e37983 */ /* 0x000eee0000300800 */
[----:B----4-:R1:W-:Y:S01]  /*a2030*/  @P0 STG.E desc[UR74][R20.64], R225 ;  /* 0x000000e114000986 */ /* 0x0103e2000c10194a */
[----:B------:R-:W-:Y:S01]  /*a2040*/  ISETP.LT.AND P0, PT, R204, UR4, !P5 ;  /* 0x00000004cc007c0c */ /* 0x000fe2000ef01270 */
[----:B-1----:R-:W-:-:S12]  /*a2050*/  IMAD.WIDE R20, R224, 0x4, R18 ;  /* 0x00000004e0147825 */ /* 0x002fd800078e0212 */
[----:B------:R1:W-:Y:S01]  /*a2060*/  @P0 STG.E desc[UR74][R20.64], R205 ;  /* 0x000000cd14000986 */ /* 0x0003e2000c10194a */
[----:B------:R-:W-:Y:S01]  /*a2070*/  ISETP.LT.AND P0, PT, R152, UR4, !P5 ;  /* 0x0000000498007c0c */ /* 0x000fe2000ef01270 */
[C---:B-1----:R-:W-:Y:S02]  /*a2080*/  IMAD.WIDE R20, R224.reuse, 0x4, R16 ;  /* 0x00000004e0147825 */ /* 0x042fe400078e0210 */
[----:B------:R-:W4:Y:S04]  /*a2090*/  LDL.LU R205, [R1+0x149c] ;  /* 0x00149c0001cd7983 */ /* 0x000f280000300800 */
[----:B------:R-:W4:Y:S06]  /*a20a0*/  LDL.LU R225, [R1+0xdd0] ;  /* 0x000dd00001e17983 */ /* 0x000f2c0000300800 */
[----:B------:R1:W-:Y:S01]  /*a20b0*/  @P0 STG.E desc[UR74][R20.64], R226 ;  /* 0x000000e214000986 */ /* 0x0003e2000c10194a */
[----:B------:R-:W-:Y:S01]  /*a20c0*/  ISETP.LT.AND P0, PT, R203, UR4, !P5 ;  /* 0x00000004cb007c0c */ /* 0x000fe2000ef01270 */
[----:B-1----:R-:W-:-:S12]  /*a20d0*/  IMAD.WIDE R20, R224, 0x4, R14 ;  /* 0x00000004e0147825 */ /* 0x002fd800078e020e */
        /* <DEDUP_REMOVED lines=9> */
[C---:B-1----:R-:W-:Y:S02]  /*a2170*/  IMAD.WIDE R20, R155.reuse, 0x4, R18 ;  /* 0x000000049b147825 */ /* 0x042fe400078e0212 */
[----:B------:R-:W2:Y:S04]  /*a2180*/  LDL.LU R153, [R1+0x14a0] ;  /* 0x0014a00001997983 */ /* 0x000ea80000300800 */
[----:B------:R-:W2:Y:S06]  /*a2190*/  LDL.LU R226, [R1+0x6a0] ;  /* 0x0006a00001e27983 */ /* 0x000eac0000300800 */
[----:B---3--:R1:W-:Y:S01]  /*a21a0*/  @P0 STG.E desc[UR74][R20.64], R207 ;  /* 0x000000cf14000986 */ /* 0x0083e2000c10194a */
[----:B------:R-:W-:Y:S01]  /*a21b0*/  ISETP.LT.AND P0, PT, R152, UR4, !P4 ;  /* 0x0000000498007c0c */ /* 0x000fe2000e701270 */
[----:B-1----:R-:W-:-:S12]  /*a21c0*/  IMAD.WIDE R20, R155, 0x4, R16 ;  /* 0x000000049b147825 */ /* 0x002fd800078e0210 */
[----:B------:R1:W-:Y:S04]  /*a21d0*/  @P0 STG.E desc[UR74][R20.64], R202 ;  /* 0x000000ca14000986 */ /* 0x0003e8000c10194a */
[----:B-1----:R-:W3:Y:S01]  /*a21e0*/  LDL.LU R202, [R1+0xe34] ;  /* 0x000e340001ca7983 */ /* 0x002ee20000300800 */
[----:B------:R-:W-:Y:S01]  /*a21f0*/  ISETP.LT.AND P0, PT, R203, UR4, !P4 ;  /* 0x00000004cb007c0c */ /* 0x000fe2000e701270 */
[----:B------:R-:W-:-:S12]  /*a2200*/  IMAD.WIDE R20, R155, 0x4, R14 ;  /* 0x000000049b147825 */ /* 0x000fd800078e020e */
[----:B------:R1:W-:Y:S04]  /*a2210*/  @P0 STG.E desc[UR74][R20.64], R154 ;  /* 0x0000009a14000986 */ /* 0x0003e8000c10194a */
[----:B-1----:R-:W3:Y:S01]  /*a2220*/  LDL.LU R154, [R1+0xe14] ;  /* 0x000e1400019a7983 */ /* 0x002ee20000300800 */
[----:B------:R-:W-:Y:S01]  /*a2230*/  ISETP.LT.AND P0, PT, R201, UR4, !P4 ;  /* 0x00000004c9007c0c */ /* 0x000fe2000e701270 */
[----:B------:R-:W-:Y:S02]  /*a2240*/  IMAD.WIDE R20, R155, 0x4, R12 ;  /* 0x000000049b147825 */ /* 0x000fe400078e020c */
[----:B------:R-:W3:Y:S04]  /*a2250*/  LDL.LU R207, [R1+0xdf4] ;  /* 0x000df40001cf7983 */ /* 0x000ee80000300800 */
[----:B------:R-:W3:Y:S06]  /*a2260*/  LDL.LU R155, [R1+0x14a4] ;  /* 0x0014a400019b7983 */ /* 0x000eec0000300800 */
[----:B------:R4:W-:Y:S01]  /*a2270*/  @P0 STG.E desc[UR74][R20.64], R227 ;  /* 0x000000e314000986 */ /* 0x0009e2000c10194a */
[----:B------:R-:W-:Y:S01]  /*a2280*/  ISETP.LT.AND P0, PT, R204, UR4, !P3 ;  /* 0x00000004cc007c0c */ /* 0x000fe2000df01270 */
[----:B----4-:R-:W-:-:S02]  /*a2290*/  IMAD.WIDE R20, R205, 0x4, R18 ;  /* 0x00000004cd147825 */ /* 0x010fc400078e0212 */
[----:B------:R-:W4:Y:S10]  /*a22a0*/  LDL.LU R227, [R1+0xde4] ;  /* 0x000de40001e37983 */ /* 0x000f340000300800 */
[----:B------:R1:W-:Y:S01]  /*a22b0*/  @P0 STG.E desc[UR74][R20.64], R225 ;  /* 0x000000e114000986 */ /* 0x0003e2000c10194a */
[----:B------:R-:W-:Y:S01]  /*a22c0*/  ISETP.LT.AND P0, PT, R152, UR4, !P3 ;  /* 0x0000000498007c0c */ /* 0x000fe2000df01270 */
[----:B-1----:R-:W-:-:S12]  /*a22d0*/  IMAD.WIDE R20, R205, 0x4, R16 ;  /* 0x00000004cd147825 */ /* 0x002fd800078e0210 */
[----:B------:R1:W-:Y:S04]  /*a22e0*/  @P0 STG.E desc[UR74][R20.64], R200 ;  /* 0x000000c814000986 */ /* 0x0003e8000c10194a */
[----:B-1----:R-:W4:Y:S01]  /*a22f0*/  LDL.LU R200, [R1+0xdd4] ;  /* 0x000dd40001c87983 */ /* 0x002f220000300800 */
[----:B------:R-:W-:Y:S01]  /*a2300*/  ISETP.LT.AND P0, PT, R203, UR4, !P3 ;  /* 0x00000004cb007c0c */ /* 0x000fe2000df01270 */
[----:B------:R-:W-:Y:S02]  /*a2310*/  IMAD.WIDE R20, R205, 0x4, R14 ;  /* 0x00000004cd147825 */ /* 0x000fe400078e020e */
[----:B------:R-:W4:Y:S10]  /*a2320*/  LDL.LU R225, [R1+0xb44] ;  /* 0x000b440001e17983 */ /* 0x000f340000300800 */
[----:B------:R1:W-:Y:S01]  /*a2330*/  @P0 STG.E desc[UR74][R20.64], R224 ;  /* 0x000000e014000986 */ /* 0x0003e2000c10194a */
[----:B------:R-:W-:-:S02]  /*a2340*/  ISETP.LT.AND P0, PT, R201, UR4, !P3 ;  /* 0x00000004c9007c0c */ /* 0x000fc4000df01270 */
[C---:B------:R-:W-:Y:S01]  /*a2350*/  LOP3.LUT P5, RZ, R4.reuse, 0x20, RZ, 0xc0, !PT ;  /* 0x0000002004ff7812 */ /* 0x040fe200078ac0ff */
[----:B-1----:R-:W-:Y:S01]  /*a2360*/  IMAD.WIDE R20, R205, 0x4, R12 ;  /* 0x00000004cd147825 */ /* 0x002fe200078e020c */
[----:B------:R-:W4:Y:S04]  /*a2370*/  LDL.LU R224, [R1+0x7a4] ;  /* 0x0007a40001e07983 */ /* 0x000f280000300800 */
[----:B------:R-:W4:Y:S01]  /*a2380*/  LDL.LU R205, [R1+0x14a8] ;  /* 0x0014a80001cd7983 */ /* 0x000f220000300800 */
[----:B------:R-:W-:-:S04]  /*a2390*/  LOP3.LUT P6, RZ, R4, 0x80, RZ, 0xc0, !PT ;  /* 0x0000008004ff7812 */ /* 0x000fc800078cc0ff */
[----:B--2---:R1:W-:Y:S01]  /*a23a0*/  @P0 STG.E desc[UR74][R20.64], R226 ;  /* 0x000000e214000986 */ /* 0x0043e2000c10194a */
[----:B------:R-:W-:Y:S01]  /*a23b0*/  ISETP.LT.AND P0, PT, R204, UR4, !P5 ;  /* 0x00000004cc007c0c */ /* 0x000fe2000ef01270 */
[----:B-1----:R-:W-:-:S12]  /*a23c0*/  IMAD.WIDE R20, R153, 0x4, R18 ;  /* 0x0000000499147825 */ /* 0x002fd800078e0212 */
[----:B---3--:R1:W-:Y:S04]  /*a23d0*/  @P0 STG.E desc[UR74][R20.64], R202 ;  /* 0x000000ca14000986 */ /* 0x0083e8000c10194a */
[----:B-1----:R-:W2:Y:S01]  /*a23e0*/  LDL.LU R202, [R1+0x6a4] ;  /* 0x0006a40001ca7983 */ /* 0x002ea20000300800 */
[----:B------:R-:W-:Y:S01]  /*a23f0*/  ISETP.LT.AND P0, PT, R152, UR4, !P5 ;  /* 0x0000000498007c0c */ /* 0x000fe2000ef01270 */
[----:B------:R-:W-:-:S12]  /*a2400*/  IMAD.WIDE R20, R153, 0x4, R16 ;  /* 0x0000000499147825 */ /* 0x000fd800078e0210 */
[----:B------:R1:W-:Y:S04]  /*a2410*/  @P0 STG.E desc[UR74][R20.64], R154 ;  /* 0x0000009a14000986 */ /* 0x0003e8000c10194a */
[----:B-1----:R-:W3:Y:S01]  /*a2420*/  LDL.LU R154, [R1+0xe38] ;  /* 0x000e3800019a7983 */ /* 0x002ee20000300800 */
[----:B------:R-:W-:-:S03]  /*a2430*/  ISETP.LT.AND P0, PT, R203, UR4, !P5 ;  /* 0x00000004cb007c0c */ /* 0x000fc6000ef01270 */
[----:B------:R-:W3:Y:S01]  /*a2440*/  LDL.LU R226, [R1+0xe18] ;  /* 0x000e180001e27983 */ /* 0x000ee20000300800 */
[----:B------:R-:W-:-:S09]  /*a2450*/  IMAD.WIDE R20, R153, 0x4, R14 ;  /* 0x0000000499147825 */ /* 0x000fd200078e020e */
[----:B------:R1:W-:Y:S01]  /*a2460*/  @P0 STG.E desc[UR74][R20.64], R207 ;  /* 0x000000cf14000986 */ /* 0x0003e2000c10194a */
[----:B------:R-:W-:-:S03]  /*a2470*/  ISETP.LT.AND P0, PT, R201, UR4, !P5 ;  /* 0x00000004c9007c0c */ /* 0x000fc6000ef01270 */
[----:B-1----:R-:W3:Y:S01]  /*a2480*/  LDL.LU R207, [R1+0xdf8] ;  /* 0x000df80001cf7983 */ /* 0x002ee20000300800 */
[----:B------:R-:W-:-:S03]  /*a2490*/  IMAD.WIDE R20, R153, 0x4, R12 ;  /* 0x0000000499147825 */ /* 0x000fc600078e020c */
[----:B------:R-:W3:Y:S06]  /*a24a0*/  LDL.LU R153, [R1+0x14ac] ;  /* 0x0014ac0001997983 */ /* 0x000eec0000300800 */
[----:B----4-:R1:W-:Y:S01]  /*a24b0*/  @P0 STG.E desc[UR74][R20.64], R227 ;  /* 0x000000e314000986 */ /* 0x0103e2000c10194a */
[----:B------:R-:W-:-:S03]  /*a24c0*/  ISETP.LT.AND P0, PT, R204, UR4, !P6 ;  /* 0x00000004cc007c0c */ /* 0x000fc6000f701270 */
[----:B-1----:R-:W4:Y:S01]  /*a24d0*/  LDL.LU R227, [R1+0xde8] ;  /* 0x000de80001e37983 */ /* 0x002f220000300800 */
[----:B------:R-:W-:-:S09]  /*a24e0*/  IMAD.WIDE R20, R155, 0x4, R18 ;  /* 0x000000049b147825 */ /* 0x000fd200078e0212 */
[----:B------:R1:W-:Y:S04]  /*a24f0*/  @P0 STG.E desc[UR74][R20.64], R200 ;  /* 0x000000c814000986 */ /* 0x0003e8000c10194a */
[----:B-1----:R-:W4:Y:S01]  /*a2500*/  LDL.LU R200, [R1+0xdd8] ;  /* 0x000dd80001c87983 */ /* 0x002f220000300800 */
[----:B------:R-:W-:Y:S01]  /*a2510*/  ISETP.LT.AND P0, PT, R152, UR4, !P6 ;  /* 0x0000000498007c0c */ /* 0x000fe2000f701270 */
[----:B------:R-:W-:-:S12]  /*a2520*/  IMAD.WIDE R20, R155, 0x4, R16 ;  /* 0x000000049b147825 */ /* 0x000fd800078e0210 */
[----:B------:R1:W-:Y:S01]  /*a2530*/  @P0 STG.E desc[UR74][R20.64], R225 ;  /* 0x000000e114000986 */ /* 0x0003e2000c10194a */
[----:B------:R-:W-:-:S03]  /*a2540*/  ISETP.LT.AND P0, PT, R203, UR4, !P6 ;  /* 0x00000004cb007c0c */ /* 0x000fc6000f701270 */
[----:B-1----:R-:W4:Y:S01]  /*a2550*/  LDL.LU R225, [R1+0xb48] ;  /* 0x000b480001e17983 */ /* 0x002f220000300800 */
[----:B------:R-:W-:-:S09]  /*a2560*/  IMAD.WIDE R20, R155, 0x4, R14 ;  /* 0x000000049b147825 */ /* 0x000fd200078e020e */
[----:B------:R1:W-:Y:S01]  /*a2570*/  @P0 STG.E desc[UR74][R20.64], R224 ;  /* 0x000000e014000986 */ /* 0x0003e2000c10194a */
[----:B------:R-:W-:-:S03]  /*a2580*/  ISETP.LT.AND P0, PT, R201, UR4, !P6 ;  /* 0x00000004c9007c0c */ /* 0x000fc6000f701270 */
[----:B-1----:R-:W4:Y:S01]  /*a2590*/  LDL.LU R224, [R1+0x7a8] ;  /* 0x0007a80001e07983 */ /* 0x002f220000300800 */
[----:B------:R-:W-:-:S03]  /*a25a0*/  IMAD.WIDE R20, R155, 0x4, R12 ;  /* 0x000000049b147825 */ /* 0x000fc600078e020c */
[----:B------:R-:W4:Y:S01]  /*a25b0*/  LDL.LU R155, [R1+0x14b0] ;  /* 0x0014b000019b7983 */ /* 0x000f220000300800 */
[C---:B------:R-:W-:Y:S02]  /*a25c0*/  LOP3.LUT P4, RZ, R4.reuse, 0x200, RZ, 0xc0, !PT ;  /* 0x0000020004ff7812 */ /* 0x040fe4000788c0ff */
[----:B------:R-:W-:-:S03]  /*a25d0*/  LOP3.LUT P3, RZ, R4, 0x800, RZ, 0xc0, !PT ;  /* 0x0000080004ff7812 */ /* 0x000fc6000786c0ff */
[----:B--2---:R1:W-:Y:S04]  /*a25e0*/  @P0 STG.E desc[UR74][R20.64], R202 ;  /* 0x000000ca14000986 */ /* 0x0043e8000c10194a */
[----:B-1----:R-:W2:Y:S01]  /*a25f0*/  LDL.LU R202, [R1+0x6a8] ;  /* 0x0006a80001ca7983 */ /* 0x002ea20000300800 */
[----:B------:R-:W-:Y:S01]  /*a2600*/  ISETP.LT.AND P0, PT, R204, UR4, !P4 ;  /* 0x00000004cc007c0c */ /* 0x000fe2000e701270 */
[----:B------:R-:W-:-:S12]  /*a2610*/  IMAD.WIDE R20, R205, 0x4, R18 ;  /* 0x00000004cd147825 */ /* 0x000fd800078e0212 */
[----:B---3--:R1:W-:Y:S01]  /*a2620*/  @P0 STG.E desc[UR74][R20.64], R154 ;  /* 0x0000009a14000986 */ /* 0x0083e2000c10194a */
[----:B------:R-:W-:Y:S01]  /*a2630*/  ISETP.LT.AND P0, PT, R152, UR4, !P4 ;  /* 0x0000000498007c0c */ /* 0x000fe2000e701270 */
[----:B-1----:R-:W-:Y:S02]  /*a2640*/  IMAD.WIDE R20, R205, 0x4, R16 ;  /* 0x00000004cd147825 */ /* 0x002fe400078e0210 */
[----:B------:R-:W3:Y:S10]  /*a2650*/  LDL.LU R154, [R1+0xe3c] ;  /* 0x000e3c00019a7983 */ /* 0x000ef40000300800 */
[----:B------:R1:W-:Y:S01]  /*a2660*/  @P0 STG.E desc[UR74][R20.64], R226 ;  /* 0x000000e214000986 */ /* 0x0003e2000c10194a */
[----:B------:R-:W-:Y:S01]  /*a2670*/  ISETP.LT.AND P0, PT, R203, UR4, !P4 ;  /* 0x00000004cb007c0c */ /* 0x000fe2000e701270 */
[----:B-1----:R-:W-:-:S02]  /*a2680*/  IMAD.WIDE R20, R205, 0x4, R14 ;  /* 0x00000004cd147825 */ /* 0x002fc400078e020e */
[----:B------:R-:W3:Y:S10]  /*a2690*/  LDL.LU R226, [R1+0xe1c] ;  /* 0x000e1c0001e27983 */ /* 0x000ef40000300800 */
[----:B------:R1:W-:Y:S01]  /*a26a0*/  @P0 STG.E desc[UR74][R20.64], R207 ;  /* 0x000000cf14000986 */ /* 0x0003e2000c10194a */
[----:B------:R-:W-:Y:S01]  /*a26b0*/  ISETP.LT.AND P0, PT, R201, UR4, !P4 ;  /* 0x00000004c9007c0c */ /* 0x000fe2000e701270 */
[----:B-1----:R-:W-:-:S02]  /*a26c0*/  IMAD.WIDE R20, R205, 0x4, R12 ;  /* 0x00000004cd147825 */ /* 0x002fc400078e020c */
[----:B------:R-:W3:Y:S10]  /*a26d0*/  LDL.LU R207, [R1+0xdfc] ;  /* 0x000dfc0001cf7983 */ /* 0x000ef40000300800 */
[----:B----4-:R1:W-:Y:S01]  /*a26e0*/  @P0 STG.E desc[UR74][R20.64], R227 ;  /* 0x000000e314000986 */ /* 0x0103e2000c10194a */
[----:B------:R-:W-:-:S03]  /*a26f0*/  ISETP.LT.AND P0, PT, R204, UR4, !P3 ;  /* 0x00000004cc007c0c */ /* 0x000fc6000df01270 */
[----:B------:R-:W4:Y:S01]  /*a2700*/  LDL.LU R205, [R1+0x14b4] ;  /* 0x0014b40001cd7983 */ /* 0x000f220000300800 */
[----:B-1----:R-:W-:-:S09]  /*a2710*/  IMAD.WIDE R20, R153, 0x4, R18 ;  /* 0x0000000499147825 */ /* 0x002fd200078e0212 */
        /* <DEDUP_REMOVED lines=11> */
[----:B------:R-:W-:Y:S01]  /*a27d0*/  IMAD.WIDE R20, R153, 0x4, R12 ;  /* 0x0000000499147825 */ /* 0x000fe200078e020c */
[----:B------:R-:W-:-:S08]  /*a27e0*/  LOP3.LUT P5, RZ, R4, 0x2000, RZ, 0xc0, !PT ;  /* 0x0000200004ff7812 */ /* 0x000fd000078ac0ff */
[----:B--2---:R1:W-:Y:S04]  /*a27f0*/  @P0 STG.E desc[UR74][R20.64], R202 ;  /* 0x000000ca14000986 */ /* 0x0043e8000c10194a */
[----:B-1----:R-:W2:Y:S01]  /*a2800*/  LDL.LU R202, [R1+0x7ac] ;  /* 0x0007ac0001ca7983 */ /* 0x002ea20000300800 */
[----:B------:R-:W-:Y:S01]  /*a2810*/  ISETP.LT.AND P0, PT, R204, UR4, !P5 ;  /* 0x00000004cc007c0c */ /* 0x000fe2000ef01270 */
[----:B------:R-:W-:-:S12]  /*a2820*/  IMAD.WIDE R20, R155, 0x4, R18 ;  /* 0x000000049b147825 */ /* 0x000fd800078e0212 */
[----:B---3--:R1:W-:Y:S01]  /*a2830*/  @P0 STG.E desc[UR74][R20.64], R154 ;  /* 0x0000009a14000986 */ /* 0x0083e2000c10194a */
[----:B------:R-:W-:-:S03]  /*a2840*/  ISETP.LT.AND P0, PT, R152, UR4, !P5 ;  /* 0x0000000498007c0c */ /* 0x000fc6000ef01270 */
[----:B-1----:R-:W3:Y:S01]  /*a2850*/  LDL.LU R154, [R1+0x6ac] ;  /* 0x0006ac00019a7983 */ /* 0x002ee20000300800 */
[----:B------:R-:W-:-:S03]  /*a2860*/  IMAD.WIDE R20, R155, 0x4, R16 ;  /* 0x000000049b147825 */ /* 0x000fc600078e0210 */
[----:B------:R-:W3:Y:S06]  /*a2870*/  LDL.LU R153, [R1+0x14b8] ;  /* 0x0014b80001997983 */ /* 0x000eec0000300800 */
[----:B------:R1:W-:Y:S01]  /*a2880*/  @P0 STG.E desc[UR74][R20.64], R226 ;  /* 0x000000e214000986 */ /* 0x0003e2000c10194a */
[----:B------:R-:W-:-:S03]  /*a2890*/  ISETP.LT.AND P0, PT, R203, UR4, !P5 ;  /* 0x00000004cb007c0c */ /* 0x000fc6000ef01270 */
[----:B-1----:R-:W3:Y:S01]  /*a28a0*/  LDL.LU R226, [R1+0xe20] ;  /* 0x000e200001e27983 */ /* 0x002ee20000300800 */
[----:B------:R-:W-:-:S09]  /*a28b0*/  IMAD.WIDE R20, R155, 0x4, R14 ;  /* 0x000000049b147825 */ /* 0x000fd200078e020e */
[----:B------:R1:W-:Y:S01]  /*a28c0*/  @P0 STG.E desc[UR74][R20.64], R207 ;  /* 0x000000cf14000986 */ /* 0x0003e2000c10194a */
[----:B------:R-:W-:-:S03]  /*a28d0*/  ISETP.LT.AND P0, PT, R201, UR4, !P5 ;  /* 0x00000004c9007c0c */ /* 0x000fc6000ef01270 */
[----:B-1----:R-:W3:Y:S01]  /*a28e0*/  LDL.LU R207, [R1+0xe00] ;  /* 0x000e000001cf7983 */ /* 0x002ee20000300800 */
[----:B------:R-:W-:-:S09]  /*a28f0*/  IMAD.WIDE R20, R155, 0x4, R12 ;  /* 0x000000049b147825 */ /* 0x000fd200078e020c */
[----:B----4-:R1:W-:Y:S04]  /*a2900*/  @P0 STG.E desc[UR74][R20.64], R200 ;  /* 0x000000c814000986 */ /* 0x0103e8000c10194a */
[----:B-1----:R-:W4:Y:S01]  /*a2910*/  LDL.LU R200, [R1+0xcf0] ;  /* 0x000cf00001c87983 */ /* 0x002f220000300800 */
[----:B------:R-:W-:Y:S01]  /*a2920*/  LOP3.LUT P4, RZ, R4, 0x4000, RZ, 0xc0, !PT ;  /* 0x0000400004ff7812 */ /* 0x000fe2000788c0ff */
[----:B------:R-:W-:Y:S02]  /*a2930*/  IMAD.WIDE R20, R205, 0x4, R18 ;  /* 0x00000004cd147825 */ /* 0x000fe400078e0212 */
[----:B------:R-:W4:Y:S01]  /*a2940*/  LDL.LU R155, [R1+0x14bc] ;  /* 0x0014bc00019b7983 */ /* 0x000f220000300800 */
[----:B------:R-:W-:-:S13]  /*a2950*/  ISETP.LT.AND P0, PT, R204, UR4, !P4 ;  /* 0x00000004cc007c0c */ /* 0x000fda000e701270 */
        /* <DEDUP_REMOVED lines=12> */
[----:B------:R-:W-:Y:S02]  /*a2a20*/  IMAD.WIDE R20, R205, 0x4, R12 ;  /* 0x00000004cd147825 */ /* 0x000fe400078e020c */
[----:B------:R-:W2:Y:S10]  /*a2a30*/  LDL.LU R205, [R1+0x110] ;  /* 0x0001100001cd7983 */ /* 0x000eb40000300800 */
[----:B---3--:R1:W-:Y:S01]  /*a2a40*/  @P0 STG.E desc[UR74][R20.64], R154 ;  /* 0x0000009a14000986 */ /* 0x0083e2000c10194a */
[----:B------:R-:W-:-:S03]  /*a2a50*/  ISETP.LT.AND P0, PT, R204, UR4, !P3 ;  /* 0x00000004cc007c0c */ /* 0x000fc6000df01270 */
[----:B-1----:R-:W3:Y:S04]  /*a2a60*/  LDL.LU R154, [R1+0x14c0] ;  /* 0x0014c000019a7983 */ /* 0x002ee80000300800 */
[----:B------:R-:W3:Y:S01]  /*a2a70*/  LDL.LU R227, [R1+0xc0] ;  /* 0x0000c00001e37983 */ /* 0x000ee20000300800 */
[----:B------:R-:W-:-:S05]  /*a2a80*/  IMAD.WIDE R20, R153, 0x4, R18 ;  /* 0x0000000499147825 */ /* 0x000fca00078e0212 */
        /* <DEDUP_REMOVED lines=27> */
[----:B------:R1:W-:Y:S01]  /*a2c40*/  @P0 STG.E desc[UR74][R20.64], R205 ;  /* 0x000000cd14000986 */ /* 0x0003e2000c10194a */
[----:B------:R-:W-:Y:S01]  /*a2c50*/  ISETP.LT.AND P0, PT, R201, UR4, !P6 ;  /* 0x00000004c9007c0c */ /* 0x000fe2000f701270 */
[----:B-1----:R-:W-:Y:S02]  /*a2c60*/  IMAD.WIDE R20, R155, 0x4, R12 ;  /* 0x000000049b147825 */ /* 0x002fe400078e020c */
[----:B------:R-:W2:Y:S10]  /*a2c70*/  LDL.LU R155, [R1+0x114] ;  /* 0x00011400019b7983 */ /* 0x000eb40000300800 */
[----:B---3--:R1:W-:Y:S01]  /*a2c80*/  @P0 STG.E desc[UR74][R20.64], R227 ;  /* 0x000000e314000986 */ /* 0x0083e2000c10194a */
[----:B------:R-:W-:-:S03]  /*a2c90*/  ISETP.LT.AND P0, PT, R204, UR4, !P5 ;  /* 0x00000004cc007c0c */ /* 0x000fc6000ef01270 */
[----:B------:R-:W3:Y:S01]  /*a2ca0*/  LDL.LU R205, [R1+0x14c8] ;  /* 0x0014c80001cd7983 */ /* 0x000ee20000300800 */
[----:B-1----:R-:W-:-:S03]  /*a2cb0*/  IMAD.WIDE R20, R154, 0x4, R18 ;  /* 0x000000049a147825 */ /* 0x002fc600078e0212 */
[----:B------:R-:W3:Y:S06]  /*a2cc0*/  LDL.LU R227, [R1+0xc4] ;  /* 0x0000c40001e37983 */ /* 0x000eec0000300800 */
[----:B------:R1:W-:Y:S01]  /*a2cd0*/  @P0 STG.E desc[UR74][R20.64], R226 ;  /* 0x000000e214000986 */ /* 0x0003e2000c10194a */
[----:B------:R-:W-:Y:S01]  /*a2ce0*/  ISETP.LT.AND P0, PT, R152, UR4, !P5 ;  /* 0x0000000498007c0c */ /* 0x000fe2000ef01270 */
[C---:B-1----:R-:W-:Y:S02]  /*a2cf0*/  IMAD.WIDE R20, R154.reuse, 0x4, R16 ;  /* 0x000000049a147825 */ /* 0x042fe400078e0210 */
[----:B------:R-:W3:Y:S10]  /*a2d00*/  LDL.LU R226, [R1+0xe28] ;  /* 0x000e280001e27983 */ /* 0x000ef40000300800 */
[----:B------:R1:W-:Y:S01]  /*a2d10*/  @P0 STG.E desc[UR74][R20.64], R207 ;  /* 0x000000cf14000986 */ /* 0x0003e2000c10194a */
[----:B------:R-:W-:Y:S01]  /*a2d20*/  ISETP.LT.AND P0, PT, R203, UR4, !P5 ;  /* 0x00000004cb007c0c */ /* 0x000fe2000ef01270 */
[----:B-1----:R-:W-:-:S12]  /*a2d30*/  IMAD.WIDE R20, R154, 0x4, R14 ;  /* 0x000000049a147825 */ /* 0x002fd800078e020e */
[----:B----4-:R1:W-:Y:S04]  /*a2d40*/  @P0 STG.E desc[UR74][R20.64], R200 ;  /* 0x000000c814000986 */ /* 0x0103e8000c10194a */
[----:B-1----:R-:W4:Y:S04]  /*a2d50*/  LDL.LU R200, [R1+0xe08] ;  /* 0x000e080001c87983 */ /* 0x002f280000300800 */
[----:B------:R-:W4:Y:S01]  /*a2d60*/  LDL.LU R207, [R1+0xcf8] ;  /* 0x000cf80001cf7983 */ /* 0x000f220000300800 */
[----:B------:R-:W-:Y:S01]  /*a2d70*/  ISETP.LT.AND P0, PT, R201, UR4, !P5 ;  /* 0x00000004c9007c0c */ /* 0x000fe2000ef01270 */
[----:B------:R-:W-:Y:S01]  /*a2d80*/  IMAD.WIDE R20, R154, 0x4, R12 ;  /* 0x000000049a147825 */ /* 0x000fe200078e020c */
[----:B------:R-:W-:Y:S01]  /*a2d90*/  LOP3.LUT P4, RZ, R4, 0x400000, RZ, 0xc0, !PT ;  /* 0x0040000004ff7812 */ /* 0x000fe2000788c0ff */
[----:B------:R-:W4:Y:S10]  /*a2da0*/  LDL.LU R154, [R1+0x14cc] ;  /* 0x0014cc00019a7983 */ /* 0x000f340000300800 */
[----:B------:R1:W-:Y:S01]  /*a2db0*/  @P0 STG.E desc[UR74][R20.64], R225 ;  /* 0x000000e114000986 */ /* 0x0003e2000c10194a */
[----:B------:R-:W-:Y:S01]  /*a2dc0*/  ISETP.LT.AND P0, PT, R204, UR4, !P4 ;  /* 0x00000004cc007c0c */ /* 0x000fe2000e701270 */
[----:B-1----:R-:W-:-:S02]  /*a2dd0*/  IMAD.WIDE R20, R153, 0x4, R18 ;  /* 0x0000000499147825 */ /* 0x002fc400078e0212 */
[----:B------:R-:W4:Y:S10]  /*a2de0*/  LDL.LU R225, [R1+0x428] ;  /* 0x0004280001e17983 */ /* 0x000f340000300800 */
[----:B------:R1:W-:Y:S01]  /*a2df0*/  @P0 STG.E desc[UR74][R20.64], R224 ;  /* 0x000000e014000986 */ /* 0x0003e2000c10194a */
[----:B------:R-:W-:Y:S01]  /*a2e00*/  ISETP.LT.AND P0, PT, R152, UR4, !P4 ;  /* 0x0000000498007c0c */ /* 0x000fe2000e701270 */
[----:B-1----:R-:W-:Y:S01]  /*a2e10*/  IMAD.WIDE R20, R153, 0x4, R16 ;  /* 0x0000000499147825 */ /* 0x002fe200078e0210 */
[----:B------:R-:W-:-:S11]  /*a2e20*/  LOP3.LUT P3, RZ, R4, 0x800000, RZ, 0xc0, !PT ;  /* 0x0080000004ff7812 */ /* 0x000fd6000786c0ff */
[----:B--2---:R1:W-:Y:S04]  /*a2e30*/  @P0 STG.E desc[UR74][R20.64], R202 ;  /* 0x000000ca14000986 */ /* 0x0043e8000c10194a */
[----:B-1----:R-:W2:Y:S01]  /*a2e40*/  LDL.LU R202, [R1+0x338] ;  /* 0x0003380001ca7983 */ /* 0x002ea20000300800 */
[----:B------:R-:W-:-:S03]  /*a2e50*/  ISETP.LT.AND P0, PT, R203, UR4, !P4 ;  /* 0x00000004cb007c0c */ /* 0x000fc6000e701270 */
[----:B------:R-:W2:Y:S01]  /*a2e60*/  LDL.LU R224, [R1+0x218] ;  /* 0x0002180001e07983 */ /* 0x000ea20000300800 */
[----:B------:R-:W-:-:S09]  /*a2e70*/  IMAD.WIDE R20, R153, 0x4, R14 ;  /* 0x0000000499147825 */ /* 0x000fd200078e020e */
[----:B------:R1:W-:Y:S01]  /*a2e80*/  @P0 STG.E desc[UR74][R20.64], R155 ;  /* 0x0000009b14000986 */ /* 0x0003e2000c10194a */
[----:B------:R-:W-:-:S03]  /*a2e90*/  ISETP.LT.AND P0, PT, R201, UR4, !P4 ;  /* 0x00000004c9007c0c */ /* 0x000fc6000e701270 */
[----:B-1----:R-:W2:Y:S01]  /*a2ea0*/  LDL.LU R155, [R1+0x118] ;  /* 0x00011800019b7983 */ /* 0x002ea20000300800 */
[----:B------:R-:W-:-:S03]  /*a2eb0*/  IMAD.WIDE R20, R153, 0x4, R12 ;  /* 0x0000000499147825 */ /* 0x000fc600078e020c */
[----:B------:R-:W2:Y:S06]  /*a2ec0*/  LDL.LU R153, [R1+0x14d0] ;  /* 0x0014d00001997983 */ /* 0x000eac0000300800 */
[----:B---3--:R1:W-:Y:S01]  /*a2ed0*/  @P0 STG.E desc[UR74][R20.64], R227 ;  /* 0x000000e314000986 */ /* 0x0083e2000c10194a */
[----:B------:R-:W-:Y:S01]  /*a2ee0*/  ISETP.LT.AND P0, PT, R204, UR4, !P3 ;  /* 0x00000004cc007c0c */ /* 0x000fe2000df01270 */
[C---:B-1----:R-:W-:Y:S02]  /*a2ef0*/  IMAD.WIDE R20, R205.reuse, 0x4, R18 ;  /* 0x00000004cd147825 */ /* 0x042fe400078e0212 */
[----:B------:R-:W3:Y:S10]  /*a2f00*/  LDL.LU R227, [R1+0xc8] ;  /* 0x0000c80001e37983 */ /* 0x000ef40000300800 */
[----:B------:R1:W-:Y:S01]  /*a2f10*/  @P0 STG.E desc[UR74][R20.64], R226 ;  /* 0x000000e214000986 */ /* 0x0003e2000c10194a */
[----:B------:R-:W-:Y:S01]  /*a2f20*/  ISETP.LT.AND P0, PT, R152, UR4, !P3 ;  /* 0x0000000498007c0c */ /* 0x000fe2000df01270 */
[----:B-1----:R-:W-:-:S12]  /*a2f30*/  IMAD.WIDE R20, R205, 0x4, R16 ;  /* 0x00000004cd147825 */ /* 0x002fd800078e0210 */
[----:B----4-:R1:W-:Y:S04]  /*a2f40*/  @P0 STG.E desc[UR74][R20.64], R200 ;  /* 0x000000c814000986 */ /* 0x0103e8000c10194a */
[----:B-1----:R-:W4:Y:S01]  /*a2f50*/  LDL.LU R200, [R1+0xe2c] ;  /* 0x000e2c0001c87983 */ /* 0x002f220000300800 */
[----:B------:R-:W-:-:S03]  /*a2f60*/  ISETP.LT.AND P0, PT, R203, UR4, !P3 ;  /* 0x00000004cb007c0c */ /* 0x000fc6000df01270 */
[----:B------:R-:W4:Y:S01]  /*a2f70*/  LDL.LU R226, [R1+0xe0c] ;  /* 0x000e0c0001e27983 */ /* 0x000f220000300800 */
[----:B------:R-:W-:-:S09]  /*a2f80*/  IMAD.WIDE R20, R205, 0x4, R14 ;  /* 0x00000004cd147825 */ /* 0x000fd200078e020e */
[----:B------:R1:W-:Y:S02]  /*a2f90*/  @P0 STG.E desc[UR74][R20.64], R207 ;  /* 0x000000cf14000986 */ /* 0x0003e4000c10194a */
[----:B-1----:R-:W-:Y:S02]  /*a2fa0*/  IMAD.WIDE R20, R205, 0x4, R12 ;  /* 0x00000004cd147825 */ /* 0x002fe400078e020c */
[----:B------:R-:W4:Y:S01]  /*a2fb0*/  LDL.LU R205, [R1+0xcfc] ;  /* 0x000cfc0001cd7983 */ /* 0x000f220000300800 */
[----:B------:R-:W-:Y:S02]  /*a2fc0*/  ISETP.LT.AND P0, PT, R201, UR4, !P3 ;  /* 0x00000004c9007c0c */ /* 0x000fe4000df01270 */
[----:B------:R-:W-:Y:S01]  /*a2fd0*/  LOP3.LUT P5, RZ, R4, 0x1000000, RZ, 0xc0, !PT ;  /* 0x0100000004ff7812 */ /* 0x000fe200078ac0ff */
        /* <DEDUP_REMOVED lines=13> */
[----:B------:R-:W-:-:S09]  /*a30b0*/  IMAD.WIDE R20, R154, 0x4, R14 ;  /* 0x000000049a147825 */ /* 0x000fd200078e020e */
[----:B------:R1:W-:Y:S04]  /*a30c0*/  @P0 STG.E desc[UR74][R20.64], R155 ;  /* 0x0000009b14000986 */ /* 0x0003e8000c10194a */
[----:B-1----:R-:W2:Y:S01]  /*a30d0*/  LDL.LU R155, [R1+0x11c] ;  /* 0x00011c00019b7983 */ /* 0x002ea20000300800 */
[----:B------:R-:W-:Y:S01]  /*a30e0*/  ISETP.LT.AND P0, PT, R201, UR4, !P5 ;  /* 0x00000004c9007c0c */ /* 0x000fe2000ef01270 */
[----:B------:R-:W-:Y:S02]  /*a30f0*/  IMAD.WIDE R20, R154, 0x4, R12 ;  /* 0x000000049a147825 */ /* 0x000fe400078e020c */
[----:B------:R-:W2:Y:S10]  /*a3100*/  LDL.LU R154, [R1+0x14d8] ;  /* 0x0014d800019a7983 */ /* 0x000eb40000300800 */
[----:B---3--:R1:W-:Y:S01]  /*a3110*/  @P0 STG.E desc[UR74][R20.64], R227 ;  /* 0x000000e314000986 */ /* 0x0083e2000c10194a */
[----:B------:R-:W-:Y:S01]  /*a3120*/  ISETP.LT.AND P0, PT, R204, UR4, !P6 ;  /* 0x00000004cc007c0c */ /* 0x000fe2000f701270 */
[----:B-1----:R-:W-:-:S12]  /*a3130*/  IMAD.WIDE R20, R153, 0x4, R18 ;  /* 0x0000000499147825 */ /* 0x002fd800078e0212 */
[----:B----4-:R1:W-:Y:S01]  /*a3140*/  @P0 STG.E desc[UR74][R20.64], R200 ;  /* 0x000000c814000986 */ /* 0x0103e2000c10194a */
[----:B------:R-:W-:-:S03]  /*a3150*/  ISETP.LT.AND P0, PT, R152, UR4, !P6 ;  /* 0x0000000498007c0c */ /* 0x000fc6000f701270 */
[----:B-1----:R-:W3:Y:S01]  /*a3160*/  LDL.LU R200, [R1+0xcc] ;  /* 0x0000cc0001c87983 */ /* 0x002ee20000300800 */
        /* <DEDUP_REMOVED lines=8> */
[----:B------:R-:W-:Y:S02]  /*a31f0*/  IMAD.WIDE R20, R153, 0x4, R12 ;  /* 0x0000000499147825 */ /* 0x000fe400078e020c */
[----:B------:R-:W4:Y:S01]  /*a3200*/  LDL.LU R153, [R1+0xe60] ;  /* 0x000e600001997983 */ /* 0x000f220000300800 */
[C---:B------:R-:W-:Y:S02]  /*a3210*/  LOP3.LUT P3, RZ, R4.reuse, 0x10000000, RZ, 0xc0, !PT ;  /* 0x1000000004ff7812 */ /* 0x040fe4000786c0ff */
[----:B------:R-:W-:-:S07]  /*a3220*/  LOP3.LUT P4, RZ, R4, 0x40000000, RZ, 0xc0, !PT ;  /* 0x4000000004ff7812 */ /* 0x000fce000788c0ff */
[----:B--2---:R1:W-:Y:S01]  /*a3230*/  @P0 STG.E desc[UR74][R20.64], R202 ;  /* 0x000000ca14000986 */ /* 0x0043e2000c10194a */
[----:B------:R-:W-:Y:S01]  /*a3240*/  ISETP.LT.AND P0, PT, R204, UR4, !P3 ;  /* 0x00000004cc007c0c */ /* 0x000fe2000df01270 */
[----:B-1----:R-:W-:Y:S02]  /*a3250*/  IMAD.WIDE R20, R207, 0x4, R18 ;  /* 0x00000004cf147825 */ /* 0x002fe400078e0212 */
[----:B------:R-:W2:Y:S10]  /*a3260*/  LDL.LU R202, [R1+0x14dc] ;  /* 0x0014dc0001ca7983 */ /* 0x000eb40000300800 */
[----:B------:R1:W-:Y:S01]  /*a3270*/  @P0 STG.E desc[UR74][R20.64], R225 ;  /* 0x000000e114000986 */ /* 0x0003e2000c10194a */
[----:B------:R-:W-:-:S03]  /*a3280*/  ISETP.LT.AND P0, PT, R152, UR4, !P3 ;  /* 0x0000000498007c0c */ /* 0x000fc6000df01270 */
[----:B-1----:R-:W2:Y:S01]  /*a3290*/  LDL.LU R225, [R1+0xe50] ;  /* 0x000e500001e17983 */ /* 0x002ea20000300800 */
        /* <DEDUP_REMOVED lines=12> */
[----:B-1----:R-:W-:-:S02]  /*a3360*/  IMAD.WIDE R20, R154, 0x4, R18 ;  /* 0x000000049a147825 */ /* 0x002fc400078e0212 */
[----:B------:R-:W3:Y:S04]  /*a3370*/  LDL.LU R200, [R1+0x14e0] ;  /* 0x0014e00001c87983 */ /* 0x000ee80000300800 */
[----:B------:R-:W3:Y:S06]  /*a3380*/  LDL.LU R227, [R1+0x510] ;  /* 0x0005100001e37983 */ /* 0x000eec0000300800 */
[----:B----4-:R1:W-:Y:S01]  /*a3390*/  @P0 STG.E desc[UR74][R20.64], R226 ;  /* 0x000000e214000986 */ /* 0x0103e2000c10194a */
[----:B------:R-:W-:Y:S01]  /*a33a0*/  ISETP.LT.AND P0, PT, R152, UR4, !P4 ;  /* 0x0000000498007c0c */ /* 0x000fe2000e701270 */
[----:B-1----:R-:W-:-:S12]  /*a33b0*/  IMAD.WIDE R20, R154, 0x4, R16 ;  /* 0x000000049a147825 */ /* 0x002fd800078e0210 */
[----:B------:R1:W-:Y:S04]  /*a33c0*/  @P0 STG.E desc[UR74][R20.64], R205 ;  /* 0x000000cd14000986 */ /* 0x0003e8000c10194a */
        /* <DEDUP_REMOVED lines=31> */
[----:B----4-:R1:W-:Y:S04]  /*a35c0*/  @P0 STG.E desc[UR74][R20.64], R205 ;  /* 0x000000cd14000986 */ /* 0x0103e8000c10194a */
[----:B-1----:R-:W3:Y:S01]  /*a35d0*/  LDL.LU R205, [R1+0x514] ;  /* 0x0005140001cd7983 */ /* 0x002ee20000300800 */
[----:B------:R-:W-:Y:S01]  /*a35e0*/  ISETP.LT.AND P0, PT, R152, UR4, !P6 ;  /* 0x0000000498007c0c */ /* 0x000fe2000f701270 */
[C---:B------:R-:W-:Y:S02]  /*a35f0*/  IMAD.WIDE R20, R200.reuse, 0x4, R16 ;  /* 0x00000004c8147825 */ /* 0x040fe400078e0210 */
[----:B------:R-:W4:Y:S10]  /*a3600*/  LDL.LU R227, [R1+0xe98] ;  /* 0x000e980001e37983 */ /* 0x000f340000300800 */
        /* <DEDUP_REMOVED lines=8> */
[----:B------:R-:W-:Y:S01]  /*a3690*/  LOP3.LUT P1, RZ, R2, 0x2000000, RZ, 0xc0, !PT ;  /* 0x0200000002ff7812 */ /* 0x000fe2000782c0ff */
[----:B------:R-:W4:Y:S10]  /*a36a0*/  LDL.LU R200, [R1+0x14ec] ;  /* 0x0014ec0001c87983 */ /* 0x000f340000300800 */
[----:B--2---:R1:W-:Y:S01]  /*a36b0*/  @P0 STG.E desc[UR74][R20.64], R225 ;  /* 0x000000e114000986 */ /* 0x0043e2000c10194a */
[----:B------:R-:W-:Y:S01]  /*a36c0*/  ISETP.LT.AND P0, PT, R204, UR4, !P1 ;  /* 0x00000004cc007c0c */ /* 0x000fe2000cf01270 */
[----:B-1----:R-:W-:-:S12]  /*a36d0*/  IMAD.WIDE R20, R153, 0x4, R18 ;  /* 0x0000000499147825 */ /* 0x002fd800078e0212 */
[----:B------:R1:W-:Y:S01]  /*a36e0*/  @P0 STG.E desc[UR74][R20.64], R155 ;  /* 0x0000009b14000986 */ /* 0x0003e2000c10194a */
        /* <DEDUP_REMOVED lines=13> */
[----:B---3--:R1:W-:Y:S04]  /*a37c0*/  @P1 STG.E desc[UR74][R20.64], R205 ;  /* 0x000000cd14001986 */ /* 0x0083e8000c10194a */
[----:B-1----:R-:W3:Y:S01]  /*a37d0*/  LDL.LU R205, [R1+0x518] ;  /* 0x0005180001cd7983 */ /* 0x002ee20000300800 */
[----:B------:R-:W-:-:S04]  /*a37e0*/  LOP3.LUT P2, RZ, R2, 0x1000000, RZ, 0xc0, !PT ;  /* 0x0100000002ff7812 */ /* 0x000fc8000784c0ff */
[----:B------:R-:W-:Y:S01]  /*a37f0*/  ISETP.LT.AND P0, PT, R204, UR4, !P2 ;  /* 0x00000004cc007c0c */ /* 0x000fe2000d701270 */
[----:B------:R-:W-:-:S12]  /*a3800*/  IMAD.WIDE R20, R202, 0x4, R18 ;  /* 0x00000004ca147825 */ /* 0x000fd800078e0212 */
        /* <DEDUP_REMOVED lines=12> */
[----:B------:R-:W-:Y:S01]  /*a38d0*/  LOP3.LUT P3, RZ, R2, 0x800000, RZ, 0xc0, !PT ;  /* 0x0080000002ff7812 */ /* 0x000fe2000786c0ff */
[----:B------:R-:W4:Y:S03]  /*a38e0*/  LDL.LU R227, [R1+0x14f4] ;  /* 0x0014f40001e37983 */ /* 0x000f260000300800 */
[----:B------:R-:W-:-:S07]  /*a38f0*/  ISETP.LT.AND P0, PT, R204, UR4, !P3 ;  /* 0x00000004cc007c0c */ /* 0x000fce000df01270 */
[----:B--2---:R1:W-:Y:S02]  /*a3900*/  @P2 STG.E desc[UR74][R20.64], R155 ;  /* 0x0000009b14002986 */ /* 0x0043e4000c10194a */
[----:B-1----:R-:W-:Y:S02]  /*a3910*/  IMAD.WIDE R20, R200, 0x4, R18 ;  /* 0x00000004c8147825 */ /* 0x002fe400078e0212 */
[----:B------:R-:W2:Y:S04]  /*a3920*/  LDL.LU R155, [R1+0xe5c] ;  /* 0x000e5c00019b7983 */ /* 0x000ea80000300800 */
[----:B------:R1:W-:Y:S01]  /*a3930*/  @P0 STG.E desc[UR74][R20.64], R225 ;  /* 0x000000e114000986 */ /* 0x0003e2000c10194a */
[----:B------:R-:W-:Y:S01]  /*a3940*/  ISETP.LT.AND P0, PT, R152, UR4, !P3 ;  /* 0x0000000498007c0c */ /* 0x000fe2000df01270 */
[----:B-1----:R-:W-:-:S12]  /*a3950*/  IMAD.WIDE R20, R200, 0x4, R16 ;  /* 0x00000004c8147825 */ /* 0x002fd800078e0210 */
        /* <DEDUP_REMOVED lines=9> */
[----:B---3--:R1:W-:Y:S04]  /*a39f0*/  @P3 STG.E desc[UR74][R20.64], R205 ;  /* 0x000000cd14003986 */ /* 0x0083e8000c10194a */
[----:B-1----:R-:W3:Y:S01]  /*a3a00*/  LDL.LU R205, [R1+0x6bc] ;  /* 0x0006bc0001cd7983 */ /* 0x002ee20000300800 */
[----:B------:R-:W-:-:S04]  /*a3a10*/  LOP3.LUT P1, RZ, R5, 0x20000000, RZ, 0xc0, !PT ;  /* 0x2000000005ff7812 */ /* 0x000fc8000782c0ff */
[----:B------:R-:W-:Y:S01]  /*a3a20*/  ISETP.LT.AND P0, PT, R204, UR4, !P1 ;  /* 0x00000004cc007c0c */ /* 0x000fe2000cf01270 */
[----:B------:R-:W-:-:S12]  /*a3a30*/  IMAD.WIDE R20, R207, 0x4, R18 ;  /* 0x00000004cf147825 */ /* 0x000fd800078e0212 */
        /* <DEDUP_REMOVED lines=30> */
[----:B------:R-:W-:Y:S01]  /*a3c20*/  IMAD.WIDE R20, R227, 0x4, R12 ;  /* 0x00000004e3147825 */ /* 0x000fe200078e020c */
[----:B------:R-:W-:-:S11]  /*a3c30*/  LOP3.LUT P3, RZ, R6, 0x1, RZ, 0xc0, !PT ;  /* 0x0000000106ff7812 */ /* 0x000fd6000786c0ff */
        /* <DEDUP_REMOVED lines=14> */
[----:B------:R-:W-:Y:S02]  /*a3d20*/  ISETP.LT.AND P0, PT, R201, UR4, !P3 ;  /* 0x00000004c9007c0c */ /* 0x000fe4000df01270 */
[----:B------:R-:W-:Y:S01]  /*a3d30*/  LOP3.LUT P2, RZ, R6, 0x4, RZ, 0xc0, !PT ;  /* 0x0000000406ff7812 */ /* 0x000fe2000784c0ff */
[----:B-1----:R-:W-:Y:S01]  /*a3d40*/  IMAD.WIDE R20, R200, 0x4, R12 ;  /* 0x00000004c8147825 */ /* 0x002fe200078e020c */
[----:B------:R-:W4:Y:S04]  /*a3d50*/  LDL.LU R207, [R1+0xb54] ;  /* 0x000b540001cf7983 */ /* 0x000f280000300800 */
[----:B------:R-:W4:Y:S05]  /*a3d60*/  LDL.LU R200, [R1+0x1504] ;  /* 0x0015040001c87983 */ /* 0x000f2a0000300800 */
[----:B--2---:R1:W-:Y:S01]  /*a3d70*/  @P0 STG.E desc[UR74][R20.64], R225 ;  /* 0x000000e114000986 */ /* 0x0043e2000c10194a */
[----:B------:R-:W-:Y:S01]  /*a3d80*/  ISETP.LT.AND P0, PT, R204, UR4, !P2 ;  /* 0x00000004cc007c0c */ /* 0x000fe2000d701270 */
[----:B-1----:R-:W-:-:S02]  /*a3d90*/  IMAD.WIDE R20, R155, 0x4, R18 ;  /* 0x000000049b147825 */ /* 0x002fc400078e0212 */
        /* <DEDUP_REMOVED lines=9> */
[----:B---3--:R1:W-:Y:S02]  /*a3e30*/  @P0 STG.E desc[UR74][R20.64], R205 ;  /* 0x000000cd14000986 */ /* 0x0083e4000c10194a */
[----:B-1----:R-:W-:Y:S02]  /*a3e40*/  IMAD.WIDE R20, R155, 0x4, R12 ;  /* 0x000000049b147825 */ /* 0x002fe400078e020c */
[----:B------:R-:W3:Y:S01]  /*a3e50*/  LDL.LU R155, [R1+0x204] ;  /* 0x00020400019b7983 */ /* 0x000ee20000300800 */
[----:B------:R-:W-:Y:S02]  /*a3e60*/  ISETP.LT.AND P0, PT, R201, UR4, !P2 ;  /* 0x00000004c9007c0c */ /* 0x000fe4000d701270 */
[----:B------:R-:W-:Y:S01]  /*a3e70*/  LOP3.LUT P1, RZ, R6, 0x20, RZ, 0xc0, !PT ;  /* 0x0000002006ff7812 */ /* 0x000fe2000782c0ff */
        /* <DEDUP_REMOVED lines=13> */
[----:B------:R1:W-:Y:S01]  /*a3f50*/  @P0 STG.E desc[UR74][R20.64], R207 ;  /* 0x000000cf14000986 */ /* 0x0003e2000c10194a */
[----:B------:R-:W-:-:S03]  /*a3f60*/  ISETP.LT.AND P0, PT, R201, UR4, !P1 ;  /* 0x00000004c9007c0c */ /* 0x000fc6000cf01270 */
[----:B-1----:R-:W4:Y:S01]  /*a3f70*/  LDL.LU R207, [R1+0xb58] ;  /* 0x000b580001cf7983 */ /* 0x002f220000300800 */
[----:B------:R-:W-:Y:S01]  /*a3f80*/  IMAD.WIDE R20, R154, 0x4, R12 ;  /* 0x000000049a147825 */ /* 0x000fe200078e020c */
[----:B------:R-:W-:Y:S02]  /*a3f90*/  LOP3.LUT P6, RZ, R6, 0x80, RZ, 0xc0, !PT ;  /* 0x0000008006ff7812 */ /* 0x000fe400078cc0ff */
[----:B------:R-:W4:Y:S06]  /*a3fa0*/  LDL.LU R154, [R1+0x150c] ;  /* 0x00150c00019a7983 */ /* 0x000f2c0000300800 */
[----:B--2---:R1:W-:Y:S01]  /*a3fb0*/  @P0 STG.E desc[UR74][R20.64], R225 ;  /* 0x000000e114000986 */ /* 0x0043e2000c10194a */
[----:B------:R-:W-:Y:S01]  /*a3fc0*/  ISETP.LT.AND P0, PT, R204, UR4, !P6 ;  /* 0x00000004cc007c0c */ /* 0x000fe2000f701270 */
[----:B-1----:R-:W-:-:S12]  /*a3fd0*/  IMAD.WIDE R20, R200, 0x4, R18 ;  /* 0x00000004c8147825 */ /* 0x002fd800078e0212 */
[----:B------:R1:W-:Y:S04]  /*a3fe0*/  @P0 STG.E desc[UR74][R20.64], R153 ;  /* 0x0000009914000986 */ /* 0x0003e8000c10194a */
        /* <DEDUP_REMOVED lines=27> */
[----:B------:R-:W-:-:S03]  /*a41a0*/  ISETP.LT.AND P0, PT, R201, UR4, !P2 ;  /* 0x00000004c9007c0c */ /* 0x000fc6000d701270 */
[----:B------:R-:W4:Y:S01]  /*a41b0*/  LDL.LU R227, [R1+0xb5c] ;  /* 0x000b5c0001e37983 */ /* 0x000f220000300800 */
[----:B------:R-:W-:Y:S01]  /*a41c0*/  IMAD.WIDE R20, R205, 0x4, R12 ;  /* 0x00000004cd147825 */ /* 0x000fe200078e020c */
[----:B------:R-:W-:Y:S02]  /*a41d0*/  LOP3.LUT P1, RZ, R6, 0x1000, RZ, 0xc0, !PT ;  /* 0x0000100006ff7812 */ /* 0x000fe4000782c0ff */
[----:B------:R-:W4:Y:S06]  /*a41e0*/  LDL.LU R205, [R1+0x1514] ;  /* 0x0015140001cd7983 */ /* 0x000f2c0000300800 */
        /* <DEDUP_REMOVED lines=15> */
[----:B------:R-:W-:Y:S01]  /*a42e0*/  IMAD.WIDE R20, R154, 0x4, R12 ;  /* 0x000000049a147825 */ /* 0x000fe200078e020c */
[----:B------:R-:W-:Y:S01]  /*a42f0*/  LOP3.LUT P3, RZ, R6, 0x2000, RZ, 0xc0, !PT ;  /* 0x0000200006ff7812 */ /* 0x000fe2000786c0ff */
        /* <DEDUP_REMOVED lines=14> */
[----:B------:R-:W-:Y:S01]  /*a43e0*/  ISETP.LT.AND P0, PT, R201, UR4, !P3 ;  /* 0x00000004c9007c0c */ /* 0x000fe2000df01270 */
[----:B-1----:R-:W-:Y:S02]  /*a43f0*/  IMAD.WIDE R20, R155, 0x4, R12 ;  /* 0x000000049b147825 */ /* 0x002fe400078e020c */
[----:B------:R-:W4:Y:S01]  /*a4400*/  LDL.LU R155, [R1+0xec0] ;  /* 0x000ec000019b7983 */ /* 0x000f220000300800 */
[----:B------:R-:W-:-:S09]  /*a4410*/  LOP3.LUT P6, RZ, R6, 0x10000, RZ, 0xc0, !PT ;  /* 0x0001000006ff7812 */ /* 0x000fd200078cc0ff */
[----:B--2---:R1:W-:Y:S01]  /*a4420*/  @P0 STG.E desc[UR74][R20.64], R153 ;  /* 0x0000009914000986 */ /* 0x0043e2000c10194a */
[----:B------:R-:W-:Y:S01]  /*a4430*/  ISETP.LT.AND P0, PT, R204, UR4, !P6 ;  /* 0x00000004cc007c0c */ /* 0x000fe2000f701270 */
[C---:B-1----:R-:W-:Y:S02]  /*a4440*/  IMAD.WIDE R20, R205.reuse, 0x4, R18 ;  /* 0x00000004cd147825 */ /* 0x042fe400078e0212 */
[----:B------:R-:W2:Y:S04]  /*a4450*/  LDL.LU R153, [R1+0x151c] ;  /* 0x00151c0001997983 */ /* 0x000ea80000300800 */
[----:B------:R-:W2:Y:S06]  /*a4460*/  LDL.LU R227, [R1+0xeb0] ;  /* 0x000eb00001e37983 */ /* 0x000eac0000300800 */
[----:B------:R1:W-:Y:S01]  /*a4470*/  @P0 STG.E desc[UR74][R20.64], R225 ;  /* 0x000000e114000986 */ /* 0x0003e2000c10194a */
[----:B------:R-:W-:Y:S01]  /*a4480*/  ISETP.LT.AND P0, PT, R152, UR4, !P6 ;  /* 0x0000000498007c0c */ /* 0x000fe2000f701270 */
[----:B-1----:R-:W-:-:S12]  /*a4490*/  IMAD.WIDE R20, R205, 0x4, R16 ;  /* 0x00000004cd147825 */ /* 0x002fd800078e0210 */
[----:B------:R1:W-:Y:S01]  /*a44a0*/  @P0 STG.E desc[UR74][R20.64], R224 ;  /* 0x000000e014000986 */ /* 0x0003e2000c10194a */
[----:B------:R-:W-:-:S03]  /*a44b0*/  ISETP.LT.AND P0, PT, R203, UR4, !P6 ;  /* 0x00000004cb007c0c */ /* 0x000fc6000f701270 */
[----:B-1----:R-:W2:Y:S01]  /*a44c0*/  LDL.LU R224, [R1+0xea0] ;  /* 0x000ea00001e07983 */ /* 0x002ea20000300800 */
[----:B------:R-:W-:-:S09]  /*a44d0*/  IMAD.WIDE R20, R205, 0x4, R14 ;  /* 0x00000004cd147825 */ /* 0x000fd200078e020e */
[----:B---3--:R1:W-:Y:S04]  /*a44e0*/  @P0 STG.E desc[UR74][R20.64], R200 ;  /* 0x000000c814000986 */ /* 0x0083e8000c10194a */
[----:B-1----:R-:W3:Y:S01]  /*a44f0*/  LDL.LU R200, [R1+0x7c0] ;  /* 0x0007c00001c87983 */ /* 0x002ee20000300800 */
[----:B------:R-:W-:-:S03]  /*a4500*/  IMAD.WIDE R20, R205, 0x4, R12 ;  /* 0x00000004cd147825 */ /* 0x000fc600078e020c */
[----:B------:R-:W3:Y:S01]  /*a4510*/  LDL.LU R205, [R1+0x6c0] ;  /* 0x0006c00001cd7983 */ /* 0x000ee20000300800 */
[----:B------:R-:W-:Y:S02]  /*a4520*/  ISETP.LT.AND P0, PT, R201, UR4, !P6 ;  /* 0x00000004c9007c0c */ /* 0x000fe4000f701270 */
[----:B------:R-:W-:-:S11]  /*a4530*/  LOP3.LUT P2, RZ, R6, 0x40000, RZ, 0xc0, !PT ;  /* 0x0004000006ff7812 */ /* 0x000fd6000784c0ff */
[----:B----4-:R1:W-:Y:S01]  /*a4540*/  @P0 STG.E desc[UR74][R20.64], R202 ;  /* 0x000000ca14000986 */ /* 0x0103e2000c10194a */
[----:B------:R-:W-:Y:S01]  /*a4550*/  ISETP.LT.AND P0, PT, R204, UR4, !P2 ;  /* 0x00000004cc007c0c */ /* 0x000fe2000d701270 */
[----:B-1----:R-:W-:Y:S02]  /*a4560*/  IMAD.WIDE R20, R154, 0x4, R18 ;  /* 0x000000049a147825 */ /* 0x002fe400078e0212 */
[----:B------:R-:W4:Y:S04]  /*a4570*/  LDL.LU R202, [R1+0x1520] ;  /* 0x0015200001ca7983 */ /* 0x000f280000300800 */
[----:B------:R-:W4:Y:S06]  /*a4580*/  LDL.LU R225, [R1+0x5c0] ;  /* 0x0005c00001e17983 */ /* 0x000f2c0000300800 */
[----:B------:R1:W-:Y:S01]  /*a4590*/  @P0 STG.E desc[UR74][R20.64], R226 ;  /* 0x000000e214000986 */ /* 0x0003e2000c10194a */
        /* <DEDUP_REMOVED lines=10> */
[----:B------:R-:W-:Y:S01]  /*a4640*/  LOP3.LUT P1, RZ, R6, 0x100000, RZ, 0xc0, !PT ;  /* 0x0010000006ff7812 */ /* 0x000fe2000782c0ff */
[----:B------:R-:W4:Y:S04]  /*a4650*/  LDL.LU R226, [R1+0xec4] ;  /* 0x000ec40001e27983 */ /* 0x000f280000300800 */
[----:B------:R-:W4:Y:S06]  /*a4660*/  LDL.LU R154, [R1+0x1524] ;  /* 0x00152400019a7983 */ /* 0x000f2c0000300800 */
[----:B--2---:R1:W-:Y:S01]  /*a4670*/  @P0 STG.E desc[UR74][R20.64], R227 ;  /* 0x000000e314000986 */ /* 0x0043e2000c10194a */
        /* <DEDUP_REMOVED lines=8> */
[----:B------:R-:W-:-:S03]  /*a4700*/  ISETP.LT.AND P0, PT, R203, UR4, !P1 ;  /* 0x00000004cb007c0c */ /* 0x000fc6000cf01270 */
[----:B------:R-:W3:Y:S01]  /*a4710*/  LDL.LU R227, [R1+0x7c4] ;  /* 0x0007c40001e37983 */ /* 0x000ee20000300800 */
[----:B------:R-:W-:-:S09]  /*a4720*/  IMAD.WIDE R20, R153, 0x4, R14 ;  /* 0x0000000499147825 */ /* 0x000fd200078e020e */
[----:B------:R1:W-:Y:S02]  /*a4730*/  @P0 STG.E desc[UR74][R20.64], R205 ;  /* 0x000000cd14000986 */ /* 0x0003e4000c10194a */
        /* <DEDUP_REMOVED lines=24> */
[----:B------:R-:W-:-:S03]  /*a48c0*/  ISETP.LT.AND P0, PT, R204, UR4, !P2 ;  /* 0x00000004cc007c0c */ /* 0x000fc6000d701270 */
[----:B-1----:R-:W2:Y:S01]  /*a48d0*/  LDL.LU R224, [R1+0xeb8] ;  /* 0x000eb80001e07983 */ /* 0x002ea20000300800 */
[----:B------:R-:W-:-:S09]  /*a48e0*/  IMAD.WIDE R20, R154, 0x4, R18 ;  /* 0x000000049a147825 */ /* 0x000fd200078e0212 */
[----:B---3--:R1:W-:Y:S01]  /*a48f0*/  @P0 STG.E desc[UR74][R20.64], R200 ;  /* 0x000000c814000986 */ /* 0x0083e2000c10194a */
[----:B------:R-:W-:-:S03]  /*a4900*/  ISETP.LT.AND P0, PT, R152, UR4, !P2 ;  /* 0x0000000498007c0c */ /* 0x000fc6000d701270 */
[----:B-1----:R-:W3:Y:S01]  /*a4910*/  LDL.LU R200, [R1+0xea8] ;  /* 0x000ea80001c87983 */ /* 0x002ee20000300800 */
        /* <DEDUP_REMOVED lines=31> */
[----:B-1----:R-:W-:-:S02]  /*a4b10*/  IMAD.WIDE R20, R202, 0x4, R18 ;  /* 0x00000004ca147825 */ /* 0x002fc400078e0212 */
[----:B------:R-:W2:Y:S10]  /*a4b20*/  LDL.LU R224, [R1+0xebc] ;  /* 0x000ebc0001e07983 */ /* 0x000eb40000300800 */
[----:B---3--:R1:W-:Y:S01]  /*a4b30*/  @P0 STG.E desc[UR74][R20.64], R200 ;  /* 0x000000c814000986 */ /* 0x0083e2000c10194a */
[----:B------:R-:W-:Y:S01]  /*a4b40*/  ISETP.LT.AND P0, PT, R152, UR4, !P1 ;  /* 0x0000000498007c0c */ /* 0x000fe2000cf01270 */
[----:B-1----:R-:W-:-:S02]  /*a4b50*/  IMAD.WIDE R20, R202, 0x4, R16 ;  /* 0x00000004ca147825 */ /* 0x002fc400078e0210 */
[----:B------:R-:W3:Y:S10]  /*a4b60*/  LDL.LU R200, [R1+0xeac] ;  /* 0x000eac0001c87983 */ /* 0x000ef40000300800 */
[----:B------:R1:W-:Y:S01]  /*a4b70*/  @P0 STG.E desc[UR74][R20.64], R227 ;  /* 0x000000e314000986 */ /* 0x0003e2000c10194a */
[----:B------:R-:W-:Y:S01]  /*a4b80*/  ISETP.LT.AND P0, PT, R203, UR4, !P1 ;  /* 0x00000004cb007c0c */ /* 0x000fe2000cf01270 */
[----:B-1----:R-:W-:-:S12]  /*a4b90*/  IMAD.WIDE R20, R202, 0x4, R14 ;  /* 0x00000004ca147825 */ /* 0x002fd800078e020e */
[----:B------:R1:W-:Y:S04]  /*a4ba0*/  @P0 STG.E desc[UR74][R20.64], R153 ;  /* 0x0000009914000986 */ /* 0x0003e8000c10194a */
        /* <DEDUP_REMOVED lines=8> */
[----:B------:R-:W4:Y:S10]  /*a4c30*/  LDL.LU R207, [R1+0x5cc] ;  /* 0x0005cc0001cf7983 */ /* 0x000f340000300800 */
[----:B------:R1:W-:Y:S01]  /*a4c40*/  @P0 STG.E desc[UR74][R20.64], R155 ;  /* 0x0000009b14000986 */ /* 0x0003e2000c10194a */
[----:B------:R-:W-:Y:S01]  /*a4c50*/  ISETP.LT.AND P0, PT, R152, UR4, !P6 ;  /* 0x0000000498007c0c */ /* 0x000fe2000f701270 */
[----:B-1----:R-:W-:-:S02]  /*a4c60*/  IMAD.WIDE R20, R154, 0x4, R16 ;  /* 0x000000049a147825 */ /* 0x002fc400078e0210 */
[----:B------:R-:W4:Y:S10]  /*a4c70*/  LDL.LU R155, [R1+0x1538] ;  /* 0x00153800019b7983 */ /* 0x000f340000300800 */
[----:B------:R1:W-:Y:S01]  /*a4c80*/  @P0 STG.E desc[UR74][R20.64], R225 ;  /* 0x000000e114000986 */ /* 0x0003e2000c10194a */
[----:B------:R-:W-:-:S03]  /*a4c90*/  ISETP.LT.AND P0, PT, R203, UR4, !P6 ;  /* 0x00000004cb007c0c */ /* 0x000fc6000f701270 */
[----:B-1----:R-:W4:Y:S01]  /*a4ca0*/  LDL.LU R225, [R1+0xef0] ;  /* 0x000ef00001e17983 */ /* 0x002f220000300800 */
[----:B------:R-:W-:-:S09]  /*a4cb0*/  IMAD.WIDE R20, R154, 0x4, R14 ;  /* 0x000000049a147825 */ /* 0x000fd200078e020e */
[----:B------:R1:W-:Y:S04]  /*a4cc0*/  @P0 STG.E desc[UR74][R20.64], R226 ;  /* 0x000000e214000986 */ /* 0x0003e8000c10194a */
[----:B-1----:R-:W4:Y:S01]  /*a4cd0*/  LDL.LU R226, [R1+0xed0] ;  /* 0x000ed00001e27983 */ /* 0x002f220000300800 */
[----:B------:R-:W-:Y:S01]  /*a4ce0*/  IMAD.WIDE R20, R154, 0x4, R12 ;  /* 0x000000049a147825 */ /* 0x000fe200078e020c */
[----:B------:R-:W-:Y:S02]  /*a4cf0*/  ISETP.LT.AND P0, PT, R201, UR4, !P6 ;  /* 0x00000004c9007c0c */ /* 0x000fe4000f701270 */
[----:B------:R-:W4:Y:S01]  /*a4d00*/  LDL.LU R154, [R1+0xb70] ;  /* 0x000b7000019a7983 */ /* 0x000f220000300800 */
[----:B------:R-:W-:-:S10]  /*a4d10*/  LOP3.LUT P2, RZ, R7, 0x4, RZ, 0xc0, !PT ;  /* 0x0000000407ff7812 */ /* 0x000fd4000784c0ff */
[----:B--2---:R1:W-:Y:S01]  /*a4d20*/  @P0 STG.E desc[UR74][R20.64], R224 ;  /* 0x000000e014000986 */ /* 0x0043e2000c10194a */
[----:B------:R-:W-:Y:S01]  /*a4d30*/  ISETP.LT.AND P0, PT, R204, UR4, !P2 ;  /* 0x00000004cc007c0c */ /* 0x000fe2000d701270 */
[C---:B-1----:R-:W-:Y:S02]  /*a4d40*/  IMAD.WIDE R20, R205.reuse, 0x4, R18 ;  /* 0x00000004cd147825 */ /* 0x042fe400078e0212 */
[----:B------:R-:W2:Y:S10]  /*a4d50*/  LDL.LU R224, [R1+0x310] ;  /* 0x0003100001e07983 */ /* 0x000eb40000300800 */
[----:B---3--:R1:W-:Y:S01]  /*a4d60*/  @P0 STG.E desc[UR74][R20.64], R200 ;  /* 0x000000c814000986 */ /* 0x0083e2000c10194a */
[----:B------:R-:W-:Y:S01]  /*a4d70*/  ISETP.LT.AND P0, PT, R152, UR4, !P2 ;  /* 0x0000000498007c0c */ /* 0x000fe2000d701270 */
[----:B-1----:R-:W-:-:S02]  /*a4d80*/  IMAD.WIDE R20, R205, 0x4, R16 ;  /* 0x00000004cd147825 */ /* 0x002fc400078e0210 */
[----:B------:R-:W3:Y:S10]  /*a4d90*/  LDL.LU R200, [R1+0x153c] ;  /* 0x00153c0001c87983 */ /* 0x000ef40000300800 */
[----:B------:R1:W-:Y:S04]  /*a4da0*/  @P0 STG.E desc[UR74][R20.64], R153 ;  /* 0x0000009914000986 */ /* 0x0003e8000c10194a */
[----:B-1----:R-:W3:Y:S01]  /*a4db0*/  LDL.LU R153, [R1+0xf0] ;  /* 0x0000f00001997983 */ /* 0x002ee20000300800 */
[----:B------:R-:W-:Y:S01]  /*a4dc0*/  ISETP.LT.AND P0, PT, R203, UR4, !P2 ;  /* 0x00000004cb007c0c */ /* 0x000fe2000d701270 */
[----:B------:R-:W-:-:S12]  /*a4dd0*/  IMAD.WIDE R20, R205, 0x4, R14 ;  /* 0x00000004cd147825 */ /* 0x000fd800078e020e */
        /* <DEDUP_REMOVED lines=27> */
[----:B---3--:R-:W-:-:S09]  /*a4f90*/  IMAD.WIDE R20, R200, 0x4, R18 ;  /* 0x00000004c8147825 */ /* 0x008fd200078e0212 */
        /* <DEDUP_REMOVED lines=8> */
[----:B------:R-:W-:-:S11]  /*a5020*/  LOP3.LUT P3, RZ, R7, 0x100, RZ, 0xc0, !PT ;  /* 0x0000010007ff7812 */ /* 0x000fd6000786c0ff */
[----:B------:R1:W-:Y:S01]  /*a5030*/  @P0 STG.E desc[UR74][R20.64], R205 ;  /* 0x000000cd14000986 */ /* 0x0003e2000c10194a */
[----:B------:R-:W-:-:S03]  /*a5040*/  ISETP.LT.AND P0, PT, R201, UR4, !P6 ;  /* 0x00000004c9007c0c */ /* 0x000fc6000f701270 */
[----:B-1----:R-:W3:Y:S01]  /*a5050*/  LDL.LU R205, [R1+0x14] ;  /* 0x0000140001cd7983 */ /* 0x002ee20000300800 */
[----:B------:R-:W-:-:S03]  /*a5060*/  IMAD.WIDE R20, R200, 0x4, R12 ;  /* 0x00000004c8147825 */ /* 0x000fc600078e020c */
[----:B------:R-:W3:Y:S06]  /*a5070*/  LDL.LU R200, [R1+0x1548] ;  /* 0x0015480001c87983 */ /* 0x000eec0000300800 */
[----:B------:R4:W-:Y:S01]  /*a5080*/  @P0 STG.E desc[UR74][R20.64], R248 ;  /* 0x000000f814000986 */ /* 0x0009e2000c10194a */
[----:B------:R-:W-:Y:S01]  /*a5090*/  ISETP.LT.AND P0, PT, R204, UR4, !P3 ;  /* 0x00000004cc007c0c */ /* 0x000fe2000df01270 */
[----:B----4-:R-:W-:-:S12]  /*a50a0*/  IMAD.WIDE R20, R207, 0x4, R18 ;  /* 0x00000004cf147825 */ /* 0x010fd800078e0212 */
        /* <DEDUP_REMOVED lines=12> */
[----:B------:R-:W-:-:S03]  /*a5170*/  LOP3.LUT P2, RZ, R7, 0x400, RZ, 0xc0, !PT ;  /* 0x0000040007ff7812 */ /* 0x000fc6000784c0ff */
[----:B------:R-:W4:Y:S06]  /*a5180*/  LDL.LU R225, [R1+0x154c] ;  /* 0x00154c0001e17983 */ /* 0x000f2c0000300800 */
        /* <DEDUP_REMOVED lines=15> */
[----:B------:R-:W-:Y:S01]  /*a5280*/  IMAD.WIDE R20, R155, 0x4, R12 ;  /* 0x000000049b147825 */ /* 0x000fe200078e020c */
[----:B------:R-:W-:Y:S02]  /*a5290*/  LOP3.LUT P1, RZ, R7, 0x1000, RZ, 0xc0, !PT ;  /* 0x0000100007ff7812 */ /* 0x000fe4000782c0ff */
        /* <DEDUP_REMOVED lines=16> */
[----:B------:R-:W4:Y:S10]  /*a53a0*/  LDL.LU R200, [R1+0x1554] ;  /* 0x0015540001c87983 */ /* 0x000f340000300800 */
[----:B--2---:R1:W-:Y:S04]  /*a53b0*/  @P0 STG.E desc[UR74][R20.64], R153 ;  /* 0x0000009914000986 */ /* 0x0043e8000c10194a */
[----:B-1----:R-:W2:Y:S01]  /*a53c0*/  LDL.LU R153, [R1+0x31c] ;  /* 0x00031c0001997983 */ /* 0x002ea20000300800 */
[----:B------:R-:W-:-:S04]  /*a53d0*/  LOP3.LUT P6, RZ, R7, 0x4000, RZ, 0xc0, !PT ;  /* 0x0000400007ff7812 */ /* 0x000fc800078cc0ff */
[----:B------:R-:W-:Y:S01]  /*a53e0*/  ISETP.LT.AND P0, PT, R204, UR4, !P6 ;  /* 0x00000004cc007c0c */ /* 0x000fe2000f701270 */
[----:B------:R-:W-:-:S12]  /*a53f0*/  IMAD.WIDE R20, R225, 0x4, R18 ;  /* 0x00000004e1147825 */ /* 0x000fd800078e0212 */
[----:B---3--:R1:W-:Y:S04]  /*a5400*/  @P0 STG.E desc[UR74][R20.64], R202 ;  /* 0x000000ca14000986 */ /* 0x0083e8000c10194a */
[----:B-1----:R-:W3:Y:S01]  /*a5410*/  LDL.LU R202, [R1+0xfc] ;  /* 0x0000fc0001ca7983 */ /* 0x002ee20000300800 */
[----:B------:R-:W-:Y:S01]  /*a5420*/  ISETP.LT.AND P0, PT, R152, UR4, !P6 ;  /* 0x0000000498007c0c */ /* 0x000fe2000f701270 */
[----:B------:R-:W-:-:S12]  /*a5430*/  IMAD.WIDE R20, R225, 0x4, R16 ;  /* 0x00000004e1147825 */ /* 0x000fd800078e0210 */
[----:B------:R1:W-:Y:S01]  /*a5440*/  @P0 STG.E desc[UR74][R20.64], R224 ;  /* 0x000000e014000986 */ /* 0x0003e2000c10194a */
[----:B------:R-:W-:Y:S01]  /*a5450*/  ISETP.LT.AND P0, PT, R203, UR4, !P6 ;  /* 0x00000004cb007c0c */ /* 0x000fe2000f701270 */
[----:B-1----:R-:W-:Y:S02]  /*a5460*/  IMAD.WIDE R20, R225, 0x4, R14 ;  /* 0x00000004e1147825 */ /* 0x002fe400078e020e */
[----:B------:R-:W3:Y:S10]  /*a5470*/  LDL.LU R224, [R1+0x3c] ;  /* 0x00003c0001e07983 */ /* 0x000ef40000300800 */
[----:B------:R1:W-:Y:S01]  /*a5480*/  @P0 STG.E desc[UR74][R20.64], R205 ;  /* 0x000000cd14000986 */ /* 0x0003e2000c10194a */
[----:B------:R-:W-:-:S02]  /*a5490*/  ISETP.LT.AND P0, PT, R201, UR4, !P6 ;  /* 0x00000004c9007c0c */ /* 0x000fc4000f701270 */
[----:B------:R-:W-:Y:S01]  /*a54a0*/  LOP3.LUT P2, RZ, R7, 0x10000, RZ, 0xc0, !PT ;  /* 0x0001000007ff7812 */ /* 0x000fe2000784c0ff */
[----:B-1----:R-:W-:Y:S01]  /*a54b0*/  IMAD.WIDE R20, R225, 0x4, R12 ;  /* 0x00000004e1147825 */ /* 0x002fe200078e020c */
[----:B------:R-:W3:Y:S09]  /*a54c0*/  LDL.LU R205, [R1+0x1c] ;  /* 0x00001c0001cd7983 */ /* 0x000ef20000300800 */
[----:B------:R1:W-:Y:S01]  /*a54d0*/  @P0 STG.E desc[UR74][R20.64], R250 ;  /* 0x000000fa14000986 */ /* 0x0003e2000c10194a */
[----:B------:R-:W-:Y:S01]  /*a54e0*/  ISETP.LT.AND P0, PT, R204, UR4, !P2 ;  /* 0x00000004cc007c0c */ /* 0x000fe2000d701270 */
[----:B-1----:R-:W-:-:S12]  /*a54f0*/  IMAD.WIDE R20, R155, 0x4, R18 ;  /* 0x000000049b147825 */ /* 0x002fd800078e0212 */
[----:B----4-:R1:W-:Y:S01]  /*a5500*/  @P0 STG.E desc[UR74][R20.64], R226 ;  /* 0x000000e214000986 */ /* 0x0103e2000c10194a */
[----:B------:R-:W-:Y:S01]  /*a5510*/  ISETP.LT.AND P0, PT, R152, UR4, !P2 ;  /* 0x0000000498007c0c */ /* 0x000fe2000d701270 */
[----:B-1----:R-:W-:-:S12]  /*a5520*/  IMAD.WIDE R20, R155, 0x4, R16 ;  /* 0x000000049b147825 */ /* 0x002fd800078e0210 */
[----:B------:R1:W-:Y:S01]  /*a5530*/  @P0 STG.E desc[UR74][R20.64], R154 ;  /* 0x0000009a14000986 */ /* 0x0003e2000c10194a */
[----:B------:R-:W-:Y:S01]  /*a5540*/  ISETP.LT.AND P0, PT, R203, UR4, !P2 ;  /* 0x00000004cb007c0c */ /* 0x000fe2000d701270 */
[C---:B-1----:R-:W-:Y:S02]  /*a5550*/  IMAD.WIDE R20, R155.reuse, 0x4, R14 ;  /* 0x000000049b147825 */ /* 0x042fe400078e020e */
[----:B------:R-:W4:Y:S10]  /*a5560*/  LDL.LU R154, [R1+0x155c] ;  /* 0x00155c00019a7983 */ /* 0x000f340000300800 */
[----:B------:R1:W-:Y:S04]  /*a5570*/  @P0 STG.E desc[UR74][R20.64], R207 ;  /* 0x000000cf14000986 */ /* 0x0003e8000c10194a */
[----:B-1----:R-:W4:Y:S01]  /*a5580*/  LDL.LU R207, [R1+0xf40] ;  /* 0x000f400001cf7983 */ /* 0x002f220000300800 */
[----:B------:R-:W-:Y:S01]  /*a5590*/  IMAD.WIDE R20, R155, 0x4, R12 ;  /* 0x000000049b147825 */ /* 0x000fe200078e020c */
[----:B------:R-:W-:-:S02]  /*a55a0*/  ISETP.LT.AND P0, PT, R201, UR4, !P2 ;  /* 0x00000004c9007c0c */ /* 0x000fc4000d701270 */
[----:B------:R-:W4:Y:S11]  /*a55b0*/  LDL.LU R155, [R1+0xf30] ;  /* 0x000f3000019b7983 */ /* 0x000f360000300800 */
[----:B--2---:R1:W-:Y:S04]  /*a55c0*/  @P0 STG.E desc[UR74][R20.64], R153 ;  /* 0x0000009914000986 */ /* 0x0043e8000c10194a */
[----:B-1----:R-:W2:Y:S01]  /*a55d0*/  LDL.LU R153, [R1+0xd20] ;  /* 0x000d200001997983 */ /* 0x002ea20000300800 */
[----:B------:R-:W-:-:S04]  /*a55e0*/  LOP3.LUT P1, RZ, R7, 0x40000, RZ, 0xc0, !PT ;  /* 0x0004000007ff7812 */ /* 0x000fc8000782c0ff */
[----:B------:R-:W-:Y:S01]  /*a55f0*/  ISETP.LT.AND P0, PT, R204, UR4, !P1 ;  /* 0x00000004cc007c0c */ /* 0x000fe2000cf01270 */
[----:B------:R-:W-:-:S12]  /*a5600*/  IMAD.WIDE R20, R200, 0x4, R18 ;  /* 0x00000004c8147825 */ /* 0x000fd800078e0212 */
[----:B---3--:R1:W-:Y:S04]  /*a5610*/  @P0 STG.E desc[UR74][R20.64], R202 ;  /* 0x000000ca14000986 */ /* 0x0083e8000c10194a */
[----:B-1----:R-:W3:Y:S04]  /*a5620*/  LDL.LU R202, [R1+0x1560] ;  /* 0x0015600001ca7983 */ /* 0x002ee80000300800 */
[----:B------:R-:W3:Y:S04]  /*a5630*/  LDL.LU R97, [R1+0x1f0] ;  /* 0x0001f00001617983 */ /* 0x000ee80000300800 */
[----:B------:R-:W3:Y:S04]  /*a5640*/  LDL.LU R98, [R1+0x40] ;  /* 0x0000400001627983 */ /* 0x000ee80000300800 */
[----:B------:R-:W3:Y:S01]  /*a5650*/  LDL.LU R99, [R1+0x20] ;  /* 0x0000200001637983 */ /* 0x000ee20000300800 */
[----:B------:R-:W-:-:S03]  /*a5660*/  ISETP.LT.AND P0, PT, R152, UR4, !P1 ;  /* 0x0000000498007c0c */ /* 0x000fc6000cf01270 */
[----:B------:R-:W3:Y:S01]  /*a5670*/  LDL.LU R227, [R1] ;  /* 0x0000000001e37983 */ /* 0x000ee20000300800 */
[----:B------:R-:W-:-:S03]  /*a5680*/  IMAD.WIDE R20, R200, 0x4, R16 ;  /* 0x00000004c8147825 */ /* 0x000fc600078e0210 */
[----:B------:R-:W3:Y:S04]  /*a5690*/  LDL.LU R225, [R1+0xf44] ;  /* 0x000f440001e17983 */ /* 0x000ee80000300800 */
[----:B------:R-:W3:Y:S04]  /*a56a0*/  LDL.LU R226, [R1+0xf34] ;  /* 0x000f340001e27983 */ /* 0x000ee80000300800 */
[----:B------:R1:W-:Y:S01]  /*a56b0*/  @P0 STG.E desc[UR74][R20.64], R224 ;  /* 0x000000e014000986 */ /* 0x0003e2000c10194a */
[----:B------:R-:W-:Y:S01]  /*a56c0*/  ISETP.LT.AND P0, PT, R203, UR4, !P1 ;  /* 0x00000004cb007c0c */ /* 0x000fe2000cf01270 */
[----:B-1----:R-:W-:-:S02]  /*a56d0*/  IMAD.WIDE R20, R200, 0x4, R14 ;  /* 0x00000004c8147825 */ /* 0x002fc400078e020e */
[----:B------:R-:W3:Y:S10]  /*a56e0*/  LDL.LU R224, [R1+0xd24] ;  /* 0x000d240001e07983 */ /* 0x000ef40000300800 */
        /* <DEDUP_REMOVED lines=8> */
[----:B----4-:R-:W-:-:S12]  /*a5770*/  IMAD.WIDE R20, R154, 0x4, R18 ;  /* 0x000000049a147825 */ /* 0x010fd800078e0212 */
[----:B------:R1:W-:Y:S01]  /*a5780*/  @P0 STG.E desc[UR74][R20.64], R207 ;  /* 0x000000cf14000986 */ /* 0x0003e2000c10194a */
[----:B------:R-:W-:Y:S01]  /*a5790*/  ISETP.LT.AND P0, PT, R152, UR4, !P6 ;  /* 0x0000000498007c0c */ /* 0x000fe2000f701270 */
[----:B-1----:R-:W-:-:S12]  /*a57a0*/  IMAD.WIDE R20, R154, 0x4, R16 ;  /* 0x000000049a147825 */ /* 0x002fd800078e0210 */
[----:B------:R1:W-:Y:S01]  /*a57b0*/  @P0 STG.E desc[UR74][R20.64], R155 ;  /* 0x0000009b14000986 */ /* 0x0003e2000c10194a */
[----:B------:R-:W-:-:S03]  /*a57c0*/  ISETP.LT.AND P0, PT, R203, UR4, !P6 ;  /* 0x00000004cb007c0c */ /* 0x000fc6000f701270 */
[----:B-1----:R-:W4:Y:S01]  /*a57d0*/  LDL.LU R155, [R1+0x1f4] ;  /* 0x0001f400019b7983 */ /* 0x002f220000300800 */
[----:B------:R-:W-:-:S09]  /*a57e0*/  IMAD.WIDE R20, R154, 0x4, R14 ;  /* 0x000000049a147825 */ /* 0x000fd200078e020e */
[----:B--2---:R1:W-:Y:S04]  /*a57f0*/  @P0 STG.E desc[UR74][R20.64], R153 ;  /* 0x0000009914000986 */ /* 0x0043e8000c10194a */
[----:B-1----:R-:W2:Y:S01]  /*a5800*/  LDL.LU R153, [R1+0x44] ;  /* 0x0000440001997983 */ /* 0x002ea20000300800 */
[----:B------:R-:W-:Y:S02]  /*a5810*/  ISETP.LT.AND P0, PT, R201, UR4, !P6 ;  /* 0x00000004c9007c0c */ /* 0x000fe4000f701270 */
[C---:B------:R-:W-:Y:S01]  /*a5820*/  LOP3.LUT P4, RZ, R2.reuse, 0x400000, RZ, 0xc0, !PT ;  /* 0x0040000002ff7812 */ /* 0x040fe2000788c0ff */
[----:B------:R-:W2:Y:S01]  /*a5830*/  LDL.LU R207, [R1+0x24] ;  /* 0x0000240001cf7983 */ /* 0x000ea20000300800 */
[C---:B------:R-:W-:Y:S02]  /*a5840*/  LOP3.LUT P5, RZ, R2.reuse, 0x200000, RZ, 0xc0, !PT ;  /* 0x0020000002ff7812 */ /* 0x040fe400078ac0ff */
[----:B------:R-:W-:Y:S01]  /*a5850*/  LOP3.LUT P6, RZ, R2, 0x100000, RZ, 0xc0, !PT ;  /* 0x0010000002ff7812 */ /* 0x000fe200078cc0ff */
[----:B------:R-:W-:Y:S01]  /*a5860*/  IMAD.WIDE R2, R154, 0x4, R12 ;  /* 0x000000049a027825 */ /* 0x000fe200078e020c */
[----:B------:R-:W-:Y:S01]  /*a5870*/  LOP3.LUT P3, RZ, R7, 0x800000, RZ, 0xc0, !PT ;  /* 0x0080000007ff7812 */ /* 0x000fe2000786c0ff */
[----:B------:R-:W2:Y:S04]  /*a5880*/  LDL.LU R154, [R1+0x4] ;  /* 0x00000400019a7983 */ /* 0x000ea80000300800 */
[----:B---3--:R1:W-:Y:S01]  /*a5890*/  @P0 STG.E desc[UR74][R2.64], R97 ;  /* 0x0000006102000986 */ /* 0x0083e2000c10194a */
[----:B------:R-:W-:Y:S01]  /*a58a0*/  ISETP.LT.AND P0, PT, R204, UR4, !P3 ;  /* 0x00000004cc007c0c */ /* 0x000fe2000df01270 */
[----:B-1----:R-:W-:-:S12]  /*a58b0*/  IMAD.WIDE R2, R202, 0x4, R18 ;  /* 0x00000004ca027825 */ /* 0x002fd800078e0212 */
[----:B------:R1:W-:Y:S01]  /*a58c0*/  @P0 STG.E desc[UR74][R2.64], R98 ;  /* 0x0000006202000986 */ /* 0x0003e2000c10194a */
[----:B------:R-:W-:Y:S01]  /*a58d0*/  ISETP.LT.AND P0, PT, R152, UR4, !P3 ;  /* 0x0000000498007c0c */ /* 0x000fe2000df01270 */
[----:B-1----:R-:W-:-:S12]  /*a58e0*/  IMAD.WIDE R2, R202, 0x4, R16 ;  /* 0x00000004ca027825 */ /* 0x002fd800078e0210 */
[----:B------:R1:W-:Y:S01]  /*a58f0*/  @P0 STG.E desc[UR74][R2.64], R99 ;  /* 0x0000006302000986 */ /* 0x0003e2000c10194a */
[----:B------:R-:W-:Y:S01]  /*a5900*/  ISETP.LT.AND P0, PT, R203, UR4, !P3 ;  /* 0x00000004cb007c0c */ /* 0x000fe2000df01270 */
[----:B-1----:R-:W-:-:S12]  /*a5910*/  IMAD.WIDE R2, R202, 0x4, R14 ;  /* 0x00000004ca027825 */ /* 0x002fd800078e020e */
[----:B------:R1:W-:Y:S01]  /*a5920*/  @P0 STG.E desc[UR74][R2.64], R227 ;  /* 0x000000e302000986 */ /* 0x0003e2000c10194a */
[----:B------:R-:W-:Y:S02]  /*a5930*/  ISETP.LT.AND P0, PT, R201, UR4, !P3 ;  /* 0x00000004c9007c0c */ /* 0x000fe4000df01270 */
[----:B------:R-:W-:Y:S01]  /*a5940*/  LOP3.LUT P2, RZ, R7, 0x2000000, RZ, 0xc0, !PT ;  /* 0x0200000007ff7812 */ /* 0x000fe2000784c0ff */
[----:B-1----:R-:W-:Y:S02]  /*a5950*/  IMAD.WIDE R2, R202, 0x4, R12 ;  /* 0x00000004ca027825 */ /* 0x002fe400078e020c */
[----:B------:R-:W3:Y:S08]  /*a5960*/  LDL.LU R202, [R1+0x158c] ;  /* 0x00158c0001ca7983 */ /* 0x000ef00000300800 */
[----:B------:R1:W-:Y:S01]  /*a5970*/  @P0 STG.E desc[UR74][R2.64], R244 ;  /* 0x000000f402000986 */ /* 0x0003e2000c10194a */
        /* <DEDUP_REMOVED lines=10> */
[----:B-1----:R-:W-:Y:S02]  /*a5a20*/  IMAD.WIDE R2, R205, 0x4, R12 ;  /* 0x00000004cd027825 */ /* 0x002fe400078e020c */
[----:B------:R-:W3:Y:S01]  /*a5a30*/  LDL.LU R205, [R1+0xf48] ;  /* 0x000f480001cd7983 */ /* 0x000ee20000300800 */
[----:B------:R-:W-:-:S03]  /*a5a40*/  LOP3.LUT P1, RZ, R7, 0x4000000, RZ, 0xc0, !PT ;  /* 0x0400000007ff7812 */ /* 0x000fc6000782c0ff */
[----:B------:R-:W3:Y:S06]  /*a5a50*/  LDL.LU R227, [R1+0x1590] ;  /* 0x0015900001e37983 */ /* 0x000eec0000300800 */
[----:B----4-:R1:W-:Y:S01]  /*a5a60*/  @P0 STG.E desc[UR74][R2.64], R155 ;  /* 0x0000009b02000986 */ /* 0x0103e2000c10194a */
[----:B------:R-:W-:-:S03]  /*a5a70*/  ISETP.LT.AND P0, PT, R204, UR4, !P1 ;  /* 0x00000004cc007c0c */ /* 0x000fc6000cf01270 */
[----:B-1----:R-:W4:Y:S01]  /*a5a80*/  LDL.LU R155, [R1+0xf38] ;  /* 0x000f3800019b7983 */ /* 0x002f220000300800 */
[----:B------:R-:W-:-:S09]  /*a5a90*/  IMAD.WIDE R2, R200, 0x4, R18 ;  /* 0x00000004c8027825 */ /* 0x000fd200078e0212 */
[----:B--2---:R1:W-:Y:S04]  /*a5aa0*/  @P0 STG.E desc[UR74][R2.64], R153 ;  /* 0x0000009902000986 */ /* 0x0043e8000c10194a */
[----:B-1----:R-:W2:Y:S04]  /*a5ab0*/  LDL.LU R153, [R1+0xd28] ;  /* 0x000d280001997983 */ /* 0x002ea80000300800 */
[----:B------:R-:W2:Y:S04]  /*a5ac0*/  LDL.LU R96, [R1+0x1f8] ;  /* 0x0001f80001607983 */ /* 0x000ea80000300800 */
[----:B------:R-:W2:Y:S04]  /*a5ad0*/  LDL.LU R97, [R1+0x48] ;  /* 0x0000480001617983 */ /* 0x000ea80000300800 */
[----:B------:R-:W2:Y:S01]  /*a5ae0*/  LDL.LU R98, [R1+0x28] ;  /* 0x0000280001627983 */ /* 0x000ea20000300800 */
[----:B------:R-:W-:-:S03]  /*a5af0*/  ISETP.LT.AND P0, PT, R152, UR4, !P1 ;  /* 0x0000000498007c0c */ /* 0x000fc6000cf01270 */
[----:B------:R-:W2:Y:S01]  /*a5b00*/  LDL.LU R99, [R1+0x8] ;  /* 0x0000080001637983 */ /* 0x000ea20000300800 */
[----:B------:R-:W-:-:S03]  /*a5b10*/  IMAD.WIDE R2, R200, 0x4, R16 ;  /* 0x00000004c8027825 */ /* 0x000fc600078e0210 */
[----:B------:R-:W2:Y:S04]  /*a5b20*/  LDL.LU R225, [R1+0xf4c] ;  /* 0x000f4c0001e17983 */ /* 0x000ea80000300800 */
[----:B------:R-:W2:Y:S04]  /*a5b30*/  LDL.LU R226, [R1+0xf3c] ;  /* 0x000f3c0001e27983 */ /* 0x000ea80000300800 */
[----:B------:R1:W-:Y:S04]  /*a5b40*/  @P0 STG.E desc[UR74][R2.64], R207 ;  /* 0x000000cf02000986 */ /* 0x0003e8000c10194a */
[----:B------:R-:W2:Y:S04]  /*a5b50*/  LDL.LU R224, [R1+0xd2c] ;  /* 0x000d2c0001e07983 */ /* 0x000ea80000300800 */
[----:B-1----:R-:W2:Y:S01]  /*a5b60*/  LDL.LU R207, [R1+0x15a0] ;  /* 0x0015a00001cf7983 */ /* 0x002ea20000300800 */
[----:B------:R-:W-:Y:S01]  /*a5b70*/  ISETP.LT.AND P0, PT, R203, UR4, !P1 ;  /* 0x00000004cb007c0c */ /* 0x000fe2000cf01270 */
[----:B------:R-:W-:-:S12]  /*a5b80*/  IMAD.WIDE R2, R200, 0x4, R14 ;  /* 0x00000004c8027825 */ /* 0x000fd800078e020e */
[----:B------:R1:W-:Y:S01]  /*a5b90*/  @P0 STG.E desc[UR74][R2.64], R154 ;  /* 0x0000009a02000986 */ /* 0x0003e2000c10194a */
[----:B------:R-:W-:Y:S01]  /*a5ba0*/  ISETP.LT.AND P0, PT, R201, UR4, !P1 ;  /* 0x00000004c9007c0c */ /* 0x000fe2000cf01270 */
[----:B-1----:R-:W-:Y:S02]  /*a5bb0*/  IMAD.WIDE R2, R200, 0x4, R12 ;  /* 0x00000004c8027825 */ /* 0x002fe400078e020c */
[----:B------:R-:W2:Y:S10]  /*a5bc0*/  LDL.LU R200, [R1+0x1fc] ;  /* 0x0001fc0001c87983 */ /* 0x000eb40000300800 */
[----:B------:R3:W-:Y:S01]  /*a5bd0*/  @P0 STG.E desc[UR74][R2.64], R245 ;  /* 0x000000f502000986 */ /* 0x0007e2000c10194a */
[----:B------:R-:W-:-:S03]  /*a5be0*/  ISETP.LT.AND P0, PT, R204, UR4, !P4 ;  /* 0x00000004cc007c0c */ /* 0x000fc6000e701270 */
[----:B------:R-:W2:Y:S01]  /*a5bf0*/  LDL.LU R154, [R1+0x15b4] ;  /* 0x0015b400019a7983 */ /* 0x000ea20000300800 */
[----:B---3--:R-:W-:-:S09]  /*a5c00*/  IMAD.WIDE R2, R202, 0x4, R18 ;  /* 0x00000004ca027825 */ /* 0x008fd200078e0212 */
[----:B------:R1:W-:Y:S01]  /*a5c10*/  @P0 STG.E desc[UR74][R2.64], R205 ;  /* 0x000000cd02000986 */ /* 0x0003e2000c10194a */
[----:B------:R-:W-:-:S03]  /*a5c20*/  ISETP.LT.AND P0, PT, R152, UR4, !P4 ;  /* 0x0000000498007c0c */ /* 0x000fc6000e701270 */
[----:B-1----:R-:W3:Y:S01]  /*a5c30*/  LDL.LU R205, [R1+0x4c] ;  /* 0x00004c0001cd7983 */ /* 0x002ee20000300800 */
[----:B------:R-:W-:-:S09]  /*a5c40*/  IMAD.WIDE R2, R202, 0x4, R16 ;  /* 0x00000004ca027825 */ /* 0x000fd200078e0210 */
[----:B----4-:R1:W-:Y:S01]  /*a5c50*/  @P0 STG.E desc[UR74][R2.64], R155 ;  /* 0x0000009b02000986 */ /* 0x0103e2000c10194a */
[----:B------:R-:W-:-:S03]  /*a5c60*/  ISETP.LT.AND P0, PT, R203, UR4, !P4 ;  /* 0x00000004cb007c0c */ /* 0x000fc6000e701270 */
[----:B-1----:R-:W4:Y:S01]  /*a5c70*/  LDL.LU R155, [R1+0x2c] ;  /* 0x00002c00019b7983 */ /* 0x002f220000300800 */
[----:B------:R-:W-:-:S09]  /*a5c80*/  IMAD.WIDE R2, R202, 0x4, R14 ;  /* 0x00000004ca027825 */ /* 0x000fd200078e020e */
[----:B--2---:R1:W-:Y:S04]  /*a5c90*/  @P0 STG.E desc[UR74][R2.64], R153 ;  /* 0x0000009902000986 */ /* 0x0043e8000c10194a */
[----:B-1----:R-:W2:Y:S01]  /*a5ca0*/  LDL.LU R153, [R1+0xc] ;  /* 0x00000c0001997983 */ /* 0x002ea20000300800 */
[----:B------:R-:W-:-:S03]  /*a5cb0*/  IMAD.WIDE R2, R202, 0x4, R12 ;  /* 0x00000004ca027825 */ /* 0x000fc600078e020c */
[----:B------:R-:W2:Y:S01]  /*a5cc0*/  LDL.LU R202, [R1+0x15bc] ;  /* 0x0015bc0001ca7983 */ /* 0x000ea20000300800 */
[----:B------:R-:W-:Y:S02]  /*a5cd0*/  ISETP.LT.AND P4, PT, R201, UR4, !P4 ;  /* 0x00000004c9007c0c */ /* 0x000fe4000e781270 */
[----:B------:R-:W-:-:S11]  /*a5ce0*/  ISETP.LT.AND P0, PT, R204, UR4, !P5 ;  /* 0x00000004cc007c0c */ /* 0x000fd6000ef01270 */
[----:B------:R1:W-:Y:S02]  /*a5cf0*/  @P4 STG.E desc[UR74][R2.64], R96 ;  /* 0x0000006002004986 */ /* 0x0003e4000c10194a */
[----:B-1----:R-:W-:-:S05]  /*a5d00*/  IMAD.WIDE R2, R227, 0x4, R18 ;  /* 0x00000004e3027825 */ /* 0x002fca00078e0212 */
[----:B------:R1:W-:Y:S01]  /*a5d10*/  @P0 STG.E desc[UR74][R2.64], R97 ;  /* 0x0000006102000986 */ /* 0x0003e2000c10194a */
[----:B------:R-:W-:Y:S01]  /*a5d20*/  ISETP.LT.AND P0, PT, R152, UR4, !P5 ;  /* 0x0000000498007c0c */ /* 0x000fe2000ef01270 */
[----:B-1----:R-:W-:-:S12]  /*a5d30*/  IMAD.WIDE R2, R227, 0x4, R16 ;  /* 0x00000004e3027825 */ /* 0x002fd800078e0210 */
[----:B------:R1:W-:Y:S01]  /*a5d40*/  @P0 STG.E desc[UR74][R2.64], R98 ;  /* 0x0000006202000986 */ /* 0x0003e2000c10194a */
[----:B------:R-:W-:Y:S02]  /*a5d50*/  ISETP.LT.AND P0, PT, R203, UR4, !P5 ;  /* 0x00000004cb007c0c */ /* 0x000fe4000ef01270 */
[----:B------:R-:W-:Y:S01]  /*a5d60*/  ISETP.LT.AND P5, PT, R201, UR4, !P5 ;  /* 0x00000004c9007c0c */ /* 0x000fe2000efa1270 */
[----:B-1----:R-:W-:-:S10]  /*a5d70*/  IMAD.WIDE R2, R227, 0x4, R14 ;  /* 0x00000004e3027825 */ /* 0x002fd400078e020e */
[----:B------:R1:W-:Y:S01]  /*a5d80*/  @P0 STG.E desc[UR74][R2.64], R99 ;  /* 0x0000006302000986 */ /* 0x0003e2000c10194a */
[----:B------:R-:W-:Y:S01]  /*a5d90*/  ISETP.LT.AND P0, PT, R204, UR4, !P6 ;  /* 0x00000004cc007c0c */ /* 0x000fe2000f701270 */
[----:B-1----:R-:W-:-:S05]  /*a5da0*/  IMAD.WIDE R2, R227, 0x4, R12 ;  /* 0x00000004e3027825 */ /* 0x002fca00078e020c */
        /* <DEDUP_REMOVED lines=9> */
[----:B------:R1:W-:Y:S02]  /*a5e40*/  @P0 STG.E desc[UR74][R2.64], R224 ;  /* 0x000000e002000986 */ /* 0x0003e4000c10194a */
[----:B-1----:R-:W-:-:S05]  /*a5e50*/  IMAD.WIDE R2, R207, 0x4, R12 ;  /* 0x00000004cf027825 */ /* 0x002fca00078e020c */
[----:B------:R1:W-:Y:S01]  /*a5e60*/  @P6 STG.E desc[UR74][R2.64], R200 ;  /* 0x000000c802006986 */ /* 0x0003e2000c10194a */
[----:B------:R-:W-:-:S03]  /*a5e70*/  LOP3.LUT P1, RZ, R8, 0x8, RZ, 0xc0, !PT ;  /* 0x0000000808ff7812 */ /* 0x000fc6000782c0ff */
[----:B-1----:R-:W2:Y:S01]  /*a5e80*/  LDL.LU R200, [R1+0x15c0] ;  /* 0x0015c00001c87983 */ /* 0x002ea20000300800 */
[----:B------:R-:W-:Y:S01]  /*a5e90*/  ISETP.LT.AND P0, PT, R204, UR4, !P1 ;  /* 0x00000004cc007c0c */ /* 0x000fe2000cf01270 */
[----:B------:R-:W-:-:S12]  /*a5ea0*/  IMAD.WIDE R2, R154, 0x4, R18 ;  /* 0x000000049a027825 */ /* 0x000fd800078e0212 */
[----:B---3--:R1:W-:Y:S01]  /*a5eb0*/  @P0 STG.E desc[UR74][R2.64], R205 ;  /* 0x000000cd02000986 */ /* 0x0083e2000c10194a */
[----:B------:R-:W-:Y:S01]  /*a5ec0*/  ISETP.LT.AND P0, PT, R152, UR4, !P1 ;  /* 0x0000000498007c0c */ /* 0x000fe2000cf01270 */
[----:B-1----:R-:W-:-:S12]  /*a5ed0*/  IMAD.WIDE R2, R154, 0x4, R16 ;  /* 0x000000049a027825 */ /* 0x002fd800078e0210 */
[----:B----4-:R1:W-:Y:S01]  /*a5ee0*/  @P0 STG.E desc[UR74][R2.64], R155 ;  /* 0x0000009b02000986 */ /* 0x0103e2000c10194a */
[----:B------:R-:W-:Y:S01]  /*a5ef0*/  ISETP.LT.AND P0, PT, R203, UR4, !P1 ;  /* 0x00000004cb007c0c */ /* 0x000fe2000cf01270 */
[----:B-1----:R-:W-:-:S12]  /*a5f00*/  IMAD.WIDE R2, R154, 0x4, R14 ;  /* 0x000000049a027825 */ /* 0x002fd800078e020e */
[----:B--2---:R1:W-:Y:S04]  /*a5f10*/  @P0 STG.E desc[UR74][R2.64], R153 ;  /* 0x0000009902000986 */ /* 0x0043e8000c10194a */
[----:B-1----:R-:W2:Y:S01]  /*a5f20*/  LDL.LU R153, [R1+0x15d0] ;  /* 0x0015d00001997983 */ /* 0x002ea20000300800 */
[----:B------:R-:W-:-:S03]  /*a5f30*/  IMAD.WIDE R2, R154, 0x4, R12 ;  /* 0x000000049a027825 */ /* 0x000fc600078e020c */
[----:B------:R-:W3:Y:S01]  /*a5f40*/  LDL.LU R154, [R1+0x15e4] ;  /* 0x0015e400019a7983 */ /* 0x000ee20000300800 */
[----:B------:R-:W-:Y:S02]  /*a5f50*/  ISETP.LT.AND P0, PT, R201, UR4, !P1 ;  /* 0x00000004c9007c0c */ /* 0x000fe4000cf01270 */
[----:B------:R-:W-:-:S11]  /*a5f60*/  LOP3.LUT P2, RZ, R8, 0x40, RZ, 0xc0, !PT ;  /* 0x0000004008ff7812 */ /* 0x000fd6000784c0ff */
        /* <DEDUP_REMOVED lines=9> */
[----:B------:R1:W-:Y:S02]  /*a6000*/  @P0 STG.E desc[UR74][R2.64], R220 ;  /* 0x000000dc02000986 */ /* 0x0003e4000c10194a */
[----:B-1----:R-:W-:Y:S02]  /*a6010*/  IMAD.WIDE R2, R202, 0x4, R12 ;  /* 0x00000004ca027825 */ /* 0x002fe400078e020c */
[----:B------:R-:W4:Y:S01]  /*a6020*/  LDL.LU R202, [R1+0x15ec] ;  /* 0x0015ec0001ca7983 */ /* 0x000f220000300800 */
[----:B------:R-:W-:Y:S02]  /*a6030*/  ISETP.LT.AND P0, PT, R201, UR4, !P2 ;  /* 0x00000004c9007c0c */ /* 0x000fe4000d701270 */
[----:B------:R-:W-:-:S11]  /*a6040*/  LOP3.LUT P3, RZ, R8, 0x100, RZ, 0xc0, !PT ;  /* 0x0000010008ff7812 */ /* 0x000fd6000786c0ff */
[----:B------:R1:W-:Y:S01]  /*a6050*/  @P0 STG.E desc[UR74][R2.64], R212 ;  /* 0x000000d402000986 */ /* 0x0003e2000c10194a */
[----:B------:R-:W-:Y:S02]  /*a6060*/  ISETP.LT.AND P0, PT, R204, UR4, !P3 ;  /* 0x00000004cc007c0c */ /* 0x000fe4000df01270 */
[----:B------:R-:W-:Y:S01]  /*a6070*/  LOP3.LUT P1, RZ, R8, 0x400, RZ, 0xc0, !PT ;  /* 0x0000040008ff7812 */ /* 0x000fe2000782c0ff */
[----:B-1----:R-:W-:-:S10]  /*a6080*/  IMAD.WIDE R2, R200, 0x4, R18 ;  /* 0x00000004c8027825 */ /* 0x002fd400078e0212 */
        /* <DEDUP_REMOVED lines=9> */
[----:B------:R-:W4:Y:S10]  /*a6120*/  LDL.LU R200, [R1+0x15f0] ;  /* 0x0015f00001c87983 */ /* 0x000f340000300800 */
[----:B------:R2:W-:Y:S01]  /*a6130*/  @P0 STG.E desc[UR74][R2.64], R172 ;  /* 0x000000ac02000986 */ /* 0x0005e2000c10194a */
[----:B------:R-:W-:-:S02]  /*a6140*/  ISETP.LT.AND P0, PT, R204, UR4, !P1 ;  /* 0x00000004cc007c0c */ /* 0x000fc4000cf01270 */
[----:B------:R-:W-:Y:S01]  /*a6150*/  LOP3.LUT P4, RZ, R8, 0x1000, RZ, 0xc0, !PT ;  /* 0x0000100008ff7812 */ /* 0x000fe2000788c0ff */
[----:B--2---:R-:W-:-:S10]  /*a6160*/  IMAD.WIDE R2, R153, 0x4, R18 ;  /* 0x0000000499027825 */ /* 0x004fd400078e0212 */
        /* <DEDUP_REMOVED lines=11> */
[----:B---3--:R-:W-:-:S12]  /*a6220*/  IMAD.WIDE R2, R154, 0x4, R18 ;  /* 0x000000049a027825 */ /* 0x008fd800078e0212 */
        /* <DEDUP_REMOVED lines=8> */
[----:B------:R-:W2:Y:S01]  /*a62b0*/  LDL.LU R154, [R1+0x1600] ;  /* 0x00160000019a7983 */ /* 0x000ea20000300800 */
[----:B------:R-:W-:Y:S02]  /*a62c0*/  ISETP.LT.AND P0, PT, R201, UR4, !P4 ;  /* 0x00000004c9007c0c */ /* 0x000fe4000e701270 */
[----:B------:R-:W-:-:S11]  /*a62d0*/  LOP3.LUT P2, RZ, R8, 0x8000, RZ, 0xc0, !PT ;  /* 0x0000800008ff7812 */ /* 0x000fd6000784c0ff */
[----:B------:R4:W-:Y:S01]  /*a62e0*/  @P0 STG.E desc[UR74][R2.64], R173 ;  /* 0x000000ad02000986 */ /* 0x0009e2000c10194a */
[----:B------:R-:W-:Y:S01]  /*a62f0*/  ISETP.LT.AND P0, PT, R204, UR4, !P2 ;  /* 0x00000004cc007c0c */ /* 0x000fe2000d701270 */
[----:B----4-:R-:W-:-:S12]  /*a6300*/  IMAD.WIDE R2, R202, 0x4, R18 ;  /* 0x00000004ca027825 */ /* 0x010fd800078e0212 */
        /* <DEDUP_REMOVED lines=8> */
[----:B------:R-:W3:Y:S01]  /*a6390*/  LDL.LU R202, [R1+0x1614] ;  /* 0x0016140001ca7983 */ /* 0x000ee20000300800 */
[----:B------:R-:W-:-:S03]  /*a63a0*/  ISETP.LT.AND P0, PT, R201, UR4, !P2 ;  /* 0x00000004c9007c0c */ /* 0x000fc6000d701270 */
[----:B------:R-:W4:Y:S01]  /*a63b0*/  LDL.LU R153, [R1+0x161c] ;  /* 0x00161c0001997983 */ /* 0x000f220000300800 */
[----:B------:R-:W-:-:S09]  /*a63c0*/  LOP3.LUT P3, RZ, R8, 0x10000, RZ, 0xc0, !PT ;  /* 0x0001000008ff7812 */ /* 0x000fd2000786c0ff */
        /* <DEDUP_REMOVED lines=27> */
[----:B------:R-:W-:-:S13]  /*a6580*/  ISETP.LT.AND P0, PT, R201, UR4, !P1 ;  /* 0x00000004c9007c0c */ /* 0x000fda000cf01270 */
        /* <DEDUP_REMOVED lines=42> */
[----:B------:R-:W-:Y:S01]  /*a6830*/  ISETP.LT.AND P0, PT, R204, UR4, !P1 ;  /* 0x00000004cc007c0c */ /* 0x000fe2000cf01270 */
[----:B--2---:R-:W-:-:S12]  /*a6840*/  IMAD.WIDE R2, R154, 0x4, R18 ;  /* 0x000000049a027825 */ /* 0x004fd800078e0212 */
        /* <DEDUP_REMOVED lines=10> */
[----:B------:R-:W-:Y:S01]  /*a68f0*/  LOP3.LUT P2, RZ, R8, 0x40000000, RZ, 0xc0, !PT ;  /* 0x4000000008ff7812 */ /* 0x000fe2000784c0ff */
[----:B------:R-:W2:Y:S10]  /*a6900*/  LDL.LU R153, [R1+0x1618] ;  /* 0x0016180001997983 */ /* 0x000eb40000300800 */
        /* <DEDUP_REMOVED lines=41> */
[----:B------:R-:W2:Y:S10]  /*a6ba0*/  LDL.LU R154, [R1+0x1608] ;  /* 0x00160800019a7983 */ /* 0x000eb40000300800 */
        /* <DEDUP_REMOVED lines=11> */
[----:B---3--:R-:W-:-:S04]  /*a6c60*/  IMAD.WIDE R20, R202, 0x4, R16 ;  /* 0x00000004ca147825 */ /* 0x008fc800078e0210 */
[----:B------:R-:W-:-:S04]  /*a6c70*/  IMAD.WIDE R22, R202, 0x4, R14 ;  /* 0x00000004ca167825 */ /* 0x000fc800078e020e */
[----:B-1----:R-:W-:-:S04]  /*a6c80*/  IMAD.WIDE R2, R153, 0x4, R12 ;  /* 0x0000000499027825 */ /* 0x002fc800078e020c */
[C---:B------:R-:W-:Y:S01]  /*a6c90*/  IMAD.WIDE R24, R202.reuse, 0x4, R12 ;  /* 0x00000004ca187825 */ /* 0x040fe200078e020c */
[----:B------:R1:W-:Y:S03]  /*a6ca0*/  @P0 STG.E desc[UR74][R2.64], R211 ;  /* 0x000000d302000986 */ /* 0x0003e6000c10194a */
[----:B-1----:R-:W-:Y:S02]  /*a6cb0*/  IMAD.WIDE R2, R202, 0x4, R18 ;  /* 0x00000004ca027825 */ /* 0x002fe400078e0212 */
[----:B------:R-:W3:Y:S01]  /*a6cc0*/  LDL.LU R202, [R1+0x1604] ;  /* 0x0016040001ca7983 */ /* 0x000ee20000300800 */
[----:B------:R-:W-:-:S04]  /*a6cd0*/  LOP3.LUT P4, RZ, R9, 0x40, RZ, 0xc0, !PT ;  /* 0x0000004009ff7812 */ /* 0x000fc8000788c0ff */
[----:B------:R-:W-:-:S13]  /*a6ce0*/  ISETP.LT.AND P0, PT, R204, UR4, !P4 ;  /* 0x00000004cc007c0c */ /* 0x000fda000e701270 */
[----:B------:R1:W-:Y:S01]  /*a6cf0*/  @P0 STG.E desc[UR74][R2.64], R195 ;  /* 0x000000c302000986 */ /* 0x0003e2000c10194a */
[----:B------:R-:W-:-:S13]  /*a6d00*/  ISETP.LT.AND P0, PT, R152, UR4, !P4 ;  /* 0x0000000498007c0c */ /* 0x000fda000e701270 */
[----:B------:R1:W-:Y:S01]  /*a6d10*/  @P0 STG.E desc[UR74][R20.64], R187 ;  /* 0x000000bb14000986 */ /* 0x0003e2000c10194a */
[----:B------:R-:W-:-:S13]  /*a6d20*/  ISETP.LT.AND P0, PT, R203, UR4, !P4 ;  /* 0x00000004cb007c0c */ /* 0x000fda000e701270 */
[----:B------:R1:W-:Y:S01]  /*a6d30*/  @P0 STG.E desc[UR74][R22.64], R179 ;  /* 0x000000b316000986 */ /* 0x0003e2000c10194a */
[----:B----4-:R-:W-:-:S04]  /*a6d40*/  IMAD.WIDE R26, R200, 0x4, R18 ;  /* 0x00000004c81a7825 */ /* 0x010fc800078e0212 */
[----:B-1----:R-:W-:-:S04]  /*a6d50*/  IMAD.WIDE R2, R200, 0x4, R16 ;  /* 0x00000004c8027825 */ /* 0x002fc800078e0210 */
[----:B------:R-:W-:-:S04]  /*a6d60*/  IMAD.WIDE R20, R200, 0x4, R14 ;  /* 0x00000004c8147825 */ /* 0x000fc800078e020e */
[----:B------:R-:W-:Y:S02]  /*a6d70*/  IMAD.WIDE R22, R200, 0x4, R12 ;  /* 0x00000004c8167825 */ /* 0x000fe400078e020c */
[----:B------:R-:W4:Y:S01]  /*a6d80*/  LDL.LU R200, [R1+0x15fc] ;  /* 0x0015fc0001c87983 */ /* 0x000f220000300800 */
[----:B------:R-:W-:Y:S02]  /*a6d90*/  ISETP.LT.AND P0, PT, R201, UR4, !P4 ;  /* 0x00000004c9007c0c */ /* 0x000fe4000e701270 */
[----:B------:R-:W-:Y:S01]  /*a6da0*/  LOP3.LUT P3, RZ, R9, 0x100, RZ, 0xc0, !PT ;  /* 0x0000010009ff7812 */ /* 0x000fe2000786c0ff */
[----:B------:R-:W4:Y:S10]  /*a6db0*/  LDL.LU R153, [R1+0x15f8] ;  /* 0x0015f80001997983 */ /* 0x000f340000300800 */
[----:B------:R2:W-:Y:S01]  /*a6dc0*/  @P0 STG.E desc[UR74][R24.64], R171 ;  /* 0x000000ab18000986 */ /* 0x0005e2000c10194a */
[----:B------:R-:W-:-:S13]  /*a6dd0*/  ISETP.LT.AND P0, PT, R204, UR4, !P3 ;  /* 0x00000004cc007c0c */ /* 0x000fda000df01270 */
[----:B------:R1:W-:Y:S01]  /*a6de0*/  @P0 STG.E desc[UR74][R26.64], R164 ;  /* 0x000000a41a000986 */ /* 0x0003e2000c10194a */
[----:B------:R-:W-:-:S13]  /*a6df0*/  ISETP.LT.AND P0, PT, R152, UR4, !P3 ;  /* 0x0000000498007c0c */ /* 0x000fda000df01270 */
[----:B------:R1:W-:Y:S01]  /*a6e00*/  @P0 STG.E desc[UR74][R2.64], R156 ;  /* 0x0000009c02000986 */ /* 0x0003e2000c10194a */
[----:B------:R-:W-:Y:S02]  /*a6e10*/  ISETP.LT.AND P0, PT, R203, UR4, !P3 ;  /* 0x00000004cb007c0c */ /* 0x000fe4000df01270 */
[----:B------:R-:W-:-:S11]  /*a6e20*/  LOP3.LUT P1, RZ, R9, 0x1000, RZ, 0xc0, !PT ;  /* 0x0000100009ff7812 */ /* 0x000fd6000782c0ff */
[----:B------:R1:W-:Y:S01]  /*a6e30*/  @P0 STG.E desc[UR74][R20.64], R140 ;  /* 0x0000008c14000986 */ /* 0x0003e2000c10194a */
[----:B------:R-:W-:-:S13]  /*a6e40*/  ISETP.LT.AND P0, PT, R201, UR4, !P3 ;  /* 0x00000004c9007c0c */ /* 0x000fda000df01270 */
[----:B------:R3:W-:Y:S01]  /*a6e50*/  @P0 STG.E desc[UR74][R22.64], R124 ;  /* 0x0000007c16000986 */ /* 0x0007e2000c10194a */
[----:B------:R-:W-:Y:S01]  /*a6e60*/  ISETP.LT.AND P0, PT, R204, UR4, !P1 ;  /* 0x00000004cc007c0c */ /* 0x000fe2000cf01270 */
[----:B--2---:R-:W-:-:S04]  /*a6e70*/  IMAD.WIDE R24, R154, 0x4, R18 ;  /* 0x000000049a187825 */ /* 0x004fc800078e0212 */
[----:B-1----:R-:W-:-:S04]  /*a6e80*/  IMAD.WIDE R26, R154, 0x4, R16 ;  /* 0x000000049a1a7825 */ /* 0x002fc800078e0210 */
[----:B------:R-:W-:-:S04]  /*a6e90*/  IMAD.WIDE R2, R154, 0x4, R14 ;  /* 0x000000049a027825 */ /* 0x000fc800078e020e */
[----:B------:R-:W-:Y:S02]  /*a6ea0*/  IMAD.WIDE R20, R154, 0x4, R12 ;  /* 0x000000049a147825 */ /* 0x000fe400078e020c */
[----:B------:R-:W2:Y:S04]  /*a6eb0*/  LDL.LU R154, [R1+0x15f4] ;  /* 0x0015f400019a7983 */ /* 0x000ea80000300800 */
[----:B------:R1:W-:Y:S01]  /*a6ec0*/  @P0 STG.E desc[UR74][R24.64], R36 ;  /* 0x0000002418000986 */ /* 0x0003e2000c10194a */
[----:B------:R-:W-:-:S13]  /*a6ed0*/  ISETP.LT.AND P0, PT, R152, UR4, !P1 ;  /* 0x0000000498007c0c */ /* 0x000fda000cf01270 */
[----:B------:R1:W-:Y:S01]  /*a6ee0*/  @P0 STG.E desc[UR74][R26.64], R48 ;  /* 0x000000301a000986 */ /* 0x0003e2000c10194a */
[----:B------:R-:W-:-:S13]  /*a6ef0*/  ISETP.LT.AND P0, PT, R203, UR4, !P1 ;  /* 0x00000004cb007c0c */ /* 0x000fda000cf01270 */
[----:B------:R1:W-:Y:S01]  /*a6f00*/  @P0 STG.E desc[UR74][R2.64], R88 ;  /* 0x0000005802000986 */ /* 0x0003e2000c10194a */
[----:B---3--:R-:W-:-:S04]  /*a6f10*/  IMAD.WIDE R22, R202, 0x4, R18 ;  /* 0x00000004ca167825 */ /* 0x008fc800078e0212 */
[----:B-1----:R-:W-:-:S04]  /*a6f20*/  IMAD.WIDE R24, R202, 0x4, R16 ;  /* 0x00000004ca187825 */ /* 0x002fc800078e0210 */
[----:B------:R-:W-:-:S04]  /*a6f30*/  IMAD.WIDE R26, R202, 0x4, R14 ;  /* 0x00000004ca1a7825 */ /* 0x000fc800078e020e */
[----:B------:R-:W-:Y:S02]  /*a6f40*/  IMAD.WIDE R2, R202, 0x4, R12 ;  /* 0x00000004ca027825 */ /* 0x000fe400078e020c */
[----:B------:R-:W3:Y:S01]  /*a6f50*/  LDL.LU R202, [R1+0x15e8] ;  /* 0x0015e80001ca7983 */ /* 0x000ee20000300800 */
[----:B------:R-:W-:Y:S02]  /*a6f60*/  ISETP.LT.AND P0, PT, R201, UR4, !P1 ;  /* 0x00000004c9007c0c */ /* 0x000fe4000cf01270 */
[----:B------:R-:W-:-:S11]  /*a6f70*/  LOP3.LUT P2, RZ, R9, 0x2000, RZ, 0xc0, !PT ;  /* 0x0000200009ff7812 */ /* 0x000fd6000784c0ff */
[----:B------:R4:W-:Y:S01]  /*a6f80*/  @P0 STG.E desc[UR74][R20.64], R84 ;  /* 0x0000005414000986 */ /* 0x0009e2000c10194a */
[----:B------:R-:W-:-:S13]  /*a6f90*/  ISETP.LT.AND P0, PT, R204, UR4, !P2 ;  /* 0x00000004cc007c0c */ /* 0x000fda000d701270 */
[----:B------:R1:W-:Y:S01]  /*a6fa0*/  @P0 STG.E desc[UR74][R22.64], R165 ;  /* 0x000000a516000986 */ /* 0x0003e2000c10194a */
[----:B------:R-:W-:-:S13]  /*a6fb0*/  ISETP.LT.AND P0, PT, R152, UR4, !P2 ;  /* 0x0000000498007c0c */ /* 0x000fda000d701270 */
[----:B------:R1:W-:Y:S01]  /*a6fc0*/  @P0 STG.E desc[UR74][R24.64], R157 ;  /* 0x0000009d18000986 */ /* 0x0003e2000c10194a */
[----:B------:R-:W-:Y:S02]  /*a6fd0*/  ISETP.LT.AND P0, PT, R203, UR4, !P2 ;  /* 0x00000004cb007c0c */ /* 0x000fe4000d701270 */
[----:B------:R-:W-:-:S11]  /*a6fe0*/  LOP3.LUT P3, RZ, R9, 0x8000, RZ, 0xc0, !PT ;  /* 0x0000800009ff7812 */ /* 0x000fd6000786c0ff */
[----:B------:R-:W-:Y:S01]  /*a6ff0*/  @P0 STG.E desc[UR74][R26.64], R141 ;  /* 0x0000008d1a000986 */ /* 0x000fe2000c10194a */
[----:B------:R-:W-:-:S13]  /*a7000*/  ISETP.LT.AND P0, PT, R201, UR4, !P2 ;  /* 0x00000004c9007c0c */ /* 0x000fda000d701270 */
[----:B------:R1:W-:Y:S01]  /*a7010*/  @P0 STG.E desc[UR74][R2.64], R125 ;  /* 0x0000007d02000986 */ /* 0x0003e2000c10194a */
[----:B------:R-:W-:Y:S01]  /*a7020*/  ISETP.LT.AND P0, PT, R204, UR4, !P3 ;  /* 0x00000004cc007c0c */ /* 0x000fe2000df01270 */
[----:B----4-:R-:W-:-:S04]  /*a7030*/  IMAD.WIDE R20, R200, 0x4, R18 ;  /* 0x00000004c8147825 */ /* 0x010fc800078e0212 */
[----:B-1----:R-:W-:-:S04]  /*a7040*/  IMAD.WIDE R22, R200, 0x4, R16 ;  /* 0x00000004c8167825 */ /* 0x002fc800078e0210 */
[----:B------:R-:W-:-:S04]  /*a7050*/  IMAD.WIDE R24, R200, 0x4, R14 ;  /* 0x00000004c8187825 */ /* 0x000fc800078e020e */
[----:B------:R-:W-:Y:S02]  /*a7060*/  IMAD.WIDE R2, R200, 0x4, R12 ;  /* 0x00000004c8027825 */ /* 0x000fe400078e020c */
[----:B------:R-:W4:Y:S04]  /*a7070*/  LDL.LU R200, [R1+0x15e0] ;  /* 0x0015e00001c87983 */ /* 0x000f280000300800 */
[----:B------:R1:W-:Y:S01]  /*a7080*/  @P0 STG.E desc[UR74][R20.64], R37 ;  /* 0x0000002514000986 */ /* 0x0003e2000c10194a */
[----:B------:R-:W-:-:S13]  /*a7090*/  ISETP.LT.AND P0, PT, R152, UR4, !P3 ;  /* 0x0000000498007c0c */ /* 0x000fda000df01270 */
[----:B------:R1:W-:Y:S01]  /*a70a0*/  @P0 STG.E desc[UR74][R22.64], R49 ;  /* 0x0000003116000986 */ /* 0x0003e2000c10194a */
[----:B------:R-:W-:Y:S02]  /*a70b0*/  ISETP.LT.AND P0, PT, R203, UR4, !P3 ;  /* 0x00000004cb007c0c */ /* 0x000fe4000df01270 */
[----:B------:R-:W-:-:S11]  /*a70c0*/  LOP3.LUT P1, RZ, R9, 0x20000, RZ, 0xc0, !PT ;  /* 0x0002000009ff7812 */ /* 0x000fd6000782c0ff */
[----:B------:R-:W-:Y:S01]  /*a70d0*/  @P0 STG.E desc[UR74][R24.64], R89 ;  /* 0x0000005918000986 */ /* 0x000fe2000c10194a */
[----:B------:R-:W-:Y:S01]  /*a70e0*/  ISETP.LT.AND P0, PT, R201, UR4, !P3 ;  /* 0x00000004c9007c0c */ /* 0x000fe2000df01270 */
[----:B------:R-:W-:-:S12]  /*a70f0*/  IMAD.WIDE R26, R153, 0x4, R18 ;  /* 0x00000004991a7825 */ /* 0x000fd800078e0212 */
[----:B------:R1:W-:Y:S01]  /*a7100*/  @P0 STG.E desc[UR74][R2.64], R85 ;  /* 0x0000005502000986 */ /* 0x0003e2000c10194a */
[----:B------:R-:W-:Y:S01]  /*a7110*/  ISETP.LT.AND P0, PT, R204, UR4, !P1 ;  /* 0x00000004cc007c0c */ /* 0x000fe2000cf01270 */
        /* <DEDUP_REMOVED lines=22> */
[----:B------:R-:W-:Y:S01]  /*a7280*/  @P0 STG.E desc[UR74][R20.64], R90 ;  /* 0x0000005a14000986 */ /* 0x000fe2000c10194a */
[----:B------:R-:W-:-:S13]  /*a7290*/  ISETP.LT.AND P0, PT, R201, UR4, !P4 ;  /* 0x00000004c9007c0c */ /* 0x000fda000e701270 */
[----:B------:R1:W-:Y:S01]  /*a72a0*/  @P0 STG.E desc[UR74][R2.64], R86 ;  /* 0x0000005602000986 */ /* 0x0003e2000c10194a */
[----:B---3--:R-:W-:-:S04]  /*a72b0*/  IMAD.WIDE R22, R202, 0x4, R18 ;  /* 0x00000004ca167825 */ /* 0x008fc800078e0212 */
[----:B-1----:R-:W-:-:S04]  /*a72c0*/  IMAD.WIDE R24, R202, 0x4, R16 ;  /* 0x00000004ca187825 */ /* 0x002fc800078e0210 */
[----:B------:R-:W-:-:S04]  /*a72d0*/  IMAD.WIDE R26, R202, 0x4, R14 ;  /* 0x00000004ca1a7825 */ /* 0x000fc800078e020e */
[----:B------:R-:W-:Y:S02]  /*a72e0*/  IMAD.WIDE R2, R202, 0x4, R12 ;  /* 0x00000004ca027825 */ /* 0x000fe400078e020c */
[----:B------:R-:W3:Y:S01]  /*a72f0*/  LDL.LU R202, [R1+0x15d4] ;  /* 0x0015d40001ca7983 */ /* 0x000ee20000300800 */
[----:B------:R-:W-:-:S04]  /*a7300*/  LOP3.LUT P2, RZ, R9, 0x400000, RZ, 0xc0, !PT ;  /* 0x0040000009ff7812 */ /* 0x000fc8000784c0ff */
        /* <DEDUP_REMOVED lines=16> */
[----:B------:R-:W-:Y:S01]  /*a7410*/  IMAD.WIDE R24, R200, 0x4, R14 ;  /* 0x00000004c8187825 */ /* 0x000fe200078e020e */
[----:B------:R-:W-:-:S11]  /*a7420*/  LOP3.LUT P1, RZ, R9, 0x4000000, RZ, 0xc0, !PT ;  /* 0x0400000009ff7812 */ /* 0x000fd6000782c0ff */
[----:B------:R-:W-:Y:S01]  /*a7430*/  @P0 STG.E desc[UR74][R24.64], R91 ;  /* 0x0000005b18000986 */ /* 0x000fe2000c10194a */
[----:B------:R-:W-:Y:S01]  /*a7440*/  ISETP.LT.AND P0, PT, R201, UR4, !P3 ;  /* 0x00000004c9007c0c */ /* 0x000fe2000df01270 */
[----:B------:R-:W-:Y:S02]  /*a7450*/  IMAD.WIDE R2, R200, 0x4, R12 ;  /* 0x00000004c8027825 */ /* 0x000fe400078e020c */
[----:B------:R-:W3:Y:S10]  /*a7460*/  LDL.LU R200, [R1+0x15cc] ;  /* 0x0015cc0001c87983 */ /* 0x000ef40000300800 */
[----:B------:R1:W-:Y:S01]  /*a7470*/  @P0 STG.E desc[UR74][R2.64], R87 ;  /* 0x0000005702000986 */ /* 0x0003e2000c10194a */
[----:B------:R-:W-:Y:S01]  /*a7480*/  ISETP.LT.AND P0, PT, R204, UR4, !P1 ;  /* 0x00000004cc007c0c */ /* 0x000fe2000cf01270 */
[----:B------:R-:W-:-:S12]  /*a7490*/  IMAD.WIDE R26, R153, 0x4, R18 ;  /* 0x00000004991a7825 */ /* 0x000fd800078e0212 */
[----:B------:R-:W-:Y:S01]  /*a74a0*/  @P0 STG.E desc[UR74][R26.64], R160 ;  /* 0x000000a01a000986 */ /* 0x000fe2000c10194a */
[----:B------:R-:W-:Y:S01]  /*a74b0*/  ISETP.LT.AND P0, PT, R152, UR4, !P1 ;  /* 0x0000000498007c0c */ /* 0x000fe2000cf01270 */
[----:B----4-:R-:W-:-:S12]  /*a74c0*/  IMAD.WIDE R20, R153, 0x4, R16 ;  /* 0x0000000499147825 */ /* 0x010fd800078e0210 */
[----:B------:R4:W-:Y:S01]  /*a74d0*/  @P0 STG.E desc[UR74][R20.64], R148 ;  /* 0x0000009414000986 */ /* 0x0009e2000c10194a */
[----:B------:R-:W-:Y:S01]  /*a74e0*/  ISETP.LT.AND P0, PT, R203, UR4, !P1 ;  /* 0x00000004cb007c0c */ /* 0x000fe2000cf01270 */
[----:B-1----:R-:W-:Y:S01]  /*a74f0*/  IMAD.WIDE R22, R153, 0x4, R14 ;  /* 0x0000000499167825 */ /* 0x002fe200078e020e */
[----:B------:R-:W-:-:S11]  /*a7500*/  LOP3.LUT P2, RZ, R9, 0x10000000, RZ, 0xc0, !PT ;  /* 0x1000000009ff7812 */ /* 0x000fd6000784c0ff */
[----:B------:R-:W-:Y:S01]  /*a7510*/  @P0 STG.E desc[UR74][R22.64], R136 ;  /* 0x0000008816000986 */ /* 0x000fe2000c10194a */
[----:B------:R-:W-:Y:S01]  /*a7520*/  ISETP.LT.AND P0, PT, R201, UR4, !P1 ;  /* 0x00000004c9007c0c */ /* 0x000fe2000cf01270 */
[----:B------:R-:W-:Y:S01]  /*a7530*/  IMAD.WIDE R2, R153, 0x4, R12 ;  /* 0x0000000499027825 */ /* 0x000fe200078e020c */
[----:B------:R-:W-:-:S11]  /*a7540*/  LOP3.LUT P4, RZ, R10, 0x2, RZ, 0xc0, !PT ;  /* 0x000000020aff7812 */ /* 0x000fd6000788c0ff */
[----:B------:R1:W-:Y:S01]  /*a7550*/  @P0 STG.E desc[UR74][R2.64], R116 ;  /* 0x0000007402000986 */ /* 0x0003e2000c10194a */
[----:B------:R-:W-:Y:S01]  /*a7560*/  ISETP.LT.AND P0, PT, R204, UR4, !P2 ;  /* 0x00000004cc007c0c */ /* 0x000fe2000d701270 */
[----:B--2---:R-:W-:-:S04]  /*a7570*/  IMAD.WIDE R10, R154, 0x4, R18 ;  /* 0x000000049a0a7825 */ /* 0x004fc800078e0212 */
[----:B------:R-:W-:-:S04]  /*a7580*/  IMAD.WIDE R24, R154, 0x4, R16 ;  /* 0x000000049a187825 */ /* 0x000fc800078e0210 */
[----:B----4-:R-:W-:-:S04]  /*a7590*/  IMAD.WIDE R20, R154, 0x4, R14 ;  /* 0x000000049a147825 */ /* 0x010fc800078e020e */
[----:B-1----:R-:W-:Y:S02]  /*a75a0*/  IMAD.WIDE R2, R154, 0x4, R12 ;  /* 0x000000049a027825 */ /* 0x002fe400078e020c */
[----:B------:R-:W2:Y:S04]  /*a75b0*/  LDL.LU R154, [R1+0x15c8] ;  /* 0x0015c800019a7983 */ /* 0x000ea80000300800 */
[----:B------:R1:W-:Y:S01]  /*a75c0*/  @P0 STG.E desc[UR74][R10.64], R32 ;  /* 0x000000200a000986 */ /* 0x0003e2000c10194a */
[----:B------:R-:W-:-:S03]  /*a75d0*/  ISETP.LT.AND P0, PT, R152, UR4, !P2 ;  /* 0x0000000498007c0c */ /* 0x000fc6000d701270 */
[----:B------:R-:W4:Y:S10]  /*a75e0*/  LDL.LU R153, [R1+0x15c4] ;  /* 0x0015c40001997983 */ /* 0x000f340000300800 */
[----:B------:R-:W-:Y:S01]  /*a75f0*/  @P0 STG.E desc[UR74][R24.64], R44 ;  /* 0x0000002c18000986 */ /* 0x000fe2000c10194a */
[----:B------:R-:W-:-:S13]  /*a7600*/  ISETP.LT.AND P0, PT, R203, UR4, !P2 ;  /* 0x00000004cb007c0c */ /* 0x000fda000d701270 */
[----:B------:R-:W-:Y:S01]  /*a7610*/  @P0 STG.E desc[UR74][R20.64], R80 ;  /* 0x0000005014000986 */ /* 0x000fe2000c10194a */
[----:B------:R-:W-:Y:S02]  /*a7620*/  ISETP.LT.AND P0, PT, R201, UR4, !P2 ;  /* 0x00000004c9007c0c */ /* 0x000fe4000d701270 */
[----:B------:R-:W-:Y:S02]  /*a7630*/  LOP3.LUT P3, RZ, R9, 0x40000000, RZ, 0xc0, !PT ;  /* 0x4000000009ff7812 */ /* 0x000fe4000786c0ff */
[C---:B------:R-:W-:Y:S02]  /*a7640*/  LOP3.LUT P1, RZ, R8.reuse, 0x2, RZ, 0xc0, !PT ;  /* 0x0000000208ff7812 */ /* 0x040fe4000782c0ff */
[----:B------:R-:W-:-:S07]  /*a7650*/  LOP3.LUT P2, RZ, R8, 0x1, RZ, 0xc0, !PT ;  /* 0x0000000108ff7812 */ /* 0x000fce000784c0ff */
[----:B------:R1:W-:Y:S01]  /*a7660*/  @P0 STG.E desc[UR74][R2.64], R76 ;  /* 0x0000004c02000986 */ /* 0x0003e2000c10194a */
[----:B---3--:R-:W-:-:S04]  /*a7670*/  IMAD.WIDE R8, R202, 0x4, R18 ;  /* 0x00000004ca087825 */ /* 0x008fc800078e0212 */
[----:B-1----:R-:W-:-:S04]  /*a7680*/  IMAD.WIDE R10, R202, 0x4, R16 ;  /* 0x00000004ca0a7825 */ /* 0x002fc800078e0210 */
[----:B------:R-:W-:-:S04]  /*a7690*/  IMAD.WIDE R22, R202, 0x4, R14 ;  /* 0x00000004ca167825 */ /* 0x000fc800078e020e */
[----:B------:R-:W-:Y:S02]  /*a76a0*/  IMAD.WIDE R2, R202, 0x4, R12 ;  /* 0x00000004ca027825 */ /* 0x000fe400078e020c */
[----:B------:R-:W3:Y:S01]  /*a76b0*/  LDL.LU R202, [R1+0x15b8] ;  /* 0x0015b80001ca7983 */ /* 0x000ee20000300800 */
[----:B------:R-:W-:-:S13]  /*a76c0*/  ISETP.LT.AND P0, PT, R204, UR4, !P3 ;  /* 0x00000004cc007c0c */ /* 0x000fda000df01270 */
[----:B------:R1:W-:Y:S01]  /*a76d0*/  @P0 STG.E desc[UR74][R8.64], R161 ;  /* 0x000000a108000986 */ /* 0x0003e2000c10194a */
[----:B------:R-:W-:-:S13]  /*a76e0*/  ISETP.LT.AND P0, PT, R152, UR4, !P3 ;  /* 0x0000000498007c0c */ /* 0x000fda000df01270 */
[----:B------:R1:W-:Y:S01]  /*a76f0*/  @P0 STG.E desc[UR74][R10.64], R149 ;  /* 0x000000950a000986 */ /* 0x0003e2000c10194a */
[----:B------:R-:W-:-:S13]  /*a7700*/  ISETP.LT.AND P0, PT, R203, UR4, !P3 ;  /* 0x00000004cb007c0c */ /* 0x000fda000df01270 */
[----:B------:R-:W-:Y:S01]  /*a7710*/  @P0 STG.E desc[UR74][R22.64], R137 ;  /* 0x0000008916000986 */ /* 0x000fe2000c10194a */
[----:B------:R-:W-:Y:S02]  /*a7720*/  ISETP.LT.AND P0, PT, R201, UR4, !P3 ;  /* 0x00000004c9007c0c */ /* 0x000fe4000df01270 */
[----:B------:R-:W-:-:S11]  /*a7730*/  LOP3.LUT P3, RZ, R7, 0x40000000, RZ, 0xc0, !PT ;  /* 0x4000000007ff7812 */ /* 0x000fd6000786c0ff */
[----:B------:R1:W-:Y:S01]  /*a7740*/  @P0 STG.E desc[UR74][R2.64], R117 ;  /* 0x0000007502000986 */ /* 0x0003e2000c10194a */
[----:B------:R-:W-:Y:S01]  /*a7750*/  ISETP.LT.AND P0, PT, R204, UR4, !P4 ;  /* 0x00000004cc007c0c */ /* 0x000fe2000e701270 */
[----:B------:R-:W-:-:S12]  /*a7760*/  IMAD.WIDE R6, R200, 0x4, R18 ;  /* 0x00000004c8067825 */ /* 0x000fd800078e0212 */
[----:B------:R2:W-:Y:S01]  /*a7770*/  @P0 STG.E desc[UR74][R6.64], R33 ;  /* 0x0000002106000986 */ /* 0x0005e2000c10194a */
[----:B------:R-:W-:Y:S01]  /*a7780*/  ISETP.LT.AND P0, PT, R152, UR4, !P4 ;  /* 0x0000000498007c0c */ /* 0x000fe2000e701270 */
[----:B-1----:R-:W-:-:S12]  /*a7790*/  IMAD.WIDE R8, R200, 0x4, R16 ;  /* 0x00000004c8087825 */ /* 0x002fd800078e0210 */
[----:B------:R1:W-:Y:S01]  /*a77a0*/  @P0 STG.E desc[UR74][R8.64], R45 ;  /* 0x0000002d08000986 */ /* 0x0003e2000c10194a */
[----:B------:R-:W-:Y:S01]  /*a77b0*/  ISETP.LT.AND P0, PT, R203, UR4, !P4 ;  /* 0x00000004cb007c0c */ /* 0x000fe2000e701270 */
[----:B------:R-:W-:-:S12]  /*a77c0*/  IMAD.WIDE R10, R200, 0x4, R14 ;  /* 0x00000004c80a7825 */ /* 0x000fd800078e020e */
[----:B------:R1:W-:Y:S01]  /*a77d0*/  @P0 STG.E desc[UR74][R10.64], R81 ;  /* 0x000000510a000986 */ /* 0x0003e2000c10194a */
[----:B------:R-:W-:Y:S01]  /*a77e0*/  ISETP.LT.AND P0, PT, R201, UR4, !P4 ;  /* 0x00000004c9007c0c */ /* 0x000fe2000e701270 */
[----:B------:R-:W-:Y:S02]  /*a77f0*/  IMAD.WIDE R2, R200, 0x4, R12 ;  /* 0x00000004c8027825 */ /* 0x000fe400078e020c */
[----:B------:R-:W3:Y:S10]  /*a7800*/  LDL.LU R200, [R1+0x15b0] ;  /* 0x0015b00001c87983 */ /* 0x000ef40000300800 */
[----:B------:R1:W-:Y:S01]  /*a7810*/  @P0 STG.E desc[UR74][R2.64], R77 ;  /* 0x0000004d02000986 */ /* 0x0003e2000c10194a */
[----:B------:R-:W-:Y:S01]  /*a7820*/  ISETP.LT.AND P0, PT, R204, UR4, !P1 ;  /* 0x00000004cc007c0c */ /* 0x000fe2000cf01270 */
[----:B--2---:R-:W-:-:S12]  /*a7830*/  IMAD.WIDE R6, R154, 0x4, R18 ;  /* 0x000000049a067825 */ /* 0x004fd800078e0212 */
[----:B------:R-:W-:Y:S01]  /*a7840*/  @P0 STG.E desc[UR74][R6.64], R162 ;  /* 0x000000a206000986 */ /* 0x000fe2000c10194a */
[----:B------:R-:W-:Y:S01]  /*a7850*/  ISETP.LT.AND P0, PT, R152, UR4, !P1 ;  /* 0x0000000498007c0c */ /* 0x000fe2000cf01270 */
[----:B-1----:R-:W-:-:S12]  /*a7860*/  IMAD.WIDE R8, R154, 0x4, R16 ;  /* 0x000000049a087825 */ /* 0x002fd800078e0210 */
[----:B------:R-:W-:Y:S01]  /*a7870*/  @P0 STG.E desc[UR74][R8.64], R150 ;  /* 0x0000009608000986 */ /* 0x000fe2000c10194a */
[----:B------:R-:W-:Y:S01]  /*a7880*/  ISETP.LT.AND P0, PT, R203, UR4, !P1 ;  /* 0x00000004cb007c0c */ /* 0x000fe2000cf01270 */
[----:B------:R-:W-:Y:S01]  /*a7890*/  IMAD.WIDE R10, R154, 0x4, R14 ;  /* 0x000000049a0a7825 */ /* 0x000fe200078e020e */
[----:B------:R-:W-:-:S03]  /*a78a0*/  ISETP.LT.AND P1, PT, R201, UR4, !P1 ;  /* 0x00000004c9007c0c */ /* 0x000fc6000cf21270 */
[----:B------:R-:W-:Y:S02]  /*a78b0*/  IMAD.WIDE R2, R154, 0x4, R12 ;  /* 0x000000049a027825 */ /* 0x000fe400078e020c */
[----:B------:R-:W2:Y:S06]  /*a78c0*/  LDL.LU R154, [R1+0x15ac] ;  /* 0x0015ac00019a7983 */ /* 0x000eac0000300800 */
[----:B------:R-:W-:Y:S01]  /*a78d0*/  @P0 STG.E desc[UR74][R10.64], R138 ;  /* 0x0000008a0a000986 */ /* 0x000fe2000c10194a */
[----:B------:R-:W-:Y:S01]  /*a78e0*/  ISETP.LT.AND P0, PT, R204, UR4, !P2 ;  /* 0x00000004cc007c0c */ /* 0x000fe2000d701270 */
[----:B----4-:R-:W-:-:S02]  /*a78f0*/  IMAD.WIDE R20, R153, 0x4, R18 ;  /* 0x0000000499147825 */ /* 0x010fc400078e0212 */
[----:B------:R3:W-:Y:S10]  /*a7900*/  @P1 STG.E desc[UR74][R2.64], R118 ;  /* 0x0000007602001986 */ /* 0x0007f4000c10194a */
[----:B------:R1:W-:Y:S01]  /*a7910*/  @P0 STG.E desc[UR74][R20.64], R34 ;  /* 0x0000002214000986 */ /* 0x0003e2000c10194a */
[----:B---3--:R-:W-:-:S04]  /*a7920*/  IMAD.WIDE R2, R202, 0x4, R18 ;  /* 0x00000004ca027825 */ /* 0x008fc800078e0212 */
[----:B------:R-:W-:-:S04]  /*a7930*/  IMAD.WIDE R10, R202, 0x4, R16 ;  /* 0x00000004ca0a7825 */ /* 0x000fc800078e0210 */
[----:B-1----:R-:W-:-:S04]  /*a7940*/  IMAD.WIDE R20, R202, 0x4, R14 ;  /* 0x00000004ca147825 */ /* 0x002fc800078e020e */
[----:B------:R-:W-:Y:S02]  /*a7950*/  IMAD.WIDE R22, R202, 0x4, R12 ;  /* 0x00000004ca167825 */ /* 0x000fe400078e020c */
[----:B------:R-:W3:Y:S04]  /*a7960*/  LDL.LU R202, [R1+0x15a8] ;  /* 0x0015a80001ca7983 */ /* 0x000ee80000300800 */
[----:B------:R-:W4:Y:S01]  /*a7970*/  LDL.LU R26, [R1+0x29cc] ;  /* 0x0029cc00011a7983 */ /* 0x000f220000300800 */
[----:B------:R-:W-:Y:S02]  /*a7980*/  ISETP.LT.AND P1, PT, R152, UR4, !P2 ;  /* 0x0000000498007c0c */ /* 0x000fe4000d721270 */
[----:B------:R-:W-:Y:S02]  /*a7990*/  ISETP.LT.AND P0, PT, R203, UR4, !P2 ;  /* 0x00000004cb007c0c */ /* 0x000fe4000d701270 */
[----:B------:R-:W-:Y:S01]  /*a79a0*/  ISETP.LT.AND P2, PT, R201, UR4, !P2 ;  /* 0x00000004c9007c0c */ /* 0x000fe2000d741270 */
[----:B------:R-:W-:Y:S01]  /*a79b0*/  IMAD.WIDE R6, R153, 0x4, R16 ;  /* 0x0000000499067825 */ /* 0x000fe200078e0210 */
[----:B------:R-:W-:-:S02]  /*a79c0*/  LOP3.LUT P4, RZ, R5, 0x2000000, RZ, 0xc0, !PT ;  /* 0x0200000005ff7812 */ /* 0x000fc4000788c0ff */
[C---:B------:R-:W-:Y:S02]  /*a79d0*/  LOP3.LUT P5, RZ, R5.reuse, 0x800000, RZ, 0xc0, !PT ;  /* 0x0080000005ff7812 */ /* 0x040fe400078ac0ff */
[----:B------:R-:W-:Y:S01]  /*a79e0*/  LOP3.LUT P6, RZ, R5, 0x400000, RZ, 0xc0, !PT ;  /* 0x0040000005ff7812 */ /* 0x000fe200078cc0ff */
[----:B------:R-:W-:-:S04]  /*a79f0*/  IMAD.WIDE R4, R153, 0x4, R14 ;  /* 0x0000000499047825 */ /* 0x000fc800078e020e */
[----:B------:R-:W-:Y:S01]  /*a7a00*/  IMAD.WIDE R8, R153, 0x4, R12 ;  /* 0x0000000499087825 */ /* 0x000fe200078e020c */
[----:B------:R-:W-:Y:S01]  /*a7a10*/  @P1 STG.E desc[UR74][R6.64], R46 ;  /* 0x0000002e06001986 */ /* 0x000fe2000c10194a */
[----:B------:R-:W-:-:S03]  /*a7a20*/  ISETP.LT.AND P1, PT, R204, UR4, !P3 ;  /* 0x00000004cc007c0c */ /* 0x000fc6000df21270 */
[----:B------:R-:W-:Y:S01]  /*a7a30*/  @P0 STG.E desc[UR74][R4.64], R82 ;  /* 0x0000005204000986 */ /* 0x000fe2000c10194a */
[----:B------:R-:W-:-:S03]  /*a7a40*/  ISETP.LT.AND P0, PT, R152, UR4, !P3 ;  /* 0x0000000498007c0c */ /* 0x000fc6000df01270 */
[----:B------:R1:W-:Y:S01]  /*a7a50*/  @P2 STG.E desc[UR74][R8.64], R78 ;  /* 0x0000004e08002986 */ /* 0x0003e2000c10194a */
[----:B------:R-:W-:Y:S02]  /*a7a60*/  ISETP.LT.AND P2, PT, R203, UR4, !P3 ;  /* 0x00000004cb007c0c */ /* 0x000fe4000df41270 */
[----:B------:R-:W-:Y:S01]  /*a7a70*/  ISETP.LT.AND P3, PT, R201, UR4, !P3 ;  /* 0x00000004c9007c0c */ /* 0x000fe2000df61270 */
[----:B------:R-:W-:Y:S01]  /*a7a80*/  VIADD R0, R206, 0xf2 ;  /* 0x000000f2ce007836 */ /* 0x000fe20000000000 */
[----:B------:R-:W1:Y:S04]  /*a7a90*/  LDS.128 R4, [R31] ;  /* 0x000000001f047984 */ /* 0x000e680000000c00 */
[----:B------:R1:W-:Y:S01]  /*a7aa0*/  @P1 STG.E desc[UR74][R2.64], R163 ;  /* 0x000000a302001986 */ /* 0x0003e2000c10194a */
[----:B------:R-:W-:-:S03]  /*a7ab0*/  ISETP.LT.AND P1, PT, R204, UR4, !P4 ;  /* 0x00000004cc007c0c */ /* 0x000fc6000e721270 */
[----:B------:R1:W-:Y:S01]  /*a7ac0*/  @P0 STG.E desc[UR74][R10.64], R151 ;  /* 0x000000970a000986 */ /* 0x0003e2000c10194a */
[----:B------:R-:W-:-:S03]  /*a7ad0*/  ISETP.LT.AND P0, PT, R201, UR4, !P4 ;  /* 0x00000004c9007c0c */ /* 0x000fc6000e701270 */
[----:B------:R1:W-:Y:S01]  /*a7ae0*/  @P2 STG.E desc[UR74][R20.64], R139 ;  /* 0x0000008b14002986 */ /* 0x0003e2000c10194a */
[----:B------:R-:W-:-:S03]  /*a7af0*/  ISETP.LT.AND P2, PT, R152, UR4, !P4 ;  /* 0x0000000498007c0c */ /* 0x000fc6000e741270 */
[----:B------:R2:W-:Y:S01]  /*a7b00*/  @P3 STG.E desc[UR74][R22.64], R119 ;  /* 0x0000007716003986 */ /* 0x0005e2000c10194a */
[----:B------:R-:W-:Y:S02]  /*a7b10*/  ISETP.LT.AND P3, PT, R203, UR4, !P4 ;  /* 0x00000004cb007c0c */ /* 0x000fe4000e761270 */
[----:B------:R-:W-:Y:S01]  /*a7b20*/  ISETP.LT.AND P4, PT, R204, UR4, !P5 ;  /* 0x00000004cc007c0c */ /* 0x000fe2000ef81270 */
[----:B------:R-:W1:Y:S02]  /*a7b30*/  LDS.128 R28, [R31+0x400] ;  /* 0x000400001f1c7984 */ /* 0x000e640000000c00 */
[----:B-1----:R-:W-:-:S04]  /*a7b40*/  IMAD.WIDE R8, R200, 0x4, R18 ;  /* 0x00000004c8087825 */ /* 0x002fc800078e0212 */
[C---:B------:R-:W-:Y:S01]  /*a7b50*/  IMAD.WIDE R2, R200.reuse, 0x4, R16 ;  /* 0x00000004c8027825 */ /* 0x040fe200078e0210 */
[----:B------:R1:W-:Y:S03]  /*a7b60*/  @P1 STG.E desc[UR74][R8.64], R35 ;  /* 0x0000002308001986 */ /* 0x0003e6000c10194a */
[----:B------:R-:W-:-:S04]  /*a7b70*/  IMAD.WIDE R10, R200, 0x4, R14 ;  /* 0x00000004c80a7825 */ /* 0x000fc800078e020e */
[----:B------:R-:W-:Y:S02]  /*a7b80*/  IMAD.WIDE R20, R200, 0x4, R12 ;  /* 0x00000004c8147825 */ /* 0x000fe400078e020c */
[----:B------:R-:W3:Y:S01]  /*a7b90*/  LDL.LU R200, [R1+0x15a4] ;  /* 0x0015a40001c87983 */ /* 0x000ee20000300800 */
[----:B------:R-:W-:-:S03]  /*a7ba0*/  ISETP.LT.AND P1, PT, R152, UR4, !P5 ;  /* 0x0000000498007c0c */ /* 0x000fc6000ef21270 */
[----:B------:R1:W-:Y:S01]  /*a7bb0*/  @P2 STG.E desc[UR74][R2.64], R47 ;  /* 0x0000002f02002986 */ /* 0x0003e2000c10194a */
[----:B------:R-:W-:-:S03]  /*a7bc0*/  ISETP.LT.AND P2, PT, R203, UR4, !P5 ;  /* 0x00000004cb007c0c */ /* 0x000fc6000ef41270 */
[----:B------:R1:W-:Y:S04]  /*a7bd0*/  @P3 STG.E desc[UR74][R10.64], R83 ;  /* 0x000000530a003986 */ /* 0x0003e8000c10194a */
[----:B------:R3:W-:Y:S01]  /*a7be0*/  @P0 STG.E desc[UR74][R20.64], R79 ;  /* 0x0000004f14000986 */ /* 0x0007e2000c10194a */
[----:B------:R-:W-:-:S03]  /*a7bf0*/  ISETP.LT.AND P0, PT, R201, UR4, !P5 ;  /* 0x00000004c9007c0c */ /* 0x000fc6000ef01270 */
[----:B------:R-:W3:Y:S04]  /*a7c00*/  LDL.LU R27, [R1+0x29c8] ;  /* 0x0029c800011b7983 */ /* 0x000ee80000300800 */
[----:B------:R-:W3:Y:S01]  /*a7c10*/  LDL.LU R206, [R1+0x159c] ;  /* 0x00159c0001ce7983 */ /* 0x000ee20000300800 */
[----:B--2---:R-:W-:-:S04]  /*a7c20*/  IMAD.WIDE R22, R154, 0x4, R18 ;  /* 0x000000049a167825 */ /* 0x004fc800078e0212 */
[C---:B-1----:R-:W-:Y:S01]  /*a7c30*/  IMAD.WIDE R8, R154.reuse, 0x4, R16 ;  /* 0x000000049a087825 */ /* 0x042fe200078e0210 */
[----:B------:R-:W-:Y:S03]  /*a7c40*/  @P4 STG.E desc[UR74][R22.64], R72 ;  /* 0x0000004816004986 */ /* 0x000fe6000c10194a */
[C---:B------:R-:W-:Y:S01]  /*a7c50*/  IMAD.WIDE R2, R154.reuse, 0x4, R14 ;  /* 0x000000049a027825 */ /* 0x040fe200078e020e */
[----:B------:R1:W-:Y:S03]  /*a7c60*/  @P1 STG.E desc[UR74][R8.64], R68 ;  /* 0x0000004408001986 */ /* 0x0003e6000c10194a */
[----:B------:R-:W-:Y:S01]  /*a7c70*/  IMAD.WIDE R10, R154, 0x4, R12 ;  /* 0x000000049a0a7825 */ /* 0x000fe200078e020c */
[----:B------:R2:W-:Y:S01]  /*a7c80*/  @P2 STG.E desc[UR74][R2.64], R64 ;  /* 0x0000004002002986 */ /* 0x0005e2000c10194a */
[----:B------:R-:W-:-:S03]  /*a7c90*/  ISETP.GE.AND P1, PT, R0, UR5, PT ;  /* 0x0000000500007c0c */ /* 0x000fc6000bf26270 */
[----:B------:R1:W-:Y:S01]  /*a7ca0*/  @P0 STG.E desc[UR74][R10.64], R104 ;  /* 0x000000680a000986 */ /* 0x0003e2000c10194a */
[----:B----4-:R-:W-:-:S03]  /*a7cb0*/  ISETP.GE.AND P0, PT, R26, UR6, PT ;  /* 0x000000061a007c0c */ /* 0x010fc6000bf06270 */
[----:B------:R-:W4:Y:S04]  /*a7cc0*/  LDL.LU R26, [R1+0x29c4] ;  /* 0x0029c400011a7983 */ /* 0x000f280000300800 */
[----:B------:R-:W4:Y:S01]  /*a7cd0*/  LDL.LU R0, [R1+0x29c0] ;  /* 0x0029c00001007983 */ /* 0x000f220000300800 */
[----:B------:R-:W-:Y:S01]  /*a7ce0*/  ISETP.LT.AND P3, PT, R204, UR4, !P6 ;  /* 0x00000004cc007c0c */ /* 0x000fe2000f761270 */
[----:B---3--:R-:W-:Y:S01]  /*a7cf0*/  IMAD.WIDE R20, R202, 0x4, R18 ;  /* 0x00000004ca147825 */ /* 0x008fe200078e0212 */
[----:B------:R-:W-:Y:S02]  /*a7d00*/  ISETP.LT.AND P5, PT, R152, UR4, !P6 ;  /* 0x0000000498007c0c */ /* 0x000fe4000f7a1270 */
[----:B------:R-:W-:Y:S02]  /*a7d10*/  ISETP.LT.AND P4, PT, R203, UR4, !P6 ;  /* 0x00000004cb007c0c */ /* 0x000fe4000f781270 */
[----:B------:R-:W-:-:S02]  /*a7d20*/  ISETP.LT.AND P6, PT, R201, UR4, !P6 ;  /* 0x00000004c9007c0c */ /* 0x000fc4000f7c1270 */
[----:B------:R-:W-:Y:S01]  /*a7d30*/  ISETP.LT.AND P2, PT, R204, UR4, !P1 ;  /* 0x00000004cc007c0c */ /* 0x000fe2000cf41270 */
[----:B-1----:R-:W-:-:S04]  /*a7d40*/  IMAD.WIDE R8, R202, 0x4, R16 ;  /* 0x00000004ca087825 */ /* 0x002fc800078e0210 */
[----:B------:R-:W-:Y:S01]  /*a7d50*/  @P3 STG.E desc[UR74][R20.64], R108 ;  /* 0x0000006c14003986 */ /* 0x000fe2000c10194a */
[----:B------:R-:W-:Y:S01]  /*a7d60*/  ISETP.LT.AND P3, PT, R152, UR4, !P1 ;  /* 0x0000000498007c0c */ /* 0x000fe2000cf61270 */
[----:B------:R-:W-:-:S04]  /*a7d70*/  IMAD.WIDE R22, R202, 0x4, R14 ;  /* 0x00000004ca167825 */ /* 0x000fc800078e020e */
[----:B------:R-:W-:Y:S02]  /*a7d80*/  IMAD.WIDE R24, R202, 0x4, R12 ;  /* 0x00000004ca187825 */ /* 0x000fe400078e020c */
[----:B------:R-:W3:Y:S04]  /*a7d90*/  LDL.LU R202, [R1+0x1598] ;  /* 0x0015980001ca7983 */ /* 0x000ee80000300800 */
[----:B------:R1:W-:Y:S04]  /*a7da0*/  @P5 STG.E desc[UR74][R8.64], R128 ;  /* 0x0000008008005986 */ /* 0x0003e8000c10194a */
[----:B------:R1:W-:Y:S01]  /*a7db0*/  @P4 STG.E desc[UR74][R22.64], R120 ;  /* 0x0000007816004986 */ /* 0x0003e2000c10194a */
[----:B------:R-:W-:-:S02]  /*a7dc0*/  ISETP.LT.AND P4, PT, R203, UR4, !P1 ;  /* 0x00000004cb007c0c */ /* 0x000fc4000cf81270 */
[----:B------:R-:W-:Y:S01]  /*a7dd0*/  ISETP.LT.AND P1, PT, R201, UR4, !P1 ;  /* 0x00000004c9007c0c */ /* 0x000fe2000cf21270 */
[----:B------:R1:W-:Y:S01]  /*a7de0*/  @P6 STG.E desc[UR74][R24.64], R4 ;  /* 0x0000000418006986 */ /* 0x0003e2000c10194a */
[----:B------:R-:W-:Y:S02]  /*a7df0*/  ISETP.LT.AND P6, PT, R204, UR4, !P0 ;  /* 0x00000004cc007c0c */ /* 0x000fe4000c7c1270 */
[----:B------:R-:W-:Y:S01]  /*a7e00*/  ISETP.LT.AND P5, PT, R152, UR4, !P0 ;  /* 0x0000000498007c0c */ /* 0x000fe2000c7a1270 */
[----:B--2---:R-:W-:-:S04]  /*a7e10*/  IMAD.WIDE R2, R200, 0x4, R18 ;  /* 0x00000004c8027825 */ /* 0x004fc800078e0212 */
[C---:B------:R-:W-:Y:S01]  /*a7e20*/  IMAD.WIDE R10, R200.reuse, 0x4, R16 ;  /* 0x00000004c80a7825 */ /* 0x040fe200078e0210 */
[----:B------:R2:W-:Y:S04]  /*a7e30*/  @P2 STG.E desc[UR74][R2.64], R73 ;  /* 0x0000004902002986 */ /* 0x0005e8000c10194a */
[----:B------:R-:W-:Y:S01]  /*a7e40*/  @P3 STG.E desc[UR74][R10.64], R69 ;  /* 0x000000450a003986 */ /* 0x000fe2000c10194a */
[----:B------:R-:W-:Y:S02]  /*a7e50*/  ISETP.LT.AND P3, PT, R203, UR4, !P0 ;  /* 0x00000004cb007c0c */ /* 0x000fe4000c761270 */
[----:B------:R-:W-:Y:S01]  /*a7e60*/  ISETP.LT.AND P0, PT, R201, UR4, !P0 ;  /* 0x00000004c9007c0c */ /* 0x000fe2000c701270 */
[----:B-1----:R-:W-:-:S04]  /*a7e70*/  IMAD.WIDE R8, R200, 0x4, R14 ;  /* 0x00000004c8087825 */ /* 0x002fc800078e020e */
[----:B------:R-:W-:Y:S02]  /*a7e80*/  IMAD.WIDE R20, R200, 0x4, R12 ;  /* 0x00000004c8147825 */ /* 0x000fe400078e020c */
[----:B------:R-:W3:Y:S02]  /*a7e90*/  LDL.LU R200, [R1+0x1594] ;  /* 0x0015940001c87983 */ /* 0x000ee40000300800 */
[C---:B------:R-:W-:Y:S02]  /*a7ea0*/  IMAD.WIDE R22, R206.reuse, 0x4, R18 ;  /* 0x00000004ce167825 */ /* 0x040fe400078e0212 */
[----:B------:R1:W-:Y:S02]  /*a7eb0*/  @P4 STG.E desc[UR74][R8.64], R65 ;  /* 0x0000004108004986 */ /* 0x0003e4000c10194a */
[C---:B------:R-:W-:Y:S02]  /*a7ec0*/  IMAD.WIDE R24, R206.reuse, 0x4, R16 ;  /* 0x00000004ce187825 */ /* 0x040fe400078e0210 */
[----:B------:R3:W-:Y:S02]  /*a7ed0*/  @P1 STG.E desc[UR74][R20.64], R105 ;  /* 0x0000006914001986 */ /* 0x0007e4000c10194a */
[----:B--2---:R-:W-:-:S02]  /*a7ee0*/  IMAD.WIDE R2, R206, 0x4, R14 ;  /* 0x00000004ce027825 */ /* 0x004fc400078e020e */
[----:B------:R2:W-:Y:S02]  /*a7ef0*/  @P6 STG.E desc[UR74][R22.64], R109 ;  /* 0x0000006d16006986 */ /* 0x0005e4000c10194a */
[----:B-1----:R-:W-:Y:S02]  /*a7f00*/  IMAD.WIDE R8, R206, 0x4, R12 ;  /* 0x00000004ce087825 */ /* 0x002fe400078e020c */
[----:B------:R-:W-:Y:S01]  /*a7f10*/  @P5 STG.E desc[UR74][R24.64], R129 ;  /* 0x0000008118005986 */ /* 0x000fe2000c10194a */
[----:B------:R-:W-:-:S03]  /*a7f20*/  ISETP.GE.AND P2, PT, R27, UR6, PT ;  /* 0x000000061b007c0c */ /* 0x000fc6000bf46270 */
[----:B------:R1:W-:Y:S04]  /*a7f30*/  @P3 STG.E desc[UR74][R2.64], R121 ;  /* 0x0000007902003986 */ /* 0x0003e8000c10194a */
[----:B------:R-:W3:Y:S04]  /*a7f40*/  LDL.LU R154, [R1+0x1588] ;  /* 0x00158800019a7983 */ /* 0x000ee80000300800 */
[----:B------:R1:W-:Y:S04]  /*a7f50*/  @P0 STG.E desc[UR74][R8.64], R5 ;  /* 0x0000000508000986 */ /* 0x0003e8000c10194a */
[----:B------:R-:W3:Y:S01]  /*a7f60*/  LDL.LU R27, [R1+0x29bc] ;  /* 0x0029bc00011b7983 */ /* 0x000ee20000300800 */
[----:B----4-:R-:W-:-:S03]  /*a7f70*/  ISETP.GE.AND P0, PT, R0, UR6, PT ;  /* 0x0000000600007c0c */ /* 0x010fc6000bf06270 */
[----:B------:R-:W4:Y:S01]  /*a7f80*/  LDL.LU R0, [R1+0x29b8] ;  /* 0x0029b80001007983 */ /* 0x000f220000300800 */
[----:B------:R-:W-:Y:S02]  /*a7f90*/  ISETP.LT.AND P4, PT, R204, UR4, !P2 ;  /* 0x00000004cc007c0c */ /* 0x000fe4000d781270 */
[----:B------:R-:W-:Y:S02]  /*a7fa0*/  ISETP.LT.AND P6, PT, R152, UR4, !P2 ;  /* 0x0000000498007c0c */ /* 0x000fe4000d7c1270 */
[----:B------:R-:W-:Y:S02]  /*a7fb0*/  ISETP.LT.AND P5, PT, R203, UR4, !P2 ;  /* 0x00000004cb007c0c */ /* 0x000fe4000d7a1270 */
[----:B------:R-:W-:Y:S02]  /*a7fc0*/  ISETP.GE.AND P1, PT, R26, UR6, PT ;  /* 0x000000061a007c0c */ /* 0x000fe4000bf26270 */
[----:B------:R-:W-:Y:S01]  /*a7fd0*/  ISETP.LT.AND P2, PT, R201, UR4, !P2 ;  /* 0x00000004c9007c0c */ /* 0x000fe2000d741270 */
[----:B------:R-:W4:Y:S01]  /*a7fe0*/  LDL.LU R26, [R1+0x29b4] ;  /* 0x0029b400011a7983 */ /* 0x000f220000300800 */
[----:B------:R-:W-:Y:S01]  /*a7ff0*/  ISETP.LT.AND P3, PT, R204, UR4, !P1 ;  /* 0x00000004cc007c0c */ /* 0x000fe2000cf61270 */
[----:B---3--:R-:W-:-:S04]  /*a8000*/  IMAD.WIDE R10, R202, 0x4, R18 ;  /* 0x00000004ca0a7825 */ /* 0x008fc800078e0212 */
[C---:B------:R-:W-:Y:S01]  /*a8010*/  IMAD.WIDE R20, R202.reuse, 0x4, R16 ;  /* 0x00000004ca147825 */ /* 0x040fe200078e0210 */
[----:B------:R3:W-:Y:S03]  /*a8020*/  @P4 STG.E desc[UR74][R10.64], R74 ;  /* 0x0000004a0a004986 */ /* 0x0007e6000c10194a */
[----:B--2---:R-:W-:Y:S01]  /*a8030*/  IMAD.WIDE R22, R202, 0x4, R14 ;  /* 0x00000004ca167825 */ /* 0x004fe200078e020e */
[----:B------:R2:W-:Y:S01]  /*a8040*/  @P6 STG.E desc[UR74][R20.64], R70 ;  /* 0x0000004614006986 */ /* 0x0005e2000c10194a */
[----:B------:R-:W-:-:S03]  /*a8050*/  ISETP.LT.AND P4, PT, R203, UR4, !P1 ;  /* 0x00000004cb007c0c */ /* 0x000fc6000cf81270 */
[----:B------:R-:W-:Y:S01]  /*a8060*/  @P5 STG.E desc[UR74][R22.64], R66 ;  /* 0x0000004216005986 */ /* 0x000fe2000c10194a */
[----:B------:R-:W-:Y:S02]  /*a8070*/  ISETP.LT.AND P5, PT, R152, UR4, !P1 ;  /* 0x0000000498007c0c */ /* 0x000fe4000cfa1270 */
[----:B------:R-:W-:Y:S01]  /*a8080*/  ISETP.LT.AND P1, PT, R201, UR4, !P1 ;  /* 0x00000004c9007c0c */ /* 0x000fe2000cf21270 */
[----:B-1----:R-:W-:Y:S02]  /*a8090*/  IMAD.WIDE R2, R202, 0x4, R12 ;  /* 0x00000004ca027825 */ /* 0x002fe400078e020c */
[----:B------:R-:W4:Y:S04]  /*a80a0*/  LDL.LU R202, [R1+0x1580] ;  /* 0x0015800001ca7983 */ /* 0x000f280000300800 */
[----:B------:R1:W-:Y:S01]  /*a80b0*/  @P2 STG.E desc[UR74][R2.64], R106 ;  /* 0x0000006a02002986 */ /* 0x0003e2000c10194a */
[----:B------:R-:W-:-:S02]  /*a80c0*/  ISETP.LT.AND P6, PT, R204, UR4, !P0 ;  /* 0x00000004cc007c0c */ /* 0x000fc4000c7c1270 */
[----:B------:R-:W-:Y:S01]  /*a80d0*/  ISETP.LT.AND P2, PT, R152, UR4, !P0 ;  /* 0x0000000498007c0c */ /* 0x000fe2000c741270 */
[----:B------:R-:W-:-:S04]  /*a80e0*/  IMAD.WIDE R24, R200, 0x4, R18 ;  /* 0x00000004c8187825 */ /* 0x000fc800078e0212 */
[C---:B------:R-:W-:Y:S01]  /*a80f0*/  IMAD.WIDE R4, R200.reuse, 0x4, R16 ;  /* 0x00000004c8047825 */ /* 0x040fe200078e0210 */
[----:B------:R-:W-:Y:S03]  /*a8100*/  @P3 STG.E desc[UR74][R24.64], R110 ;  /* 0x0000006e18003986 */ /* 0x000fe6000c10194a */
[C---:B------:R-:W-:Y:S01]  /*a8110*/  IMAD.WIDE R8, R200.reuse, 0x4, R14 ;  /* 0x00000004c8087825 */ /* 0x040fe200078e020e */
[----:B------:R1:W-:Y:S03]  /*a8120*/  @P5 STG.E desc[UR74][R4.64], R130 ;  /* 0x0000008204005986 */ /* 0x0003e6000c10194a */
[----:B---3--:R-:W-:Y:S02]  /*a8130*/  IMAD.WIDE R10, R200, 0x4, R12 ;  /* 0x00000004c80a7825 */ /* 0x008fe400078e020c */
[----:B------:R-:W3:Y:S01]  /*a8140*/  LDL.LU R200, [R1+0x157c] ;  /* 0x00157c0001c87983 */ /* 0x000ee20000300800 */
[----:B------:R-:W-:-:S03]  /*a8150*/  ISETP.LT.AND P3, PT, R203, UR4, !P0 ;  /* 0x00000004cb007c0c */ /* 0x000fc6000c761270 */
[----:B------:R1:W-:Y:S04]  /*a8160*/  @P4 STG.E desc[UR74][R8.64], R122 ;  /* 0x0000007a08004986 */ /* 0x0003e8000c10194a */
[----:B------:R1:W-:Y:S01]  /*a8170*/  @P1 STG.E desc[UR74][R10.64], R6 ;  /* 0x000000060a001986 */ /* 0x0003e2000c10194a */
[----:B------:R-:W-:Y:S02]  /*a8180*/  ISETP.LT.AND P1, PT, R201, UR4, !P0 ;  /* 0x00000004c9007c0c */ /* 0x000fe4000c721270 */
[----:B----4-:R-:W-:Y:S02]  /*a8190*/  ISETP.GE.AND P0, PT, R0, UR6, PT ;  /* 0x0000000600007c0c */ /* 0x010fe4000bf06270 */
[----:B------:R-:W4:Y:S01]  /*a81a0*/  LDL.LU R0, [R1+0x29b0] ;  /* 0x0029b00001007983 */ /* 0x000f220000300800 */
[----:B--2---:R-:W-:Y:S01]  /*a81b0*/  IMAD.WIDE R20, R154, 0x4, R18 ;  /* 0x000000049a147825 */ /* 0x004fe200078e0212 */
[----:B------:R-:W-:-:S03]  /*a81c0*/  ISETP.GE.AND P5, PT, R27, UR6, PT ;  /* 0x000000061b007c0c */ /* 0x000fc6000bfa6270 */
[C---:B-1----:R-:W-:Y:S01]  /*a81d0*/  IMAD.WIDE R2, R154.reuse, 0x4, R16 ;  /* 0x000000049a027825 */ /* 0x042fe200078e0210 */
[----:B------:R-:W-:Y:S03]  /*a81e0*/  @P6 STG.E desc[UR74][R20.64], R75 ;  /* 0x0000004b14006986 */ /* 0x000fe6000c10194a */
[----:B------:R-:W-:Y:S01]  /*a81f0*/  IMAD.WIDE R22, R154, 0x4, R14 ;  /* 0x000000049a167825 */ /* 0x000fe200078e020e */
[----:B------:R-:W-:Y:S01]  /*a8200*/  ISETP.LT.AND P6, PT, R204, UR4, !P5 ;  /* 0x00000004cc007c0c */ /* 0x000fe2000efc1270 */
[----:B------:R1:W-:Y:S02]  /*a8210*/  @P2 STG.E desc[UR74][R2.64], R71 ;  /* 0x0000004702002986 */ /* 0x0003e4000c10194a */
[----:B------:R-:W-:Y:S01]  /*a8220*/  IMAD.WIDE R4, R154, 0x4, R12 ;  /* 0x000000049a047825 */ /* 0x000fe200078e020c */
[----:B------:R-:W-:Y:S01]  /*a8230*/  ISETP.LT.AND P4, PT, R152, UR4, !P5 ;  /* 0x0000000498007c0c */ /* 0x000fe2000ef81270 */
[----:B------:R-:W-:Y:S01]  /*a8240*/  @P3 STG.E desc[UR74][R22.64], R67 ;  /* 0x0000004316003986 */ /* 0x000fe2000c10194a */
[----:B------:R-:W-:-:S02]  /*a8250*/  ISETP.LT.AND P3, PT, R203, UR4, !P5 ;  /* 0x00000004cb007c0c */ /* 0x000fc4000ef61270 */
[----:B------:R-:W-:Y:S01]  /*a8260*/  ISETP.LT.AND P5, PT, R201, UR4, !P5 ;  /* 0x00000004c9007c0c */ /* 0x000fe2000efa1270 */
[----:B------:R3:W-:Y:S01]  /*a8270*/  @P1 STG.E desc[UR74][R4.64], R107 ;  /* 0x0000006b04001986 */ /* 0x0007e2000c10194a */
[----:B------:R-:W-:-:S03]  /*a8280*/  ISETP.LT.AND P1, PT, R204, UR4, !P0 ;  /* 0x00000004cc007c0c */ /* 0x000fc6000c721270 */
[----:B------:R-:W2:Y:S04]  /*a8290*/  LDL.LU R154, [R1+0x1578] ;  /* 0x00157800019a7983 */ /* 0x000ea80000300800 */
[----:B------:R-:W2:Y:S01]  /*a82a0*/  LDL.LU R25, [R1+0x29ac] ;  /* 0x0029ac0001197983 */ /* 0x000ea20000300800 */
[----:B------:R-:W-:-:S04]  /*a82b0*/  IMAD.WIDE R8, R202, 0x4, R18 ;  /* 0x00000004ca087825 */ /* 0x000fc800078e0212 */
[C---:B------:R-:W-:Y:S01]  /*a82c0*/  IMAD.WIDE R10, R202.reuse, 0x4, R16 ;  /* 0x00000004ca0a7825 */ /* 0x040fe200078e0210 */
[----:B------:R3:W-:Y:S03]  /*a82d0*/  @P6 STG.E desc[UR74][R8.64], R111 ;  /* 0x0000006f08006986 */ /* 0x0007e6000c10194a */
[C---:B-1----:R-:W-:Y:S01]  /*a82e0*/  IMAD.WIDE R2, R202.reuse, 0x4, R14 ;  /* 0x00000004ca027825 */ /* 0x042fe200078e020e */
[----:B------:R1:W-:Y:S03]  /*a82f0*/  @P4 STG.E desc[UR74][R10.64], R131 ;  /* 0x000000830a004986 */ /* 0x0003e6000c10194a */
[----:B------:R-:W-:Y:S01]  /*a8300*/  IMAD.WIDE R20, R202, 0x4, R12 ;  /* 0x00000004ca147825 */ /* 0x000fe200078e020c */
[----:B------:R2:W-:Y:S04]  /*a8310*/  @P3 STG.E desc[UR74][R2.64], R123 ;  /* 0x0000007b02003986 */ /* 0x0005e8000c10194a */
[----:B------:R1:W-:Y:S04]  /*a8320*/  @P5 STG.E desc[UR74][R20.64], R7 ;  /* 0x0000000714005986 */ /* 0x0003e8000c10194a */
[----:B------:R-:W2:Y:S01]  /*a8330*/  LDL.LU R202, [R1+0x1574] ;  /* 0x0015740001ca7983 */ /* 0x000ea20000300800 */
[----:B---3--:R-:W-:-:S05]  /*a8340*/  IMAD.WIDE R4, R200, 0x4, R18 ;  /* 0x00000004c8047825 */ /* 0x008fca00078e0212 */
[----:B------:R-:W-:Y:S01]  /*a8350*/  @P1 STG.E desc[UR74][R4.64], R60 ;  /* 0x0000003c04001986 */ /* 0x000fe2000c10194a */
[----:B------:R-:W-:-:S04]  /*a8360*/  IMAD.WIDE R8, R200, 0x4, R16 ;  /* 0x00000004c8087825 */ /* 0x000fc800078e0210 */
[----:B-1----:R-:W-:-:S04]  /*a8370*/  IMAD.WIDE R10, R200, 0x4, R14 ;  /* 0x00000004c80a7825 */ /* 0x002fc800078e020e */
[----:B------:R-:W-:Y:S01]  /*a8380*/  IMAD.WIDE R22, R200, 0x4, R12 ;  /* 0x00000004c8167825 */ /* 0x000fe200078e020c */
[----:B----4-:R-:W-:Y:S02]  /*a8390*/  ISETP.GE.AND P1, PT, R0, UR6, PT ;  /* 0x0000000600007c0c */ /* 0x010fe4000bf26270 */
[----:B------:R-:W3:Y:S04]  /*a83a0*/  LDL.LU R0, [R1+0x29a8] ;  /* 0x0029a80001007983 */ /* 0x000ee80000300800 */
[----:B------:R-:W4:Y:S04]  /*a83b0*/  LDL.LU R24, [R1+0x29a4] ;  /* 0x0029a40001187983 */ /* 0x000f280000300800 */
[----:B------:R-:W4:Y:S01]  /*a83c0*/  LDL.LU R200, [R1+0x156c] ;  /* 0x00156c0001c87983 */ /* 0x000f220000300800 */
[----:B------:R-:W-:-:S02]  /*a83d0*/  ISETP.LT.AND P4, PT, R152, UR4, !P0 ;  /* 0x0000000498007c0c */ /* 0x000fc4000c781270 */
[----:B------:R-:W-:Y:S02]  /*a83e0*/  ISETP.LT.AND P6, PT, R203, UR4, !P0 ;  /* 0x00000004cb007c0c */ /* 0x000fe4000c7c1270 */
[----:B------:R-:W-:Y:S02]  /*a83f0*/  ISETP.LT.AND P0, PT, R201, UR4, !P0 ;  /* 0x00000004c9007c0c */ /* 0x000fe4000c701270 */
[----:B------:R-:W-:-:S04]  /*a8400*/  ISETP.GE.AND P2, PT, R26, UR6, PT ;  /* 0x000000061a007c0c */ /* 0x000fc8000bf46270 */
[----:B------:R-:W-:-:S03]  /*a8410*/  ISETP.LT.AND P5, PT, R204, UR4, !P2 ;  /* 0x00000004cc007c0c */ /* 0x000fc6000d7a1270 */
[----:B------:R-:W-:Y:S01]  /*a8420*/  @P4 STG.E desc[UR74][R8.64], R56 ;  /* 0x0000003808004986 */ /* 0x000fe2000c10194a */
[----:B------:R-:W-:-:S03]  /*a8430*/  ISETP.LT.AND P3, PT, R152, UR4, !P2 ;  /* 0x0000000498007c0c */ /* 0x000fc6000d761270 */
[----:B------:R-:W-:Y:S04]  /*a8440*/  @P6 STG.E desc[UR74][R10.64], R52 ;  /* 0x000000340a006986 */ /* 0x000fe8000c10194a */
[----:B------:R1:W-:Y:S01]  /*a8450*/  @P0 STG.E desc[UR74][R22.64], R100 ;  /* 0x0000006416000986 */ /* 0x0003e2000c10194a */
[----:B------:R-:W-:Y:S01]  /*a8460*/  ISETP.LT.AND P0, PT, R203, UR4, !P2 ;  /* 0x00000004cb007c0c */ /* 0x000fe2000d701270 */
[----:B--2---:R-:W-:-:S04]  /*a8470*/  IMAD.WIDE R2, R154, 0x4, R18 ;  /* 0x000000049a027825 */ /* 0x004fc800078e0212 */
[C---:B------:R-:W-:Y:S01]  /*a8480*/  IMAD.WIDE R6, R154.reuse, 0x4, R16 ;  /* 0x000000049a067825 */ /* 0x040fe200078e0210 */
[----:B-1----:R-:W2:Y:S04]  /*a8490*/  LDL.LU R22, [R1+0x29a0] ;  /* 0x0029a00001167983 */ /* 0x002ea80000300800 */
[----:B------:R-:W2:Y:S01]  /*a84a0*/  LDL.LU R206, [R1+0x1568] ;  /* 0x0015680001ce7983 */ /* 0x000ea20000300800 */
[----:B------:R-:W-:-:S03]  /*a84b0*/  IMAD.WIDE R4, R154, 0x4, R14 ;  /* 0x000000049a047825 */ /* 0x000fc600078e020e */
[----:B------:R1:W-:Y:S01]  /*a84c0*/  @P5 STG.E desc[UR74][R2.64], R112 ;  /* 0x0000007002005986 */ /* 0x0003e2000c10194a */
[----:B------:R-:W-:-:S03]  /*a84d0*/  IMAD.WIDE R8, R154, 0x4, R12 ;  /* 0x000000049a087825 */ /* 0x000fc600078e020c */
[----:B------:R1:W-:Y:S04]  /*a84e0*/  @P3 STG.E desc[UR74][R6.64], R132 ;  /* 0x0000008406003986 */ /* 0x0003e8000c10194a */
[----:B------:R4:W-:Y:S01]  /*a84f0*/  @P0 STG.E desc[UR74][R4.64], R144 ;  /* 0x0000009004000986 */ /* 0x0009e2000c10194a */
[----:B------:R-:W-:Y:S02]  /*a8500*/  ISETP.LT.AND P2, PT, R201, UR4, !P2 ;  /* 0x00000004c9007c0c */ /* 0x000fe4000d741270 */
[----:B------:R-:W-:Y:S02]  /*a8510*/  ISETP.LT.AND P6, PT, R204, UR4, !P1 ;  /* 0x00000004cc007c0c */ /* 0x000fe4000cfc1270 */
[----:B------:R-:W-:Y:S02]  /*a8520*/  ISETP.LT.AND P4, PT, R152, UR4, !P1 ;  /* 0x0000000498007c0c */ /* 0x000fe4000cf81270 */
[----:B------:R-:W-:Y:S01]  /*a8530*/  ISETP.LT.AND P3, PT, R203, UR4, !P1 ;  /* 0x00000004cb007c0c */ /* 0x000fe2000cf61270 */
[----:B------:R-:W-:-:S04]  /*a8540*/  IMAD.WIDE R10, R202, 0x4, R18 ;  /* 0x00000004ca0a7825 */ /* 0x000fc800078e0212 */
[----:B------:R-:W-:-:S04]  /*a8550*/  IMAD.WIDE R20, R202, 0x4, R16 ;  /* 0x00000004ca147825 */ /* 0x000fc800078e0210 */
[----:B-1----:R-:W-:-:S04]  /*a8560*/  IMAD.WIDE R2, R202, 0x4, R14 ;  /* 0x00000004ca027825 */ /* 0x002fc800078e020e */
[----:B------:R-:W-:Y:S01]  /*a8570*/  IMAD.WIDE R6, R202, 0x4, R12 ;  /* 0x00000004ca067825 */ /* 0x000fe200078e020c */
[----:B------:R1:W-:Y:S04]  /*a8580*/  @P2 STG.E desc[UR74][R8.64], R28 ;  /* 0x0000001c08002986 */ /* 0x0003e8000c10194a */
[----:B------:R1:W-:Y:S04]  /*a8590*/  @P6 STG.E desc[UR74][R10.64], R61 ;  /* 0x0000003d0a006986 */ /* 0x0003e8000c10194a */
[----:B------:R-:W-:Y:S04]  /*a85a0*/  @P4 STG.E desc[UR74][R20.64], R57 ;  /* 0x0000003914004986 */ /* 0x000fe8000c10194a */
[----:B------:R1:W-:Y:S01]  /*a85b0*/  @P3 STG.E desc[UR74][R2.64], R53 ;  /* 0x0000003502003986 */ /* 0x0003e2000c10194a */
[----:B---3--:R-:W-:-:S03]  /*a85c0*/  ISETP.GE.AND P0, PT, R0, UR6, PT ;  /* 0x0000000600007c0c */ /* 0x008fc6000bf06270 */
[----:B------:R-:W3:Y:S04]  /*a85d0*/  LDL.LU R0, [R1+0x29d0] ;  /* 0x0029d00001007983 */ /* 0x000ee80000300800 */
[----:B------:R-:W3:Y:S04]  /*a85e0*/  LDL.LU R154, [R1+0x1564] ;  /* 0x00156400019a7983 */ /* 0x000ee80000300800 */
[----:B------:R-:W3:Y:S01]  /*a85f0*/  LDL.LU R202, [R1+0x1558] ;  /* 0x0015580001ca7983 */ /* 0x000ee20000300800 */
[----:B----4-:R-:W-:-:S04]  /*a8600*/  IMAD.WIDE R4, R200, 0x4, R18 ;  /* 0x00000004c8047825 */ /* 0x010fc800078e0212 */
[----:B-1----:R-:W-:-:S04]  /*a8610*/  IMAD.WIDE R8, R200, 0x4, R16 ;  /* 0x00000004c8087825 */ /* 0x002fc800078e0210 */
[----:B------:R-:W-:-:S04]  /*a8620*/  IMAD.WIDE R10, R200, 0x4, R14 ;  /* 0x00000004c80a7825 */ /* 0x000fc800078e020e */
[----:B------:R-:W-:Y:S02]  /*a8630*/  IMAD.WIDE R2, R200, 0x4, R12 ;  /* 0x00000004c8027825 */ /* 0x000fe400078e020c */
[----:B------:R-:W4:Y:S01]  /*a8640*/  LDL.LU R200, [R1+0x163c] ;  /* 0x00163c0001c87983 */ /* 0x000f220000300800 */
[----:B------:R-:W-:Y:S02]  /*a8650*/  ISETP.LT.AND P5, PT, R201, UR4, !P1 ;  /* 0x00000004c9007c0c */ /* 0x000fe4000cfa1270 */
[----:B------:R-:W-:-:S04]  /*a8660*/  ISETP.GE.AND P1, PT, R25, UR6, PT ;  /* 0x0000000619007c0c */ /* 0x000fc8000bf26270 */
[----:B------:R-:W-:Y:S02]  /*a8670*/  ISETP.LT.AND P2, PT, R204, UR4, !P1 ;  /* 0x00000004cc007c0c */ /* 0x000fe4000cf41270 */
[----:B------:R-:W-:Y:S02]  /*a8680*/  ISETP.LT.AND P6, PT, R152, UR4, !P1 ;  /* 0x0000000498007c0c */ /* 0x000fe4000cfc1270 */
[----:B------:R-:W-:Y:S02]  /*a8690*/  ISETP.LT.AND P4, PT, R203, UR4, !P1 ;  /* 0x00000004cb007c0c */ /* 0x000fe4000cf81270 */
[----:B------:R-:W-:Y:S01]  /*a86a0*/  ISETP.LT.AND P1, PT, R201, UR4, !P1 ;  /* 0x00000004c9007c0c */ /* 0x000fe2000cf21270 */
[----:B------:R2:W-:Y:S01]  /*a86b0*/  @P5 STG.E desc[UR74][R6.64], R101 ;  /* 0x0000006506005986 */ /* 0x0005e2000c10194a */
[----:B------:R-:W-:-:S05]  /*a86c0*/  ISETP.LT.AND P5, PT, R204, UR4, !P0 ;  /* 0x00000004cc007c0c */ /* 0x000fca000c7a1270 */
[----:B------:R1:W-:Y:S01]  /*a86d0*/  @P2 STG.E desc[UR74][R4.64], R113 ;  /* 0x0000007104002986 */ /* 0x0003e2000c10194a */
[----:B------:R-:W-:-:S03]  /*a86e0*/  ISETP.LT.AND P2, PT, R152, UR4, !P0 ;  /* 0x0000000498007c0c */ /* 0x000fc6000c741270 */
[----:B------:R1:W-:Y:S01]  /*a86f0*/  @P6 STG.E desc[UR74][R8.64], R133 ;  /* 0x0000008508006986 */ /* 0x0003e2000c10194a */
[----:B------:R-:W-:Y:S01]  /*a8700*/  ISETP.LT.AND P6, PT, R203, UR4, !P0 ;  /* 0x00000004cb007c0c */ /* 0x000fe2000c7c1270 */
[----:B--2---:R-:W-:Y:S01]  /*a8710*/  IMAD.WIDE R6, R206, 0x4, R18 ;  /* 0x00000004ce067825 */ /* 0x004fe200078e0212 */
[----:B------:R-:W-:Y:S01]  /*a8720*/  ISETP.LT.AND P0, PT, R201, UR4, !P0 ;  /* 0x00000004c9007c0c */ /* 0x000fe2000c701270 */
[----:B------:R3:W-:Y:S01]  /*a8730*/  @P4 STG.E desc[UR74][R10.64], R145 ;  /* 0x000000910a004986 */ /* 0x0007e2000c10194a */
[----:B------:R-:W-:Y:S01]  /*a8740*/  ISETP.GE.AND P3, PT, R24, UR6, PT ;  /* 0x0000000618007c0c */ /* 0x000fe2000bf66270 */
[----:B------:R-:W-:Y:S02]  /*a8750*/  IMAD.WIDE R20, R206, 0x4, R16 ;  /* 0x00000004ce147825 */ /* 0x000fe400078e0210 */
[----:B------:R2:W-:Y:S01]  /*a8760*/  @P1 STG.E desc[UR74][R2.64], R29 ;  /* 0x0000001d02001986 */ /* 0x0005e2000c10194a */
[----:B------:R-:W-:Y:S01]  /*a8770*/  ISETP.LT.AND P1, PT, R204, UR4, !P3 ;  /* 0x00000004cc007c0c */ /* 0x000fe2000df21270 */
[----:B-1----:R-:W-:-:S02]  /*a8780*/  IMAD.WIDE R4, R206, 0x4, R14 ;  /* 0x00000004ce047825 */ /* 0x002fc400078e020e */
[----:B------:R1:W-:Y:S01]  /*a8790*/  @P5 STG.E desc[UR74][R6.64], R62 ;  /* 0x0000003e06005986 */ /* 0x0003e2000c10194a */
[----:B------:R-:W-:Y:S01]  /*a87a0*/  ISETP.LT.AND P5, PT, R203, UR4, !P3 ;  /* 0x00000004cb007c0c */ /* 0x000fe2000dfa1270 */
[----:B------:R-:W-:Y:S02]  /*a87b0*/  IMAD.WIDE R8, R206, 0x4, R12 ;  /* 0x00000004ce087825 */ /* 0x000fe400078e020c */
[----:B------:R-:W-:Y:S01]  /*a87c0*/  @P2 STG.E desc[UR74][R20.64], R58 ;  /* 0x0000003a14002986 */ /* 0x000fe2000c10194a */
[----:B------:R-:W-:Y:S02]  /*a87d0*/  ISETP.LT.AND P2, PT, R152, UR4, !P3 ;  /* 0x0000000498007c0c */ /* 0x000fe4000df41270 */
[----:B------:R-:W-:Y:S02]  /*a87e0*/  ISETP.GE.AND P4, PT, R22, UR6, PT ;  /* 0x0000000616007c0c */ /* 0x000fe4000bf86270 */
[----:B------:R-:W-:Y:S01]  /*a87f0*/  ISETP.LT.AND P3, PT, R201, UR4, !P3 ;  /* 0x00000004c9007c0c */ /* 0x000fe2000df61270 */
[----:B------:R1:W-:Y:S04]  /*a8800*/  @P6 STG.E desc[UR74][R4.64], R54 ;  /* 0x0000003604006986 */ /* 0x0003e8000c10194a */
[----:B------:R-:W-:Y:S01]  /*a8810*/  @P0 STG.E desc[UR74][R8.64], R102 ;  /* 0x0000006608000986 */ /* 0x000fe2000c10194a */
[----:B------:R-:W-:Y:S01]  /*a8820*/  ISETP.LT.AND P0, PT, R204, UR4, !P4 ;  /* 0x00000004cc007c0c */ /* 0x000fe2000e701270 */
[----:B---3--:R-:W-:-:S04]  /*a8830*/  IMAD.WIDE R10, R154, 0x4, R18 ;  /* 0x000000049a0a7825 */ /* 0x008fc800078e0212 */
[C---:B--2---:R-:W-:Y:S01]  /*a8840*/  IMAD.WIDE R2, R154.reuse, 0x4, R16 ;  /* 0x000000049a027825 */ /* 0x044fe200078e0210 */
[----:B------:R-:W-:Y:S03]  /*a8850*/  @P1 STG.E desc[UR74][R10.64], R114 ;  /* 0x000000720a001986 */ /* 0x000fe6000c10194a */
[C---:B-1----:R-:W-:Y:S01]  /*a8860*/  IMAD.WIDE R6, R154.reuse, 0x4, R14 ;  /* 0x000000049a067825 */ /* 0x042fe200078e020e */
[----:B------:R1:W-:Y:S03]  /*a8870*/  @P2 STG.E desc[UR74][R2.64], R134 ;  /* 0x0000008602002986 */ /* 0x0003e6000c10194a */
[----:B------:R-:W-:Y:S01]  /*a8880*/  IMAD.WIDE R4, R154, 0x4, R12 ;  /* 0x000000049a047825 */ /* 0x000fe200078e020c */
[----:B------:R-:W-:Y:S01]  /*a8890*/  ISETP.GE.AND P6, PT, R0, UR6, PT ;  /* 0x0000000600007c0c */ /* 0x000fe2000bfc6270 */
[----:B------:R2:W-:Y:S01]  /*a88a0*/  @P5 STG.E desc[UR74][R6.64], R146 ;  /* 0x0000009206005986 */ /* 0x0005e2000c10194a */
[----:B------:R-:W-:Y:S01]  /*a88b0*/  ISETP.LT.AND P2, PT, R152, UR4, !P4 ;  /* 0x0000000498007c0c */ /* 0x000fe2000e741270 */
[----:B------:R-:W-:-:S02]  /*a88c0*/  IMAD.WIDE R20, R202, 0x4, R18 ;  /* 0x00000004ca147825 */ /* 0x000fc400078e0212 */
[----:B------:R3:W-:Y:S01]  /*a88d0*/  @P3 STG.E desc[UR74][R4.64], R30 ;  /* 0x0000001e04003986 */ /* 0x0007e2000c10194a */
[----:B------:R-:W-:Y:S02]  /*a88e0*/  ISETP.LT.AND P3, PT, R203, UR4, !P4 ;  /* 0x00000004cb007c0c */ /* 0x000fe4000e761270 */
[----:B------:R-:W-:Y:S01]  /*a88f0*/  ISETP.LT.AND P4, PT, R201, UR4, !P4 ;  /* 0x00000004c9007c0c */ /* 0x000fe2000e781270 */
[----:B------:R3:W-:Y:S01]  /*a8900*/  @P0 STG.E desc[UR74][R20.64], R63 ;  /* 0x0000003f14000986 */ /* 0x0007e2000c10194a */
[----:B------:R-:W-:Y:S02]  /*a8910*/  ISETP.LT.AND P1, PT, R204, UR4, !P6 ;  /* 0x00000004cc007c0c */ /* 0x000fe4000f721270 */
[----:B------:R-:W-:Y:S02]  /*a8920*/  ISETP.LT.AND P5, PT, R152, UR4, !P6 ;  /* 0x0000000498007c0c */ /* 0x000fe4000f7a1270 */
[----:B------:R-:W-:Y:S02]  /*a8930*/  ISETP.LT.AND P0, PT, R203, UR4, !P6 ;  /* 0x00000004cb007c0c */ /* 0x000fe4000f701270 */
[----:B------:R-:W-:Y:S01]  /*a8940*/  ISETP.LT.AND P6, PT, R201, UR4, !P6 ;  /* 0x00000004c9007c0c */ /* 0x000fe2000f7c1270 */
[----:B-1----:R-:W-:-:S04]  /*a8950*/  IMAD.WIDE R2, R202, 0x4, R16 ;  /* 0x00000004ca027825 */ /* 0x002fc800078e0210 */
[C---:B--2---:R-:W-:Y:S01]  /*a8960*/  IMAD.WIDE R6, R202.reuse, 0x4, R14 ;  /* 0x00000004ca067825 */ /* 0x044fe200078e020e */
[----:B------:R3:W-:Y:S03]  /*a8970*/  @P2 STG.E desc[UR74][R2.64], R59 ;  /* 0x0000003b02002986 */ /* 0x0007e6000c10194a */
[----:B------:R-:W-:Y:S01]  /*a8980*/  IMAD.WIDE R8, R202, 0x4, R12 ;  /* 0x00000004ca087825 */ /* 0x000fe200078e020c */
[----:B------:R3:W-:Y:S03]  /*a8990*/  @P3 STG.E desc[UR74][R6.64], R55 ;  /* 0x0000003706003986 */ /* 0x0007e6000c10194a */
[C---:B----4-:R-:W-:Y:S01]  /*a89a0*/  IMAD.WIDE R18, R200.reuse, 0x4, R18 ;  /* 0x00000004c8127825 */ /* 0x050fe200078e0212 */
[----:B------:R3:W-:Y:S03]  /*a89b0*/  @P4 STG.E desc[UR74][R8.64], R103 ;  /* 0x0000006708004986 */ /* 0x0007e6000c10194a */
[C---:B------:R-:W-:Y:S01]  /*a89c0*/  IMAD.WIDE R16, R200.reuse, 0x4, R16 ;  /* 0x00000004c8107825 */ /* 0x040fe200078e0210 */
[----:B------:R3:W-:Y:S03]  /*a89d0*/  @P1 STG.E desc[UR74][R18.64], R115 ;  /* 0x0000007312001986 */ /* 0x0007e6000c10194a */
[C---:B------:R-:W-:Y:S01]  /*a89e0*/  IMAD.WIDE R14, R200.reuse, 0x4, R14 ;  /* 0x00000004c80e7825 */ /* 0x040fe200078e020e */
[----:B------:R3:W-:Y:S04]  /*a89f0*/  @P5 STG.E desc[UR74][R16.64], R135 ;  /* 0x0000008710005986 */ /* 0x0007e8000c10194a */
[----:B------:R3:W-:Y:S01]  /*a8a00*/  @P0 STG.E desc[UR74][R14.64], R147 ;  /* 0x000000930e000986 */ /* 0x0007e2000c10194a */
[----:B------:R-:W-:Y:S01]  /*a8a10*/  IMAD.WIDE R12, R200, 0x4, R12 ;  /* 0x00000004c80c7825 */ /* 0x000fe200078e020c */
[----:B------:R-:W-:Y:S06]  /*a8a20*/  @!P6 EXIT ;  /* 0x000000000000e94d */ /* 0x000fec0003800000 */
[----:B------:R-:W-:Y:S01]  /*a8a30*/  STG.E desc[UR74][R12.64], R31 ;  /* 0x0000001f0c007986 */ /* 0x000fe2000c10194a */
[----:B------:R-:W-:Y:S05]  /*a8a40*/  EXIT ;  /* 0x000000000000794d */ /* 0x000fea0003800000 */
.L_x_2:
[----:B------:R-:W-:-:S00]  /*a8a50*/  BRA `(.L_x_2) ;  /* 0xfffffffc00fc7947 */ /* 0x000fc0000383ffff */
[----:B------:R-:W-:-:S00]  /*a8a60*/  NOP ;  /* 0x0000000000007918 */ /* 0x000fc00000000000 */
        /* <DEDUP_REMOVED lines=9> */
.L_x_3:


//--------------------- .nv.shared.matmul_kernel  --------------------------
	.section	.nv.shared.matmul_kernel,"aw",@nobits
	.sectionflags	@""
	.align	16
	.zero		1024


//--------------------- .nv.shared.reserved.0     --------------------------
	.section	.nv.shared.reserved.0,"aw",@nobits
	.weak		__nv_reservedSMEM_offset_0_alias
	.size		__nv_reservedSMEM_offset_0_alias, 0, 64
	.other		__nv_reservedSMEM_offset_0_alias,@"STO_CUDA_RESERVED_SHARED STV_DEFAULT"
__nv_reservedSMEM_offset_0_alias:
	.zero		0
	.zero		64


//--------------------- .nv.constant0.matmul_kernel --------------------------
	.section	.nv.constant0.matmul_kernel,"a",@progbits
	.sectionflags	@""
	.align	4
.nv.constant0.matmul_kernel:
	.zero		976


//--------------------- SYMBOLS --------------------------

	.type		.nv.reservedSmem.offset0,@object
	.size		.nv.reservedSmem.offset0,0x4
	.type		.nv.reservedSmem.cap,@object
	.size		.nv.reservedSmem.cap,0x4
